	.target	sm_90a

	.elftype	@"ET_EXEC"


//--------------------- .note.nv.tkinfo           --------------------------
	.section	.note.nv.tkinfo,"",@"SHT_NOTE"
	.sectionflags	@"SHF_NOTE_NV_TKINFO"
	.tkinfo
        /*0018*/ 	.word	0x00000002
        /*0030*/ 	.string	""
        /*0030*/ 	.string	"ptxas"
        /*0030*/ 	.string	"Cuda compilation tools, release 13.0, V13.0.88"
        /*0030*/ 	.string	"Build cuda_13.0.r13.0/compiler.36424714_0"
        /*0030*/ 	.string	"-v  -suppress-debug-info  -lineinfo  -arch sm_90a "



//--------------------- .note.nv.cuinfo           --------------------------
	.section	.note.nv.cuinfo,"",@"SHT_NOTE"
	.sectionflags	@"SHF_NOTE_NV_CUINFO"
        /*0018*/ 	.short	0x0002
        /*001a*/ 	.short	0x005a
        /*001c*/ 	.short	0x0082
	.zero		2


//--------------------- .nv.info                  --------------------------
	.section	.nv.info,"",@"SHT_CUDA_INFO"
	.align	4


	//----- nvinfo : EIATTR_REGCOUNT
	.align		4
        /*0000*/ 	.byte	0x04, 0x2f
        /*0002*/ 	.short	(.L_1 - .L_0)
	.align		4
.L_0:
        /*0004*/ 	.word	index@(matmul_kernel)
        /*0008*/ 	.word	0x000000ff


	//----- nvinfo : EIATTR_FRAME_SIZE
	.align		4
.L_1:
        /*000c*/ 	.byte	0x04, 0x11
        /*000e*/ 	.short	(.L_3 - .L_2)
	.align		4
.L_2:
        /*0010*/ 	.word	index@(matmul_kernel)
        /*0014*/ 	.word	0x000005e0


	//----- nvinfo : EIATTR_MIN_STACK_SIZE
	.align		4
.L_3:
        /*0018*/ 	.byte	0x04, 0x12
        /*001a*/ 	.short	(.L_5 - .L_4)
	.align		4
.L_4:
        /*001c*/ 	.word	index@(matmul_kernel)
        /*0020*/ 	.word	0x000005e0
.L_5:


//--------------------- .nv.compat                --------------------------
	.section	.nv.compat,"",@"SHT_CUDA_COMPAT_INFO"
	.align	4
        /*0000*/ 	.byte	0x02, 0x09, 0x01, 0x00, 0x02, 0x02, 0x04, 0x00, 0x02, 0x05, 0x05, 0x00, 0x03, 0x07, 0x01, 0x01
        /*0010*/ 	.byte	0x02, 0x03, 0x00, 0x00, 0x02, 0x06, 0x01, 0x00, 0x04, 0x0b, 0x08, 0x00, 0x00, 0x00, 0x00, 0x00
        /*0020*/ 	.byte	0x00, 0x00, 0x00, 0x00


//--------------------- .nv.info.matmul_kernel    --------------------------
	.section	.nv.info.matmul_kernel,"",@"SHT_CUDA_INFO"
	.sectionflags	@""
	.align	4


	//----- nvinfo : EIATTR_CUDA_API_VERSION
	.align		4
        /*0000*/ 	.byte	0x04, 0x37
        /*0002*/ 	.short	(.L_7 - .L_6)
.L_6:
        /*0004*/ 	.word	0x00000082


	//----- nvinfo : EIATTR_KPARAM_INFO
	.align		4
.L_7:
        /*0008*/ 	.byte	0x04, 0x17
        /*000a*/ 	.short	(.L_9 - .L_8)
.L_8:
        /*000c*/ 	.word	0x00000000
        /*0010*/ 	.short	0x000d
        /*0012*/ 	.short	0x0048
        /*0014*/ 	.byte	0x00, 0xf4, 0x21, 0x00


	//----- nvinfo : EIATTR_KPARAM_INFO
	.align		4
.L_9:
        /*0018*/ 	.byte	0x04, 0x17
        /*001a*/ 	.short	(.L_11 - .L_10)
.L_10:
        /*001c*/ 	.word	0x00000000
        /*0020*/ 	.short	0x000c
        /*0022*/ 	.short	0x0040
        /*0024*/ 	.byte	0x00, 0xf4, 0x21, 0x00


	//----- nvinfo : EIATTR_KPARAM_INFO
	.align		4
.L_11:
        /*0028*/ 	.byte	0x04, 0x17
        /*002a*/ 	.short	(.L_13 - .L_12)
.L_12:
        /*002c*/ 	.word	0x00000000
        /*0030*/ 	.short	0x000b
        /*0032*/ 	.short	0x0038
        /*0034*/ 	.byte	0x00, 0xf0, 0x11, 0x00


	//----- nvinfo : EIATTR_KPARAM_INFO
	.align		4
.L_13:
        /*0038*/ 	.byte	0x04, 0x17
        /*003a*/ 	.short	(.L_15 - .L_14)
.L_14:
        /*003c*/ 	.word	0x00000000
        /*0040*/ 	.short	0x000a
        /*0042*/ 	.short	0x0034
        /*0044*/ 	.byte	0x00, 0xf0, 0x11, 0x00


	//----- nvinfo : EIATTR_KPARAM_INFO
	.align		4
.L_15:
        /*0048*/ 	.byte	0x04, 0x17
        /*004a*/ 	.short	(.L_17 - .L_16)
.L_16:
        /*004c*/ 	.word	0x00000000
        /*0050*/ 	.short	0x0009
        /*0052*/ 	.short	0x0030
        /*0054*/ 	.byte	0x00, 0xf0, 0x11, 0x00


	//----- nvinfo : EIATTR_KPARAM_INFO
	.align		4
.L_17:
        /*0058*/ 	.byte	0x04, 0x17
        /*005a*/ 	.short	(.L_19 - .L_18)
.L_18:
        /*005c*/ 	.word	0x00000000
        /*0060*/ 	.short	0x0008
        /*0062*/ 	.short	0x002c
        /*0064*/ 	.byte	0x00, 0xf0, 0x11, 0x00


	//----- nvinfo : EIATTR_KPARAM_INFO
	.align		4
.L_19:
        /*0068*/ 	.byte	0x04, 0x17
        /*006a*/ 	.short	(.L_21 - .L_20)
.L_20:
        /*006c*/ 	.word	0x00000000
        /*0070*/ 	.short	0x0007
        /*0072*/ 	.short	0x0028
        /*0074*/ 	.byte	0x00, 0xf0, 0x11, 0x00


	//----- nvinfo : EIATTR_KPARAM_INFO
	.align		4
.L_21:
        /*0078*/ 	.byte	0x04, 0x17
        /*007a*/ 	.short	(.L_23 - .L_22)
.L_22:
        /*007c*/ 	.word	0x00000000
        /*0080*/ 	.short	0x0006
        /*0082*/ 	.short	0x0024
        /*0084*/ 	.byte	0x00, 0xf0, 0x11, 0x00


	//----- nvinfo : EIATTR_KPARAM_INFO
	.align		4
.L_23:
        /*0088*/ 	.byte	0x04, 0x17
        /*008a*/ 	.short	(.L_25 - .L_24)
.L_24:
        /*008c*/ 	.word	0x00000000
        /*0090*/ 	.short	0x0005
        /*0092*/ 	.short	0x0020
        /*0094*/ 	.byte	0x00, 0xf0, 0x11, 0x00


	//----- nvinfo : EIATTR_KPARAM_INFO
	.align		4
.L_25:
        /*0098*/ 	.byte	0x04, 0x17
        /*009a*/ 	.short	(.L_27 - .L_26)
.L_26:
        /*009c*/ 	.word	0x00000000
        /*00a0*/ 	.short	0x0004
        /*00a2*/ 	.short	0x001c
        /*00a4*/ 	.byte	0x00, 0xf0, 0x11, 0x00


	//----- nvinfo : EIATTR_KPARAM_INFO
	.align		4
.L_27:
        /*00a8*/ 	.byte	0x04, 0x17
        /*00aa*/ 	.short	(.L_29 - .L_28)
.L_28:
        /*00ac*/ 	.word	0x00000000
        /*00b0*/ 	.short	0x0003
        /*00b2*/ 	.short	0x0018
        /*00b4*/ 	.byte	0x00, 0xf0, 0x11, 0x00


	//----- nvinfo : EIATTR_KPARAM_INFO
	.align		4
.L_29:
        /*00b8*/ 	.byte	0x04, 0x17
        /*00ba*/ 	.short	(.L_31 - .L_30)
.L_30:
        /*00bc*/ 	.word	0x00000000
        /*00c0*/ 	.short	0x0002
        /*00c2*/ 	.short	0x0010
        /*00c4*/ 	.byte	0x00, 0xf4, 0x21, 0x00


	//----- nvinfo : EIATTR_KPARAM_INFO
	.align		4
.L_31:
        /*00c8*/ 	.byte	0x04, 0x17
        /*00ca*/ 	.short	(.L_33 - .L_32)
.L_32:
        /*00cc*/ 	.word	0x00000000
        /*00d0*/ 	.short	0x0001
        /*00d2*/ 	.short	0x0008
        /*00d4*/ 	.byte	0x00, 0xf4, 0x21, 0x00


	//----- nvinfo : EIATTR_KPARAM_INFO
	.align		4
.L_33:
        /*00d8*/ 	.byte	0x04, 0x17
        /*00da*/ 	.short	(.L_35 - .L_34)
.L_34:
        /*00dc*/ 	.word	0x00000000
        /*00e0*/ 	.short	0x0000
        /*00e2*/ 	.short	0x0000
        /*00e4*/ 	.byte	0x00, 0xf4, 0x21, 0x00


	//----- nvinfo : EIATTR_SPARSE_MMA_MASK
	.align		4
.L_35:
        /*00e8*/ 	.byte	0x03, 0x50
        /*00ea*/ 	.short	0x0000


	//----- nvinfo : EIATTR_MAXREG_COUNT
	.align		4
        /*00ec*/ 	.byte	0x03, 0x1b
        /*00ee*/ 	.short	0x00ff


	//----- nvinfo : EIATTR_NUM_BARRIERS
	.align		4
        /*00f0*/ 	.byte	0x02, 0x4c
        /*00f2*/ 	.byte	0x01
	.zero		1


	//----- nvinfo : EIATTR_ANNOTATIONS
	.align		4
        /*00f4*/ 	.byte	0x04, 0x55
        /*00f6*/ 	.short	(.L_37 - .L_36)


	//   ....[0]....
.L_36:
        /*00f8*/ 	.word	0x00000001
        /*00fc*/ 	.byte	0x90, 0x05, 0x00, 0x00, 0x01, 0x00, 0x00, 0x00, 0x30, 0x2a, 0x00, 0x00, 0x01, 0x00, 0x00, 0x00
        /* <DEDUP_REMOVED lines=671> */
        /*2afc*/ 	.byte	0x90, 0xf2, 0x00, 0x00


	//----- nvinfo : EIATTR_MERCURY_ISA_VERSION
	.align		4
.L_37:
        /*2b00*/ 	.byte	0x03, 0x5f
        /*2b02*/ 	.short	0x0101


	//----- nvinfo : EIATTR_EXIT_INSTR_OFFSETS
	.align		4
        /*2b04*/ 	.byte	0x04, 0x1c
        /*2b06*/ 	.short	(.L_39 - .L_38)


	//   ....[0]....
.L_38:
        /*2b08*/ 	.word	0x00015210


	//   ....[1]....
        /*2b0c*/ 	.word	0x00015230


	//----- nvinfo : EIATTR_REQNTID
	.align		4
.L_39:
        /*2b10*/ 	.byte	0x04, 0x10
        /*2b12*/ 	.short	(.L_41 - .L_40)
.L_40:
        /*2b14*/ 	.word	0x00000080
        /*2b18*/ 	.word	0x00000001
        /*2b1c*/ 	.word	0x00000001


	//----- nvinfo : EIATTR_CBANK_PARAM_SIZE
	.align		4
.L_41:
        /*2b20*/ 	.byte	0x03, 0x19
        /*2b22*/ 	.short	0x0050


	//----- nvinfo : EIATTR_PARAM_CBANK
	.align		4
        /*2b24*/ 	.byte	0x04, 0x0a
        /*2b26*/ 	.short	(.L_43 - .L_42)
	.align		4
.L_42:
        /*2b28*/ 	.word	index@(.nv.constant0.matmul_kernel)
        /*2b2c*/ 	.short	0x0210
        /*2b2e*/ 	.short	0x0050


	//----- nvinfo : EIATTR_SW_WAR
	.align		4
.L_43:
        /*2b30*/ 	.byte	0x04, 0x36
        /*2b32*/ 	.short	(.L_45 - .L_44)
.L_44:
        /*2b34*/ 	.word	0x00000008
.L_45:


//--------------------- .nv.callgraph             --------------------------
	.section	.nv.callgraph,"",@"SHT_CUDA_CALLGRAPH"
	.align	4
	.sectionentsize	8
	.align		4
        /*0000*/ 	.word	0x00000000
	.align		4
        /*0004*/ 	.word	0xffffffff
	.align		4
        /*0008*/ 	.word	0x00000000
	.align		4
        /*000c*/ 	.word	0xfffffffe
	.align		4
        /*0010*/ 	.word	0x00000000
	.align		4
        /*0014*/ 	.word	0xfffffffd
	.align		4
        /*0018*/ 	.word	0x00000000
	.align		4
        /*001c*/ 	.word	0xfffffffc


//--------------------- .text.matmul_kernel       --------------------------
	.section	.text.matmul_kernel,"ax",@progbits
	.align	128
        .global         matmul_kernel
        .type           matmul_kernel,@function
        .size           matmul_kernel,(.L_x_4 - matmul_kernel)
        .other          matmul_kernel,@"STO_CUDA_ENTRY STV_DEFAULT"
matmul_kernel:
.text.matmul_kernel:
[----:B------:R-:W0:Y:S08]  /*0000*/  LDC R1, c[0x0][0x28] ;  /* 0x00000a00ff017b82 */ /* 0x000e300000000800 */
[----:B------:R-:W1:Y:S01]  /*0010*/  LDC.64 R4, c[0x0][0x228] ;  /* 0x00008a00ff047b82 */ /* 0x000e620000000a00 */
[----:B------:R-:W2:Y:S01]  /*0020*/  S2R R7, SR_CTAID.X ;  /* 0x0000000000077919 */ /* 0x000ea20000002500 */
[----:B------:R-:W-:Y:S01]  /*0030*/  UMOV UR7, 0x400 ;  /* 0x0000040000077882 */ /* 0x000fe20000000000 */
[----:B------:R-:W-:Y:S01]  /*0040*/  ULDC.64 UR44, c[0x0][0x208] ;  /* 0x00008200002c7ab9 */ /* 0x000fe20000000a00 */
[----:B0-----:R-:W-:-:S04]  /*0050*/  VIADD R1, R1, 0xfffffa20 ;  /* 0xfffffa2001017836 */ /* 0x001fc80000000000 */
[----:B------:R-:W0:Y:S01]  /*0060*/  S2UR UR4, SR_CgaCtaId ;  /* 0x00000000000479c3 */ /* 0x000e220000008800 */
[----:B-1----:R-:W-:-:S05]  /*0070*/  VIADD R0, R5, 0x3f ;  /* 0x0000003f05007836 */ /* 0x002fca0000000000 */
[----:B------:R-:W-:Y:S01]  /*0080*/  SHF.R.S32.HI R3, RZ, 0x1f, R0 ;  /* 0x0000001fff037819 */ /* 0x000fe20000011400 */
[----:B0-----:R-:W-:-:S03]  /*0090*/  ULEA UR7, UR4, UR7, 0x18 ;  /* 0x0000000704077291 */ /* 0x001fc6000f8ec03f */
[----:B------:R-:W-:Y:S02]  /*00a0*/  LEA.HI R3, R3, R0, RZ, 0x6 ;  /* 0x0000000003037211 */ /* 0x000fe400078f30ff */
[----:B--2---:R-:W-:Y:S02]  /*00b0*/  IABS R10, R7 ;  /* 0x00000007000a7213 */ /* 0x004fe40000000000 */
[----:B------:R-:W-:-:S05]  /*00c0*/  SHF.R.S32.HI R3, RZ, 0x6, R3 ;  /* 0x00000006ff037819 */ /* 0x000fca0000011403 */
[----:B------:R-:W-:-:S05]  /*00d0*/  IMAD.SHL.U32 R6, R3, 0x4, RZ ;  /* 0x0000000403067824 */ /* 0x000fca00078e00ff */
[-C--:B------:R-:W-:Y:S02]  /*00e0*/  IABS R9, R6.reuse ;  /* 0x0000000600097213 */ /* 0x080fe40000000000 */
[----:B------:R-:W-:Y:S02]  /*00f0*/  IABS R12, R6 ;  /* 0x00000006000c7213 */ /* 0x000fe40000000000 */
[----:B------:R-:W0:Y:S08]  /*0100*/  I2F.RP R0, R9 ;  /* 0x0000000900007306 */ /* 0x000e300000209400 */
[----:B0-----:R-:W0:Y:S02]  /*0110*/  MUFU.RCP R0, R0 ;  /* 0x0000000000007308 */ /* 0x001e240000001000 */
[----:B0-----:R-:W-:-:S02]  /*0120*/  VIADD R2, R0, 0xffffffe ;  /* 0x0ffffffe00027836 */ /* 0x001fc40000000000 */
[----:B------:R-:W-:-:S04]  /*0130*/  IMAD.MOV R0, RZ, RZ, -R12 ;  /* 0x000000ffff007224 */ /* 0x000fc800078e0a0c */
[----:B------:R0:W1:Y:S02]  /*0140*/  F2I.FTZ.U32.TRUNC.NTZ R3, R2 ;  /* 0x0000000200037305 */ /* 0x000064000021f000 */
[----:B0-----:R-:W-:Y:S02]  /*0150*/  IMAD.MOV.U32 R2, RZ, RZ, RZ ;  /* 0x000000ffff027224 */ /* 0x001fe400078e00ff */
[----:B-1----:R-:W-:-:S04]  /*0160*/  IMAD.MOV R8, RZ, RZ, -R3 ;  /* 0x000000ffff087224 */ /* 0x002fc800078e0a03 */
[----:B------:R-:W-:Y:S02]  /*0170*/  IMAD R11, R8, R9, RZ ;  /* 0x00000009080b7224 */ /* 0x000fe400078e02ff */
[----:B------:R-:W-:Y:S02]  /*0180*/  IMAD.MOV.U32 R8, RZ, RZ, R10 ;  /* 0x000000ffff087224 */ /* 0x000fe400078e000a */
[----:B------:R-:W-:-:S06]  /*0190*/  IMAD.HI.U32 R3, R3, R11, R2 ;  /* 0x0000000b03037227 */ /* 0x000fcc00078e0002 */
[----:B------:R-:W-:-:S04]  /*01a0*/  IMAD.HI.U32 R3, R3, R8, RZ ;  /* 0x0000000803037227 */ /* 0x000fc800078e00ff */
[----:B------:R-:W-:-:S05]  /*01b0*/  IMAD R0, R3, R0, R8 ;  /* 0x0000000003007224 */ /* 0x000fca00078e0208 */
[----:B------:R-:W-:-:S13]  /*01c0*/  ISETP.GT.U32.AND P1, PT, R9, R0, PT ;  /* 0x000000000900720c */ /* 0x000fda0003f24070 */
[----:B------:R-:W-:Y:S02]  /*01d0*/  @!P1 IMAD.IADD R0, R0, 0x1, -R9 ;  /* 0x0000000100009824 */ /* 0x000fe400078e0a09 */
[----:B------:R-:W-:Y:S01]  /*01e0*/  @!P1 VIADD R3, R3, 0x1 ;  /* 0x0000000103039836 */ /* 0x000fe20000000000 */
[----:B------:R-:W-:Y:S02]  /*01f0*/  ISETP.NE.AND P1, PT, R6, RZ, PT ;  /* 0x000000ff0600720c */ /* 0x000fe40003f25270 */
[----:B------:R-:W-:Y:S02]  /*0200*/  ISETP.GE.U32.AND P0, PT, R0, R9, PT ;  /* 0x000000090000720c */ /* 0x000fe40003f06070 */
[----:B------:R-:W-:-:S04]  /*0210*/  LOP3.LUT R0, R7, R6, RZ, 0x3c, !PT ;  /* 0x0000000607007212 */ /* 0x000fc800078e3cff */
[----:B------:R-:W-:Y:S01]  /*0220*/  ISETP.GE.AND P2, PT, R0, RZ, PT ;  /* 0x000000ff0000720c */ /* 0x000fe20003f46270 */
[----:B------:R-:W-:-:S06]  /*0230*/  VIADD R0, R4, 0xff ;  /* 0x000000ff04007836 */ /* 0x000fcc0000000000 */
[----:B------:R-:W-:-:S04]  /*0240*/  @P0 VIADD R3, R3, 0x1 ;  /* 0x0000000103030836 */ /* 0x000fc80000000000 */
[----:B------:R-:W-:Y:S01]  /*0250*/  IMAD.MOV.U32 R2, RZ, RZ, R3 ;  /* 0x000000ffff027224 */ /* 0x000fe200078e0003 */
[----:B------:R-:W-:-:S03]  /*0260*/  SHF.R.S32.HI R3, RZ, 0x1f, R0 ;  /* 0x0000001fff037819 */ /* 0x000fc60000011400 */
[----:B------:R-:W-:Y:S01]  /*0270*/  @!P2 IMAD.MOV R2, RZ, RZ, -R2 ;  /* 0x000000ffff02a224 */ /* 0x000fe200078e0a02 */
[----:B------:R-:W-:Y:S02]  /*0280*/  @!P1 LOP3.LUT R2, RZ, R6, RZ, 0x33, !PT ;  /* 0x00000006ff029212 */ /* 0x000fe400078e33ff */
[----:B------:R-:W-:-:S03]  /*0290*/  LEA.HI R3, R3, R0, RZ, 0x8 ;  /* 0x0000000003037211 */ /* 0x000fc600078f40ff */
[----:B------:R-:W-:Y:S02]  /*02a0*/  IMAD.SHL.U32 R8, R2, 0x4, RZ ;  /* 0x0000000402087824 */ /* 0x000fe400078e00ff */
[----:B------:R-:W-:-:S03]  /*02b0*/  IMAD.MOV R2, RZ, RZ, -R2 ;  /* 0x000000ffff027224 */ /* 0x000fc600078e0a02 */
[----:B------:R-:W-:Y:S01]  /*02c0*/  LEA.HI.SX32 R3, R3, -R8, 0x18 ;  /* 0x8000000803037211 */ /* 0x000fe200078fc2ff */
[----:B------:R-:W-:-:S03]  /*02d0*/  IMAD R6, R6, R2, R7 ;  /* 0x0000000206067224 */ /* 0x000fc600078e0207 */
[----:B------:R-:W-:Y:S02]  /*02e0*/  VIMNMX R13, R3, 0x4, PT ;  /* 0x00000004030d7848 */ /* 0x000fe40003fe0100 */
[----:B------:R-:W-:Y:S02]  /*02f0*/  IABS R11, R6 ;  /* 0x00000006000b7213 */ /* 0x000fe40000000000 */
[----:B------:R-:W-:-:S04]  /*0300*/  IABS R9, R13 ;  /* 0x0000000d00097213 */ /* 0x000fc80000000000 */
[----:B------:R-:W0:Y:S08]  /*0310*/  I2F.RP R0, R9 ;  /* 0x0000000900007306 */ /* 0x000e300000209400 */
[----:B0-----:R-:W0:Y:S02]  /*0320*/  MUFU.RCP R0, R0 ;  /* 0x0000000000007308 */ /* 0x001e240000001000 */
[----:B0-----:R-:W-:-:S06]  /*0330*/  VIADD R3, R0, 0xffffffe ;  /* 0x0ffffffe00037836 */ /* 0x001fcc0000000000 */
[----:B------:R-:W0:Y:S02]  /*0340*/  F2I.FTZ.U32.TRUNC.NTZ R3, R3 ;  /* 0x0000000300037305 */ /* 0x000e24000021f000 */
[----:B0-----:R-:W-:-:S04]  /*0350*/  IMAD.MOV R10, RZ, RZ, -R3 ;  /* 0x000000ffff0a7224 */ /* 0x001fc800078e0a03 */
[----:B------:R-:W-:Y:S01]  /*0360*/  IMAD.MOV.U32 R2, RZ, RZ, R10 ;  /* 0x000000ffff027224 */ /* 0x000fe200078e000a */
[----:B------:R-:W-:-:S03]  /*0370*/  IABS R10, R13 ;  /* 0x0000000d000a7213 */ /* 0x000fc60000000000 */
[----:B------:R-:W-:Y:S02]  /*0380*/  IMAD R7, R2, R9, RZ ;  /* 0x0000000902077224 */ /* 0x000fe400078e02ff */
[----:B------:R-:W-:Y:S02]  /*0390*/  IMAD.MOV.U32 R2, RZ, RZ, RZ ;  /* 0x000000ffff027224 */ /* 0x000fe400078e00ff */
[----:B------:R-:W-:Y:S02]  /*03a0*/  IMAD.MOV R0, RZ, RZ, -R10 ;  /* 0x000000ffff007224 */ /* 0x000fe400078e0a0a */
[----:B------:R-:W-:Y:S02]  /*03b0*/  IMAD.HI.U32 R2, R3, R7, R2 ;  /* 0x0000000703027227 */ /* 0x000fe400078e0002 */
[----:B------:R-:W0:Y:S04]  /*03c0*/  LDC R7, c[0x0][0x230] ;  /* 0x00008c00ff077b82 */ /* 0x000e280000000800 */
[----:B------:R-:W-:-:S04]  /*03d0*/  IMAD.HI.U32 R2, R2, R11, RZ ;  /* 0x0000000b02027227 */ /* 0x000fc800078e00ff */
[----:B------:R-:W-:Y:S02]  /*03e0*/  IMAD R0, R2, R0, R11 ;  /* 0x0000000002007224 */ /* 0x000fe400078e020b */
[----:B------:R-:W1:Y:S03]  /*03f0*/  S2R R11, SR_TID.X ;  /* 0x00000000000b7919 */ /* 0x000e660000002100 */
[----:B------:R-:W-:Y:S01]  /*0400*/  ISETP.GT.U32.AND P1, PT, R9, R0, PT ;  /* 0x000000000900720c */ /* 0x000fe20003f24070 */
[----:B0-----:R-:W-:-:S12]  /*0410*/  VIADD R7, R7, 0x3f ;  /* 0x0000003f07077836 */ /* 0x001fd80000000000 */
[----:B------:R-:W-:Y:S02]  /*0420*/  @!P1 IMAD.IADD R0, R0, 0x1, -R9 ;  /* 0x0000000100009824 */ /* 0x000fe400078e0a09 */
[----:B------:R-:W-:Y:S01]  /*0430*/  @!P1 VIADD R2, R2, 0x1 ;  /* 0x0000000102029836 */ /* 0x000fe20000000000 */
[----:B------:R-:W-:Y:S02]  /*0440*/  ISETP.NE.AND P1, PT, R13, RZ, PT ;  /* 0x000000ff0d00720c */ /* 0x000fe40003f25270 */
[----:B------:R-:W-:Y:S02]  /*0450*/  ISETP.GE.U32.AND P0, PT, R0, R9, PT ;  /* 0x000000090000720c */ /* 0x000fe40003f06070 */
[----:B------:R-:W-:-:S04]  /*0460*/  LOP3.LUT R0, R6, R13, RZ, 0x3c, !PT ;  /* 0x0000000d06007212 */ /* 0x000fc800078e3cff */
[----:B------:R-:W-:Y:S02]  /*0470*/  ISETP.GE.AND P2, PT, R0, RZ, PT ;  /* 0x000000ff0000720c */ /* 0x000fe40003f46270 */
[----:B-1----:R-:W-:-:S05]  /*0480*/  LOP3.LUT R152, R11, 0x7f, RZ, 0xc0, !PT ;  /* 0x0000007f0b987812 */ /* 0x002fca00078ec0ff */
[----:B------:R-:W-:Y:S01]  /*0490*/  @P0 VIADD R2, R2, 0x1 ;  /* 0x0000000102020836 */ /* 0x000fe20000000000 */
[----:B------:R-:W-:-:S05]  /*04a0*/  ISETP.GT.AND P0, PT, R7, 0x3f, PT ;  /* 0x0000003f0700780c */ /* 0x000fca0003f04270 */
[----:B------:R-:W-:Y:S01]  /*04b0*/  @!P2 IMAD.MOV R2, RZ, RZ, -R2 ;  /* 0x000000ffff02a224 */ /* 0x000fe200078e0a02 */
[----:B------:R-:W-:-:S05]  /*04c0*/  @!P1 LOP3.LUT R2, RZ, R13, RZ, 0x33, !PT ;  /* 0x0000000dff029212 */ /* 0x000fca00078e33ff */
[----:B------:R-:W-:Y:S02]  /*04d0*/  IMAD.MOV R0, RZ, RZ, -R2 ;  /* 0x000000ffff007224 */ /* 0x000fe400078e0a02 */
[----:B------:R-:W-:Y:S02]  /*04e0*/  IMAD.SHL.U32 R2, R2, 0x40, RZ ;  /* 0x0000004002027824 */ /* 0x000fe400078e00ff */
[----:B------:R-:W-:-:S04]  /*04f0*/  IMAD R0, R13, R0, R6 ;  /* 0x000000000d007224 */ /* 0x000fc800078e0206 */
[----:B------:R-:W-:-:S04]  /*0500*/  IMAD.IADD R0, R8, 0x1, R0 ;  /* 0x0000000108007824 */ /* 0x000fc800078e0200 */
[----:B------:R-:W-:-:S04]  /*0510*/  IMAD R0, R0, 0x100, R152 ;  /* 0x0000010000007824 */ /* 0x000fc800078e0298 */
[----:B------:R-:W-:Y:S01]  /*0520*/  VIADD R3, R0, 0x80 ;  /* 0x0000008000037836 */ /* 0x000fe20000000000 */
[----:B------:R-:W-:Y:S06]  /*0530*/  @P0 BRA `(.L_x_0) ;  /* 0x00000004000c0947 */ /* 0x000fec0003800000 */
[----:B------:R-:W-:Y:S01]  /*0540*/  IMAD.SHL.U32 R4, R11, 0x8, RZ ;  /* 0x000000080b047824 */ /* 0x000fe200078e00ff */
[----:B------:R-:W-:Y:S02]  /*0550*/  CS2R R120, SRZ ;  /* 0x0000000000787805 */ /* 0x000fe4000001ff00 */
[----:B------:R-:W-:Y:S02]  /*0560*/  CS2R R122, SRZ ;  /* 0x00000000007a7805 */ /* 0x000fe4000001ff00 */
[----:B------:R-:W-:Y:S02]  /*0570*/  CS2R R124, SRZ ;  /* 0x00000000007c7805 */ /* 0x000fe4000001ff00 */
[----:B------:R-:W-:Y:S01]  /*0580*/  CS2R R126, SRZ ;  /* 0x00000000007e7805 */ /* 0x000fe2000001ff00 */
[----:B------:R1:W-:Y:S01]  /*0590*/  STL [R1+0x580], R4 ;  /* 0x0005800401007387 */ /* 0x0003e20000100800 */
[----:B------:R-:W-:Y:S02]  /*05a0*/  CS2R R128, SRZ ;  /* 0x0000000000807805 */ /* 0x000fe4000001ff00 */
[----:B------:R-:W-:-:S02]  /*05b0*/  CS2R R130, SRZ ;  /* 0x0000000000827805 */ /* 0x000fc4000001ff00 */
[----:B------:R-:W-:Y:S02]  /*05c0*/  CS2R R132, SRZ ;  /* 0x0000000000847805 */ /* 0x000fe4000001ff00 */
[----:B------:R-:W-:Y:S02]  /*05d0*/  CS2R R134, SRZ ;  /* 0x0000000000867805 */ /* 0x000fe4000001ff00 */
[----:B------:R-:W-:Y:S02]  /*05e0*/  CS2R R136, SRZ ;  /* 0x0000000000887805 */ /* 0x000fe4000001ff00 */
[----:B------:R-:W-:Y:S02]  /*05f0*/  CS2R R138, SRZ ;  /* 0x00000000008a7805 */ /* 0x000fe4000001ff00 */
        /* <DEDUP_REMOVED lines=53> */
[----:B------:R-:W-:Y:S01]  /*0950*/  CS2R R54, SRZ ;  /* 0x0000000000367805 */ /* 0x000fe2000001ff00 */
[----:B-1----:R-:W-:Y:S06]  /*0960*/  BRA `(.L_x_1) ;  /* 0x000000e800487947 */ /* 0x002fec0003800000 */
.L_x_0:
[----:B------:R-:W-:Y:S01]  /*0970*/  IABS R16, R4 ;  /* 0x0000000400107213 */ /* 0x000fe20000000000 */
[----:B------:R-:W-:Y:S01]  /*0980*/  ULDC UR8, c[0x0][0x23c] ;  /* 0x00008f0000087ab9 */ /* 0x000fe20000000800 */
[----:B------:R-:W-:Y:S01]  /*0990*/  IABS R6, R5 ;  /* 0x0000000500067213 */ /* 0x000fe20000000000 */
[----:B------:R-:W-:Y:S01]  /*09a0*/  ULDC.64 UR4, c[0x0][0x218] ;  /* 0x0000860000047ab9 */ /* 0x000fe20000000a00 */
[----:B------:R-:W0:Y:S01]  /*09b0*/  I2F.RP R10, R16 ;  /* 0x00000010000a7306 */ /* 0x000e220000209400 */
[----:B------:R-:W-:Y:S01]  /*09c0*/  IABS R17, R3 ;  /* 0x0000000300117213 */ /* 0x000fe20000000000 */
[----:B------:R-:W-:Y:S01]  /*09d0*/  ULDC.64 UR10, c[0x0][0x210] ;  /* 0x00008400000a7ab9 */ /* 0x000fe20000000a00 */
[----:B------:R-:W-:Y:S01]  /*09e0*/  ISETP.GE.AND P5, PT, R0, RZ, PT ;  /* 0x000000ff0000720c */ /* 0x000fe20003fa6270 */
[----:B------:R-:W-:Y:S01]  /*09f0*/  UMOV UR38, 0xfffffffe ;  /* 0xfffffffe00267882 */ /* 0x000fe20000000000 */
[----:B------:R-:W-:Y:S01]  /*0a00*/  ISETP.GE.AND P6, PT, R3, RZ, PT ;  /* 0x000000ff0300720c */ /* 0x000fe20003fc6270 */
[----:B------:R-:W-:Y:S01]  /*0a10*/  UMOV UR39, 0x7fffffdf ;  /* 0x7fffffdf00277882 */ /* 0x000fe20000000000 */
[----:B------:R-:W-:Y:S01]  /*0a20*/  LOP3.LUT R153, R11, 0x3f, RZ, 0xc0, !PT ;  /* 0x0000003f0b997812 */ /* 0x000fe200078ec0ff */
[----:B------:R-:W1:Y:S01]  /*0a30*/  I2F.RP R14, R6 ;  /* 0x00000006000e7306 */ /* 0x000e620000209400 */
[----:B------:R-:W-:-:S02]  /*0a40*/  CS2R R120, SRZ ;  /* 0x0000000000787805 */ /* 0x000fc4000001ff00 */
[----:B------:R-:W-:Y:S02]  /*0a50*/  CS2R R122, SRZ ;  /* 0x00000000007a7805 */ /* 0x000fe4000001ff00 */
[----:B------:R-:W-:Y:S02]  /*0a60*/  CS2R R124, SRZ ;  /* 0x00000000007c7805 */ /* 0x000fe4000001ff00 */
[----:B------:R-:W-:Y:S02]  /*0a70*/  CS2R R126, SRZ ;  /* 0x00000000007e7805 */ /* 0x000fe4000001ff00 */
[----:B------:R-:W-:Y:S02]  /*0a80*/  CS2R R128, SRZ ;  /* 0x0000000000807805 */ /* 0x000fe4000001ff00 */
[----:B------:R-:W-:Y:S02]  /*0a90*/  CS2R R130, SRZ ;  /* 0x0000000000827805 */ /* 0x000fe4000001ff00 */
[----:B------:R-:W-:Y:S01]  /*0aa0*/  CS2R R132, SRZ ;  /* 0x0000000000847805 */ /* 0x000fe2000001ff00 */
[----:B0-----:R-:W0:Y:S01]  /*0ab0*/  MUFU.RCP R10, R10 ;  /* 0x0000000a000a7308 */ /* 0x001e220000001000 */
[----:B------:R-:W-:-:S02]  /*0ac0*/  CS2R R134, SRZ ;  /* 0x0000000000867805 */ /* 0x000fc4000001ff00 */
[----:B------:R-:W-:Y:S02]  /*0ad0*/  CS2R R136, SRZ ;  /* 0x0000000000887805 */ /* 0x000fe4000001ff00 */
[----:B------:R-:W-:Y:S02]  /*0ae0*/  CS2R R138, SRZ ;  /* 0x00000000008a7805 */ /* 0x000fe4000001ff00 */
[----:B------:R-:W-:Y:S02]  /*0af0*/  CS2R R140, SRZ ;  /* 0x00000000008c7805 */ /* 0x000fe4000001ff00 */
[----:B------:R-:W-:Y:S02]  /*0b00*/  CS2R R142, SRZ ;  /* 0x00000000008e7805 */ /* 0x000fe4000001ff00 */
[----:B------:R-:W-:Y:S02]  /*0b10*/  CS2R R144, SRZ ;  /* 0x0000000000907805 */ /* 0x000fe4000001ff00 */
[----:B------:R-:W-:Y:S01]  /*0b20*/  CS2R R146, SRZ ;  /* 0x0000000000927805 */ /* 0x000fe2000001ff00 */
[----:B-1----:R-:W1:Y:S01]  /*0b30*/  MUFU.RCP R14, R14 ;  /* 0x0000000e000e7308 */ /* 0x002e620000001000 */
[----:B------:R-:W-:-:S02]  /*0b40*/  CS2R R148, SRZ ;  /* 0x0000000000947805 */ /* 0x000fc4000001ff00 */
[----:B------:R-:W-:Y:S02]  /*0b50*/  CS2R R150, SRZ ;  /* 0x0000000000967805 */ /* 0x000fe4000001ff00 */
[----:B------:R-:W-:Y:S02]  /*0b60*/  CS2R R88, SRZ ;  /* 0x0000000000587805 */ /* 0x000fe4000001ff00 */
[----:B------:R-:W-:Y:S02]  /*0b70*/  CS2R R90, SRZ ;  /* 0x00000000005a7805 */ /* 0x000fe4000001ff00 */
[----:B------:R-:W-:Y:S02]  /*0b80*/  CS2R R92, SRZ ;  /* 0x00000000005c7805 */ /* 0x000fe4000001ff00 */
[----:B------:R-:W-:Y:S02]  /*0b90*/  CS2R R94, SRZ ;  /* 0x00000000005e7805 */ /* 0x000fe4000001ff00 */
[----:B------:R-:W-:-:S02]  /*0ba0*/  CS2R R96, SRZ ;  /* 0x0000000000607805 */ /* 0x000fc4000001ff00 */
[----:B------:R-:W-:Y:S01]  /*0bb0*/  CS2R R98, SRZ ;  /* 0x0000000000627805 */ /* 0x000fe2000001ff00 */
[----:B0-----:R-:W-:Y:S01]  /*0bc0*/  VIADD R8, R10, 0xffffffe ;  /* 0x0ffffffe0a087836 */ /* 0x001fe20000000000 */
[----:B------:R-:W-:Y:S02]  /*0bd0*/  CS2R R100, SRZ ;  /* 0x0000000000647805 */ /* 0x000fe4000001ff00 */
[----:B------:R-:W-:Y:S02]  /*0be0*/  CS2R R102, SRZ ;  /* 0x0000000000667805 */ /* 0x000fe4000001ff00 */
[----:B------:R-:W-:Y:S01]  /*0bf0*/  CS2R R104, SRZ ;  /* 0x0000000000687805 */ /* 0x000fe2000001ff00 */
[----:B------:R0:W2:Y:S01]  /*0c00*/  F2I.FTZ.U32.TRUNC.NTZ R9, R8 ;  /* 0x0000000800097305 */ /* 0x0000a2000021f000 */
[----:B------:R-:W-:Y:S02]  /*0c10*/  CS2R R106, SRZ ;  /* 0x00000000006a7805 */ /* 0x000fe4000001ff00 */
[----:B------:R-:W-:-:S02]  /*0c20*/  CS2R R108, SRZ ;  /* 0x00000000006c7805 */ /* 0x000fc4000001ff00 */
[----:B------:R-:W-:Y:S01]  /*0c30*/  CS2R R110, SRZ ;  /* 0x00000000006e7805 */ /* 0x000fe2000001ff00 */
[----:B-1----:R-:W-:Y:S01]  /*0c40*/  VIADD R12, R14, 0xffffffe ;  /* 0x0ffffffe0e0c7836 */ /* 0x002fe20000000000 */
[----:B------:R-:W-:Y:S02]  /*0c50*/  IABS R14, R0 ;  /* 0x00000000000e7213 */ /* 0x000fe40000000000 */
[----:B------:R-:W-:Y:S02]  /*0c60*/  CS2R R112, SRZ ;  /* 0x0000000000707805 */ /* 0x000fe4000001ff00 */
[----:B------:R-:W-:Y:S01]  /*0c70*/  CS2R R114, SRZ ;  /* 0x0000000000727805 */ /* 0x000fe2000001ff00 */
[----:B------:R1:W3:Y:S01]  /*0c80*/  F2I.FTZ.U32.TRUNC.NTZ R13, R12 ;  /* 0x0000000c000d7305 */ /* 0x0002e2000021f000 */
[----:B0-----:R-:W-:Y:S01]  /*0c90*/  IMAD.MOV.U32 R8, RZ, RZ, RZ ;  /* 0x000000ffff087224 */ /* 0x001fe200078e00ff */
[----:B------:R-:W-:Y:S02]  /*0ca0*/  CS2R R116, SRZ ;  /* 0x0000000000747805 */ /* 0x000fe4000001ff00 */
[----:B------:R-:W-:-:S02]  /*0cb0*/  CS2R R118, SRZ ;  /* 0x0000000000767805 */ /* 0x000fc4000001ff00 */
[----:B------:R-:W-:Y:S02]  /*0cc0*/  CS2R R76, SRZ ;  /* 0x00000000004c7805 */ /* 0x000fe4000001ff00 */
[----:B------:R-:W-:Y:S02]  /*0cd0*/  CS2R R78, SRZ ;  /* 0x00000000004e7805 */ /* 0x000fe4000001ff00 */
[----:B------:R-:W-:Y:S01]  /*0ce0*/  CS2R R80, SRZ ;  /* 0x0000000000507805 */ /* 0x000fe2000001ff00 */
[----:B--2---:R-:W-:Y:S01]  /*0cf0*/  IMAD.MOV R15, RZ, RZ, -R9 ;  /* 0x000000ffff0f7224 */ /* 0x004fe200078e0a09 */
[----:B------:R-:W-:Y:S02]  /*0d00*/  CS2R R82, SRZ ;  /* 0x0000000000527805 */ /* 0x000fe4000001ff00 */
[----:B-1----:R-:W-:Y:S02]  /*0d10*/  SHF.R.S32.HI R12, RZ, 0x1f, R7 ;  /* 0x0000001fff0c7819 */ /* 0x002fe40000011407 */
[----:B------:R-:W-:Y:S01]  /*0d20*/  CS2R R84, SRZ ;  /* 0x0000000000547805 */ /* 0x000fe2000001ff00 */
[----:B------:R-:W-:Y:S01]  /*0d30*/  IMAD R15, R15, R16, RZ ;  /* 0x000000100f0f7224 */ /* 0x000fe200078e02ff */
[----:B------:R-:W-:-:S03]  /*0d40*/  CS2R R86, SRZ ;  /* 0x0000000000567805 */ /* 0x000fc6000001ff00 */
[----:B------:R-:W-:Y:S01]  /*0d50*/  IMAD.HI.U32 R9, R9, R15, R8 ;  /* 0x0000000f09097227 */ /* 0x000fe200078e0008 */
[----:B------:R-:W-:-:S03]  /*0d60*/  SHF.R.U32.HI R15, RZ, 0x6, R11 ;  /* 0x00000006ff0f7819 */ /* 0x000fc6000001160b */
[----:B---3--:R-:W-:Y:S02]  /*0d70*/  IMAD.MOV R19, RZ, RZ, -R13 ;  /* 0x000000ffff137224 */ /* 0x008fe400078e0a0d */
[----:B------:R-:W-:-:S04]  /*0d80*/  IMAD.HI.U32 R8, R9, R14, RZ ;  /* 0x0000000e09087227 */ /* 0x000fc800078e00ff */
[----:B------:R-:W-:Y:S01]  /*0d90*/  IMAD.HI.U32 R10, R9, R17, RZ ;  /* 0x00000011090a7227 */ /* 0x000fe200078e00ff */
[----:B------:R-:W-:Y:S02]  /*0da0*/  LEA.HI R9, R12, R7, RZ, 0x6 ;  /* 0x000000070c097211 */ /* 0x000fe400078f30ff */
[----:B------:R-:W-:Y:S01]  /*0db0*/  SGXT.U32 R7, R15, 0x1 ;  /* 0x000000010f07781a */ /* 0x000fe20000000000 */
[----:B------:R-:W-:Y:S02]  /*0dc0*/  IMAD.MOV R15, RZ, RZ, -R8 ;  /* 0x000000ffff0f7224 */ /* 0x000fe400078e0a08 */
[----:B------:R-:W-:Y:S01]  /*0dd0*/  IMAD.MOV R10, RZ, RZ, -R10 ;  /* 0x000000ffff0a7224 */ /* 0x000fe200078e0a0a */
[----:B------:R-:W-:Y:S01]  /*0de0*/  LOP3.LUT R18, R2, R7, RZ, 0xfc, !PT ;  /* 0x0000000702127212 */ /* 0x000fe200078efcff */
[C---:B------:R-:W-:Y:S02]  /*0df0*/  IMAD R7, R16.reuse, R15, R14 ;  /* 0x0000000f10077224 */ /* 0x040fe400078e020e */
[----:B------:R-:W-:Y:S01]  /*0e00*/  IMAD R8, R16, R10, R17 ;  /* 0x0000000a10087224 */ /* 0x000fe200078e0211 */
[----:B------:R-:W-:Y:S01]  /*0e10*/  LOP3.LUT R22, R18, 0x38, RZ, 0xfc, !PT ;  /* 0x0000003812167812 */ /* 0x000fe200078efcff */
[----:B------:R-:W-:Y:S01]  /*0e20*/  IMAD R19, R19, R6, RZ ;  /* 0x0000000613137224 */ /* 0x000fe200078e02ff */
[C---:B------:R-:W-:Y:S01]  /*0e30*/  ISETP.GT.U32.AND P0, PT, R16.reuse, R7, PT ;  /* 0x000000071000720c */ /* 0x040fe20003f04070 */
[----:B------:R-:W-:Y:S01]  /*0e40*/  IMAD.MOV.U32 R12, RZ, RZ, RZ ;  /* 0x000000ffff0c7224 */ /* 0x000fe200078e00ff */
[----:B------:R-:W-:-:S02]  /*0e50*/  ISETP.GT.U32.AND P1, PT, R16, R8, PT ;  /* 0x000000081000720c */ /* 0x000fc40003f24070 */
[C---:B------:R-:W-:Y:S01]  /*0e60*/  LOP3.LUT R10, R18.reuse, 0x3c, RZ, 0xfc, !PT ;  /* 0x0000003c120a7812 */ /* 0x040fe200078efcff */
[----:B------:R-:W-:Y:S01]  /*0e70*/  IMAD.HI.U32 R12, R13, R19, R12 ;  /* 0x000000130d0c7227 */ /* 0x000fe200078e000c */
[----:B------:R-:W-:Y:S02]  /*0e80*/  IABS R19, R22 ;  /* 0x0000001600137213 */ /* 0x000fe40000000000 */
[----:B------:R-:W-:Y:S02]  /*0e90*/  IABS R15, R10 ;  /* 0x0000000a000f7213 */ /* 0x000fe40000000000 */
[----:B------:R-:W-:Y:S01]  /*0ea0*/  LOP3.LUT R20, R18, 0x3a, RZ, 0xfc, !PT ;  /* 0x0000003a12147812 */ /* 0x000fe200078efcff */
[----:B------:R-:W-:Y:S01]  /*0eb0*/  IMAD.HI.U32 R14, R12, R19, RZ ;  /* 0x000000130c0e7227 */ /* 0x000fe200078e00ff */
[----:B------:R-:W-:Y:S02]  /*0ec0*/  ISETP.GE.AND P3, PT, R10, RZ, PT ;  /* 0x000000ff0a00720c */ /* 0x000fe40003f66270 */
[----:B------:R-:W-:Y:S01]  /*0ed0*/  LOP3.LUT R24, R18, 0x36, RZ, 0xfc, !PT ;  /* 0x0000003612187812 */ /* 0x000fe200078efcff */
[--C-:B------:R-:W-:Y:S01]  /*0ee0*/  @!P0 IMAD.IADD R7, R7, 0x1, -R16.reuse ;  /* 0x0000000107078824 */ /* 0x100fe200078e0a10 */
[----:B------:R-:W-:Y:S01]  /*0ef0*/  IABS R17, R20 ;  /* 0x0000001400117213 */ /* 0x000fe20000000000 */
[----:B------:R-:W-:Y:S01]  /*0f00*/  @!P1 IMAD.IADD R8, R8, 0x1, -R16 ;  /* 0x0000000108089824 */ /* 0x000fe200078e0a10 */
[----:B------:R-:W-:Y:S01]  /*0f10*/  IABS R21, R24 ;  /* 0x0000001800157213 */ /* 0x000fe20000000000 */
[----:B------:R-:W-:Y:S01]  /*0f20*/  IMAD.MOV R14, RZ, RZ, -R14 ;  /* 0x000000ffff0e7224 */ /* 0x000fe200078e0a0e */
[----:B------:R-:W-:Y:S01]  /*0f30*/  ISETP.GT.U32.AND P0, PT, R16, R7, PT ;  /* 0x000000071000720c */ /* 0x000fe20003f04070 */
[----:B------:R-:W-:Y:S01]  /*0f40*/  IMAD.HI.U32 R10, R12, R15, RZ ;  /* 0x0000000f0c0a7227 */ /* 0x000fe200078e00ff */
[----:B------:R-:W-:-:S02]  /*0f50*/  ISETP.GT.U32.AND P4, PT, R16, R8, PT ;  /* 0x000000081000720c */ /* 0x000fc40003f84070 */
[----:B------:R-:W-:Y:S01]  /*0f60*/  ISETP.GE.AND P1, PT, R20, RZ, PT ;  /* 0x000000ff1400720c */ /* 0x000fe20003f26270 */
[----:B------:R-:W-:Y:S01]  /*0f70*/  IMAD R19, R6, R14, R19 ;  /* 0x0000000e06137224 */ /* 0x000fe200078e0213 */
[C---:B------:R-:W-:Y:S01]  /*0f80*/  LOP3.LUT R14, R18.reuse, 0x32, RZ, 0xfc, !PT ;  /* 0x00000032120e7812 */ /* 0x040fe200078efcff */
[----:B------:R-:W-:Y:S01]  /*0f90*/  IMAD.MOV R10, RZ, RZ, -R10 ;  /* 0x000000ffff0a7224 */ /* 0x000fe200078e0a0a */
[----:B------:R-:W-:Y:S01]  /*0fa0*/  LOP3.LUT R20, R18, 0x22, RZ, 0xfc, !PT ;  /* 0x0000002212147812 */ /* 0x000fe200078efcff */
[----:B------:R-:W-:Y:S01]  /*0fb0*/  IMAD.HI.U32 R13, R12, R17, RZ ;  /* 0x000000110c0d7227 */ /* 0x000fe200078e00ff */
[----:B------:R-:W-:Y:S02]  /*0fc0*/  IABS R25, R14 ;  /* 0x0000000e00197213 */ /* 0x000fe40000000000 */
[----:B------:R-:W-:Y:S01]  /*0fd0*/  IABS R41, R20 ;  /* 0x0000001400297213 */ /* 0x000fe20000000000 */
[----:B------:R-:W-:Y:S01]  /*0fe0*/  @!P0 IMAD.IADD R7, R7, 0x1, -R16 ;  /* 0x0000000107078824 */ /* 0x000fe200078e0a10 */
[----:B------:R-:W-:Y:S01]  /*0ff0*/  LOP3.LUT R26, R18, 0xa, RZ, 0xfc, !PT ;  /* 0x0000000a121a7812 */ /* 0x000fe200078efcff */
[----:B------:R-:W-:Y:S01]  /*1000*/  IMAD R15, R6, R10, R15 ;  /* 0x0000000a060f7224 */ /* 0x000fe200078e020f */
[----:B------:R-:W-:Y:S01]  /*1010*/  LOP3.LUT R28, R18, 0x8, RZ, 0xfc, !PT ;  /* 0x00000008121c7812 */ /* 0x000fe200078efcff */
[----:B------:R-:W-:Y:S01]  /*1020*/  @!P5 IMAD.MOV R7, RZ, RZ, -R7 ;  /* 0x000000ffff07d224 */ /* 0x000fe200078e0a07 */
[----:B------:R-:W-:Y:S01]  /*1030*/  ISETP.GT.U32.AND P5, PT, R6, R19, PT ;  /* 0x000000130600720c */ /* 0x000fe20003fa4070 */
[----:B------:R-:W-:Y:S01]  /*1040*/  IMAD.HI.U32 R10, R12, R21, RZ ;  /* 0x000000150c0a7227 */ /* 0x000fe200078e00ff */
[----:B------:R-:W-:-:S02]  /*1050*/  ISETP.GT.U32.AND P2, PT, R6, R15, PT ;  /* 0x0000000f0600720c */ /* 0x000fc40003f44070 */
[----:B------:R-:W-:Y:S01]  /*1060*/  IABS R65, R26 ;  /* 0x0000001a00417213 */ /* 0x000fe20000000000 */
[----:B------:R-:W-:Y:S01]  /*1070*/  IMAD.MOV R13, RZ, RZ, -R13 ;  /* 0x000000ffff0d7224 */ /* 0x000fe200078e0a0d */
[----:B------:R-:W-:Y:S01]  /*1080*/  IABS R67, R28 ;  /* 0x0000001c00437213 */ /* 0x000fe20000000000 */
[----:B------:R-:W-:Y:S01]  /*1090*/  @!P4 IMAD.IADD R8, R8, 0x1, -R16 ;  /* 0x000000010808c824 */ /* 0x000fe200078e0a10 */
[----:B------:R-:W-:Y:S01]  /*10a0*/  ISETP.GE.AND P4, PT, R22, RZ, PT ;  /* 0x000000ff1600720c */ /* 0x000fe20003f86270 */
[----:B------:R-:W-:Y:S01]  /*10b0*/  IMAD.MOV R10, RZ, RZ, -R10 ;  /* 0x000000ffff0a7224 */ /* 0x000fe200078e0a0a */
[----:B------:R-:W-:Y:S01]  /*10c0*/  LOP3.LUT R16, R18, 0x30, RZ, 0xfc, !PT ;  /* 0x0000003012107812 */ /* 0x000fe200078efcff */
[----:B------:R-:W-:Y:S01]  /*10d0*/  IMAD R17, R6, R13, R17 ;  /* 0x0000000d06117224 */ /* 0x000fe200078e0211 */
[----:B------:R-:W-:Y:S01]  /*10e0*/  LOP3.LUT R30, R18, 0x6, RZ, 0xfc, !PT ;  /* 0x00000006121e7812 */ /* 0x000fe200078efcff */
[----:B------:R-:W-:Y:S01]  /*10f0*/  IMAD.MOV.U32 R13, RZ, RZ, R8 ;  /* 0x000000ffff0d7224 */ /* 0x000fe200078e0008 */
[----:B------:R-:W-:Y:S01]  /*1100*/  LOP3.LUT R8, RZ, R4, RZ, 0x33, !PT ;  /* 0x00000004ff087212 */ /* 0x000fe200078e33ff */
[----:B------:R-:W-:Y:S01]  /*1110*/  IMAD R21, R6, R10, R21 ;  /* 0x0000000a06157224 */ /* 0x000fe200078e0215 */
[----:B------:R-:W-:Y:S01]  /*1120*/  LOP3.LUT R10, R18, 0x34, RZ, 0xfc, !PT ;  /* 0x00000034120a7812 */ /* 0x000fe200078efcff */
[----:B------:R-:W-:Y:S01]  /*1130*/  @!P6 IMAD.MOV R13, RZ, RZ, -R13 ;  /* 0x000000ffff0de224 */ /* 0x000fe200078e0a0d */
[----:B------:R-:W-:Y:S01]  /*1140*/  ISETP.NE.AND P6, PT, R4, RZ, PT ;  /* 0x000000ff0400720c */ /* 0x000fe20003fc5270 */
[--C-:B------:R-:W-:Y:S01]  /*1150*/  @!P5 IMAD.IADD R19, R19, 0x1, -R6.reuse ;  /* 0x000000011313d824 */ /* 0x100fe200078e0a06 */
[----:B------:R-:W-:Y:S01]  /*1160*/  IABS R23, R10 ;  /* 0x0000000a00177213 */ /* 0x000fe20000000000 */
[----:B------:R-:W-:Y:S01]  /*1170*/  @!P2 IMAD.IADD R15, R15, 0x1, -R6 ;  /* 0x000000010f0fa824 */ /* 0x000fe200078e0a06 */
[----:B------:R-:W-:-:S02]  /*1180*/  SEL R4, R8, R7, !P6 ;  /* 0x0000000708047207 */ /* 0x000fc40007000000 */
[----:B------:R-:W-:Y:S02]  /*1190*/  ISETP.GT.U32.AND P0, PT, R6, R17, PT ;  /* 0x000000110600720c */ /* 0x000fe40003f04070 */
[----:B------:R-:W-:Y:S01]  /*11a0*/  SEL R7, R8, R13, !P6 ;  /* 0x0000000d08077207 */ /* 0x000fe20007000000 */
[----:B------:R-:W-:Y:S01]  /*11b0*/  IMAD.HI.U32 R8, R12, R23, RZ ;  /* 0x000000170c087227 */ /* 0x000fe200078e00ff */
[C---:B------:R-:W-:Y:S02]  /*11c0*/  ISETP.GT.U32.AND P5, PT, R6.reuse, R19, PT ;  /* 0x000000130600720c */ /* 0x040fe40003fa4070 */
[C---:B------:R-:W-:Y:S01]  /*11d0*/  ISETP.GT.U32.AND P6, PT, R6.reuse, R21, PT ;  /* 0x000000150600720c */ /* 0x040fe20003fc4070 */
[----:B------:R-:W-:Y:S01]  /*11e0*/  IMAD.MOV R13, RZ, RZ, -R8 ;  /* 0x000000ffff0d7224 */ /* 0x000fe200078e0a08 */
[----:B------:R-:W-:Y:S01]  /*11f0*/  ISETP.GT.U32.AND P2, PT, R6, R15, PT ;  /* 0x0000000f0600720c */ /* 0x000fe20003f44070 */
[----:B------:R-:W-:Y:S01]  /*1200*/  IMAD.HI.U32 R8, R12, R25, RZ ;  /* 0x000000190c087227 */ /* 0x000fe200078e00ff */
[----:B------:R-:W-:-:S02]  /*1210*/  IABS R27, R16 ;  /* 0x00000010001b7213 */ /* 0x000fc40000000000 */
[----:B------:R-:W-:Y:S01]  /*1220*/  IABS R69, R30 ;  /* 0x0000001e00457213 */ /* 0x000fe20000000000 */
[----:B------:R-:W-:Y:S01]  /*1230*/  IMAD R13, R6, R13, R23 ;  /* 0x0000000d060d7224 */ /* 0x000fe200078e0217 */
[----:B------:R-:W-:Y:S01]  /*1240*/  LOP3.LUT R32, R18, 0x4, RZ, 0xfc, !PT ;  /* 0x0000000412207812 */ /* 0x000fe200078efcff */
[--C-:B------:R-:W-:Y:S01]  /*1250*/  @!P0 IMAD.IADD R17, R17, 0x1, -R6.reuse ;  /* 0x0000000111118824 */ /* 0x100fe200078e0a06 */
[----:B------:R-:W-:Y:S01]  /*1260*/  IABS R75, R18 ;  /* 0x00000012004b7213 */ /* 0x000fe20000000000 */
[----:B------:R-:W-:Y:S01]  /*1270*/  @!P5 IMAD.IADD R19, R19, 0x1, -R6 ;  /* 0x000000011313d824 */ /* 0x000fe200078e0a06 */
[C---:B------:R-:W-:Y:S01]  /*1280*/  ISETP.GT.U32.AND P5, PT, R6.reuse, R13, PT ;  /* 0x0000000d0600720c */ /* 0x040fe20003fa4070 */
[----:B------:R-:W-:Y:S01]  /*1290*/  IMAD.MOV R8, RZ, RZ, -R8 ;  /* 0x000000ffff087224 */ /* 0x000fe200078e0a08 */
[C---:B------:R-:W-:Y:S01]  /*12a0*/  ISETP.GT.U32.AND P0, PT, R6.reuse, R17, PT ;  /* 0x000000110600720c */ /* 0x040fe20003f04070 */
[--C-:B------:R-:W-:Y:S01]  /*12b0*/  @!P6 IMAD.IADD R21, R21, 0x1, -R6.reuse ;  /* 0x000000011515e824 */ /* 0x100fe200078e0a06 */
[----:B------:R-:W-:Y:S01]  /*12c0*/  IABS R71, R32 ;  /* 0x0000002000477213 */ /* 0x000fe20000000000 */
[----:B------:R-:W-:Y:S01]  /*12d0*/  IMAD R25, R6, R8, R25 ;  /* 0x0000000806197224 */ /* 0x000fe200078e0219 */
[----:B------:R-:W-:Y:S01]  /*12e0*/  LOP3.LUT R34, R18, 0x2, RZ, 0xfc, !PT ;  /* 0x0000000212227812 */ /* 0x000fe200078efcff */
[----:B------:R-:W-:Y:S01]  /*12f0*/  @!P4 IMAD.MOV R19, RZ, RZ, -R19 ;  /* 0x000000ffff13c224 */ /* 0x000fe200078e0a13 */
[C---:B------:R-:W-:Y:S01]  /*1300*/  ISETP.GT.U32.AND P6, PT, R6.reuse, R21, PT ;  /* 0x000000150600720c */ /* 0x040fe20003fc4070 */
[----:B------:R-:W-:Y:S01]  /*1310*/  @!P2 IMAD.IADD R15, R15, 0x1, -R6 ;  /* 0x000000010f0fa824 */ /* 0x000fe200078e0a06 */
[----:B------:R-:W-:Y:S01]  /*1320*/  ISETP.GT.U32.AND P4, PT, R6, R25, PT ;  /* 0x000000190600720c */ /* 0x000fe20003f84070 */
[----:B------:R-:W-:Y:S01]  /*1330*/  IMAD.HI.U32 R8, R12, R27, RZ ;  /* 0x0000001b0c087227 */ /* 0x000fe200078e00ff */
[----:B------:R-:W-:-:S02]  /*1340*/  ISETP.GE.AND P2, PT, R24, RZ, PT ;  /* 0x000000ff1800720c */ /* 0x000fc40003f46270 */
[----:B------:R-:W-:Y:S01]  /*1350*/  IABS R73, R34 ;  /* 0x0000002200497213 */ /* 0x000fe20000000000 */
[--C-:B------:R-:W-:Y:S02]  /*1360*/  @!P5 IMAD.IADD R13, R13, 0x1, -R6.reuse ;  /* 0x000000010d0dd824 */ /* 0x100fe400078e0a06 */
[----:B------:R-:W-:Y:S01]  /*1370*/  @!P0 IMAD.IADD R17, R17, 0x1, -R6 ;  /* 0x0000000111118824 */ /* 0x000fe200078e0a06 */
[----:B------:R-:W-:Y:S01]  /*1380*/  ISETP.GE.AND P0, PT, R10, RZ, PT ;  /* 0x000000ff0a00720c */ /* 0x000fe20003f06270 */
[----:B------:R-:W-:Y:S01]  /*1390*/  IMAD.MOV R8, RZ, RZ, -R8 ;  /* 0x000000ffff087224 */ /* 0x000fe200078e0a08 */
[----:B------:R-:W-:Y:S01]  /*13a0*/  ISETP.GT.U32.AND P5, PT, R6, R13, PT ;  /* 0x0000000d0600720c */ /* 0x000fe20003fa4070 */
[----:B------:R-:W-:Y:S01]  /*13b0*/  @!P3 IMAD.MOV R15, RZ, RZ, -R15 ;  /* 0x000000ffff0fb224 */ /* 0x000fe200078e0a0f */
[----:B------:R-:W-:Y:S01]  /*13c0*/  LOP3.LUT R10, R18, 0x2c, RZ, 0xfc, !PT ;  /* 0x0000002c120a7812 */ /* 0x000fe200078efcff */
[--C-:B------:R-:W-:Y:S01]  /*13d0*/  @!P4 IMAD.IADD R25, R25, 0x1, -R6.reuse ;  /* 0x000000011919c824 */ /* 0x100fe200078e0a06 */
[----:B------:R-:W-:Y:S01]  /*13e0*/  ISETP.GE.AND P3, PT, R14, RZ, PT ;  /* 0x000000ff0e00720c */ /* 0x000fe20003f66270 */
[----:B------:R-:W-:Y:S01]  /*13f0*/  @!P6 IMAD.IADD R21, R21, 0x1, -R6 ;  /* 0x000000011515e824 */ /* 0x000fe200078e0a06 */
[----:B------:R-:W-:Y:S01]  /*1400*/  IABS R29, R10 ;  /* 0x0000000a001d7213 */ /* 0x000fe20000000000 */
[----:B------:R-:W-:Y:S01]  /*1410*/  IMAD R27, R6, R8, R27 ;  /* 0x00000008061b7224 */ /* 0x000fe200078e021b */
[----:B------:R-:W-:Y:S01]  /*1420*/  LOP3.LUT R14, R18, 0x2a, RZ, 0xfc, !PT ;  /* 0x0000002a120e7812 */ /* 0x000fe200078efcff */
[----:B------:R-:W-:Y:S01]  /*1430*/  @!P2 IMAD.MOV R21, RZ, RZ, -R21 ;  /* 0x000000ffff15a224 */ /* 0x000fe200078e0a15 */
[----:B------:R-:W-:Y:S01]  /*1440*/  ISETP.GT.U32.AND P4, PT, R6, R25, PT ;  /* 0x000000190600720c */ /* 0x000fe20003f84070 */
[----:B------:R-:W-:Y:S01]  /*1450*/  IMAD.HI.U32 R8, R12, R29, RZ ;  /* 0x0000001d0c087227 */ /* 0x000fe200078e00ff */
[----:B------:R-:W-:-:S02]  /*1460*/  IABS R31, R14 ;  /* 0x0000000e001f7213 */ /* 0x000fc40000000000 */
[----:B------:R-:W-:Y:S01]  /*1470*/  ISETP.GE.AND P6, PT, R10, RZ, PT ;  /* 0x000000ff0a00720c */ /* 0x000fe20003fc6270 */
[----:B------:R-:W-:Y:S01]  /*1480*/  @!P5 IMAD.IADD R13, R13, 0x1, -R6 ;  /* 0x000000010d0dd824 */ /* 0x000fe200078e0a06 */
[----:B------:R-:W-:Y:S01]  /*1490*/  ISETP.GT.U32.AND P2, PT, R6, R27, PT ;  /* 0x0000001b0600720c */ /* 0x000fe20003f44070 */
[----:B------:R-:W-:Y:S01]  /*14a0*/  IMAD.MOV R10, RZ, RZ, -R8 ;  /* 0x000000ffff0a7224 */ /* 0x000fe200078e0a08 */
[----:B------:R-:W-:Y:S01]  /*14b0*/  ISETP.GE.AND P5, PT, R14, RZ, PT ;  /* 0x000000ff0e00720c */ /* 0x000fe20003fa6270 */
[----:B------:R-:W-:Y:S01]  /*14c0*/  IMAD.MOV.U32 R23, RZ, RZ, R13 ;  /* 0x000000ffff177224 */ /* 0x000fe200078e000d */
[----:B------:R-:W-:Y:S01]  /*14d0*/  LOP3.LUT R14, R18, 0x26, RZ, 0xfc, !PT ;  /* 0x00000026120e7812 */ /* 0x000fe200078efcff */
[----:B------:R-:W-:-:S03]  /*14e0*/  IMAD.HI.U32 R8, R12, R31, RZ ;  /* 0x0000001f0c087227 */ /* 0x000fc600078e00ff */
[----:B------:R-:W-:Y:S01]  /*14f0*/  IABS R37, R14 ;  /* 0x0000000e00257213 */ /* 0x000fe20000000000 */
[----:B------:R-:W-:Y:S02]  /*1500*/  IMAD R13, R6, R10, R29 ;  /* 0x0000000a060d7224 */ /* 0x000fe400078e021d */
[----:B------:R-:W-:Y:S01]  /*1510*/  @!P1 IMAD.MOV R17, RZ, RZ, -R17 ;  /* 0x000000ffff119224 */ /* 0x000fe200078e0a11 */
[----:B------:R-:W-:Y:S01]  /*1520*/  ISETP.GE.AND P1, PT, R16, RZ, PT ;  /* 0x000000ff1000720c */ /* 0x000fe20003f26270 */
[----:B------:R-:W-:Y:S01]  /*1530*/  IMAD.MOV R29, RZ, RZ, -R8 ;  /* 0x000000ffff1d7224 */ /* 0x000fe200078e0a08 */
[----:B------:R-:W-:Y:S01]  /*1540*/  LOP3.LUT R16, R18, 0x28, RZ, 0xfc, !PT ;  /* 0x0000002812107812 */ /* 0x000fe200078efcff */
[--C-:B------:R-:W-:Y:S01]  /*1550*/  @!P4 IMAD.IADD R25, R25, 0x1, -R6.reuse ;  /* 0x000000011919c824 */ /* 0x100fe200078e0a06 */
[C---:B------:R-:W-:Y:S01]  /*1560*/  ISETP.GT.U32.AND P4, PT, R6.reuse, R13, PT ;  /* 0x0000000d0600720c */ /* 0x040fe20003f84070 */
[----:B------:R-:W-:Y:S01]  /*1570*/  IMAD R29, R6, R29, R31 ;  /* 0x0000001d061d7224 */ /* 0x000fe200078e021f */
[----:B------:R-:W-:Y:S01]  /*1580*/  IABS R35, R16 ;  /* 0x0000001000237213 */ /* 0x000fe20000000000 */
[----:B------:R-:W-:-:S02]  /*1590*/  @!P2 IMAD.IADD R27, R27, 0x1, -R6 ;  /* 0x000000011b1ba824 */ /* 0x000fc400078e0a06 */
[----:B------:R-:W-:Y:S01]  /*15a0*/  @!P3 IMAD.MOV R25, RZ, RZ, -R25 ;  /* 0x000000ffff19b224 */ /* 0x000fe200078e0a19 */
[----:B------:R-:W-:Y:S01]  /*15b0*/  ISETP.GT.U32.AND P3, PT, R6, R29, PT ;  /* 0x0000001d0600720c */ /* 0x000fe20003f64070 */
[----:B------:R-:W-:Y:S01]  /*15c0*/  IMAD.HI.U32 R8, R12, R35, RZ ;  /* 0x000000230c087227 */ /* 0x000fe200078e00ff */
[----:B------:R-:W-:-:S03]  /*15d0*/  ISETP.GT.U32.AND P2, PT, R6, R27, PT ;  /* 0x0000001b0600720c */ /* 0x000fc60003f44070 */
[----:B------:R-:W-:Y:S02]  /*15e0*/  IMAD.MOV R8, RZ, RZ, -R8 ;  /* 0x000000ffff087224 */ /* 0x000fe400078e0a08 */
[--C-:B------:R-:W-:Y:S02]  /*15f0*/  @!P4 IMAD.IADD R13, R13, 0x1, -R6.reuse ;  /* 0x000000010d0dc824 */ /* 0x100fe400078e0a06 */
[----:B------:R-:W-:Y:S01]  /*1600*/  @!P0 IMAD.MOV R23, RZ, RZ, -R23 ;  /* 0x000000ffff178224 */ /* 0x000fe200078e0a17 */
[----:B------:R-:W-:Y:S01]  /*1610*/  ISETP.GE.AND P0, PT, R16, RZ, PT ;  /* 0x000000ff1000720c */ /* 0x000fe20003f06270 */
[----:B------:R-:W-:Y:S01]  /*1620*/  IMAD R35, R6, R8, R35 ;  /* 0x0000000806237224 */ /* 0x000fe200078e0223 */
[----:B------:R-:W-:Y:S01]  /*1630*/  LOP3.LUT R16, R18, 0x24, RZ, 0xfc, !PT ;  /* 0x0000002412107812 */ /* 0x000fe200078efcff */
[--C-:B------:R-:W-:Y:S01]  /*1640*/  @!P3 IMAD.IADD R29, R29, 0x1, -R6.reuse ;  /* 0x000000011d1db824 */ /* 0x100fe200078e0a06 */
[----:B------:R-:W-:Y:S01]  /*1650*/  ISETP.GT.U32.AND P4, PT, R6, R13, PT ;  /* 0x0000000d0600720c */ /* 0x000fe20003f84070 */
[----:B------:R-:W-:Y:S01]  /*1660*/  @!P2 IMAD.IADD R27, R27, 0x1, -R6 ;  /* 0x000000011b1ba824 */ /* 0x000fe200078e0a06 */
[----:B------:R-:W-:Y:S01]  /*1670*/  IABS R39, R16 ;  /* 0x0000001000277213 */ /* 0x000fe20000000000 */
[----:B------:R-:W-:Y:S01]  /*1680*/  IMAD.HI.U32 R8, R12, R37, RZ ;  /* 0x000000250c087227 */ /* 0x000fe200078e00ff */
[----:B------:R-:W-:-:S02]  /*1690*/  ISETP.GT.U32.AND P2, PT, R6, R35, PT ;  /* 0x000000230600720c */ /* 0x000fc40003f44070 */
[----:B------:R-:W-:Y:S01]  /*16a0*/  ISETP.GT.U32.AND P3, PT, R6, R29, PT ;  /* 0x0000001d0600720c */ /* 0x000fe20003f64070 */
[----:B------:R-:W-:-:S04]  /*16b0*/  IMAD.HI.U32 R10, R12, R39, RZ ;  /* 0x000000270c0a7227 */ /* 0x000fc800078e00ff */
[----:B------:R-:W-:Y:S02]  /*16c0*/  IMAD.MOV R8, RZ, RZ, -R8 ;  /* 0x000000ffff087224 */ /* 0x000fe400078e0a08 */
[----:B------:R-:W-:Y:S02]  /*16d0*/  IMAD.MOV R10, RZ, RZ, -R10 ;  /* 0x000000ffff0a7224 */ /* 0x000fe400078e0a0a */
[--C-:B------:R-:W-:Y:S01]  /*16e0*/  @!P4 IMAD.IADD R13, R13, 0x1, -R6.reuse ;  /* 0x000000010d0dc824 */ /* 0x100fe200078e0a06 */
[----:B------:R-:W-:Y:S01]  /*16f0*/  ISETP.GE.AND P4, PT, R16, RZ, PT ;  /* 0x000000ff1000720c */ /* 0x000fe20003f86270 */
[----:B------:R-:W-:Y:S01]  /*1700*/  IMAD R37, R6, R8, R37 ;  /* 0x0000000806257224 */ /* 0x000fe200078e0225 */
[----:B------:R-:W-:Y:S01]  /*1710*/  LOP3.LUT R16, R18, 0x1a, RZ, 0xfc, !PT ;  /* 0x0000001a12107812 */ /* 0x000fe200078efcff */
[--C-:B------:R-:W-:Y:S02]  /*1720*/  @!P2 IMAD.IADD R35, R35, 0x1, -R6.reuse ;  /* 0x000000012323a824 */ /* 0x100fe400078e0a06 */
[----:B------:R-:W-:Y:S01]  /*1730*/  IMAD R39, R6, R10, R39 ;  /* 0x0000000a06277224 */ /* 0x000fe200078e0227 */
[----:B------:R-:W-:Y:S01]  /*1740*/  LOP3.LUT R10, R18, 0x20, RZ, 0xfc, !PT ;  /* 0x00000020120a7812 */ /* 0x000fe200078efcff */
[----:B------:R-:W-:Y:S01]  /*1750*/  IMAD.MOV.U32 R31, RZ, RZ, R13 ;  /* 0x000000ffff1f7224 */ /* 0x000fe200078e000d */
[C---:B------:R-:W-:Y:S01]  /*1760*/  ISETP.GT.U32.AND P2, PT, R6.reuse, R35, PT ;  /* 0x000000230600720c */ /* 0x040fe20003f44070 */
[----:B------:R-:W-:Y:S01]  /*1770*/  @!P3 IMAD.IADD R29, R29, 0x1, -R6 ;  /* 0x000000011d1db824 */ /* 0x000fe200078e0a06 */
[C---:B------:R-:W-:Y:S01]  /*1780*/  ISETP.GT.U32.AND P3, PT, R6.reuse, R37, PT ;  /* 0x000000250600720c */ /* 0x040fe20003f64070 */
[----:B------:R-:W-:Y:S01]  /*1790*/  @!P6 IMAD.MOV R31, RZ, RZ, -R31 ;  /* 0x000000ffff1fe224 */ /* 0x000fe200078e0a1f */
[----:B------:R-:W-:Y:S01]  /*17a0*/  ISETP.GT.U32.AND P6, PT, R6, R39, PT ;  /* 0x000000270600720c */ /* 0x000fe20003fc4070 */
[----:B------:R-:W-:Y:S01]  /*17b0*/  IMAD.HI.U32 R8, R12, R41, RZ ;  /* 0x000000290c087227 */ /* 0x000fe200078e00ff */
[----:B------:R-:W-:-:S03]  /*17c0*/  IABS R49, R16 ;  /* 0x0000001000317213 */ /* 0x000fc60000000000 */
[----:B------:R-:W-:Y:S01]  /*17d0*/  IMAD.MOV.U32 R33, RZ, RZ, R29 ;  /* 0x000000ffff217224 */ /* 0x000fe200078e001d */
[----:B------:R-:W-:Y:S01]  /*17e0*/  IABS R29, R10 ;  /* 0x0000000a001d7213 */ /* 0x000fe20000000000 */
[----:B------:R-:W-:Y:S02]  /*17f0*/  IMAD.MOV R8, RZ, RZ, -R8 ;  /* 0x000000ffff087224 */ /* 0x000fe400078e0a08 */
[--C-:B------:R-:W-:Y:S02]  /*1800*/  @!P2 IMAD.IADD R35, R35, 0x1, -R6.reuse ;  /* 0x000000012323a824 */ /* 0x100fe400078e0a06 */
[--C-:B------:R-:W-:Y:S01]  /*1810*/  @!P3 IMAD.IADD R37, R37, 0x1, -R6.reuse ;  /* 0x000000012525b824 */ /* 0x100fe200078e0a06 */
[----:B------:R-:W-:Y:S01]  /*1820*/  ISETP.GE.AND P3, PT, R10, RZ, PT ;  /* 0x000000ff0a00720c */ /* 0x000fe20003f66270 */
[----:B------:R-:W-:Y:S01]  /*1830*/  IMAD R13, R6, R8, R41 ;  /* 0x00000008060d7224 */ /* 0x000fe200078e0229 */
[----:B------:R-:W-:Y:S01]  /*1840*/  LOP3.LUT R10, R18, 0x1c, RZ, 0xfc, !PT ;  /* 0x0000001c120a7812 */ /* 0x000fe200078efcff */
[----:B------:R-:W-:Y:S01]  /*1850*/  @!P6 IMAD.IADD R39, R39, 0x1, -R6 ;  /* 0x000000012727e824 */ /* 0x000fe200078e0a06 */
[----:B------:R-:W-:Y:S01]  /*1860*/  ISETP.GT.U32.AND P6, PT, R6, R37, PT ;  /* 0x000000250600720c */ /* 0x000fe20003fc4070 */
[----:B------:R-:W-:Y:S01]  /*1870*/  IMAD.HI.U32 R8, R12, R29, RZ ;  /* 0x0000001d0c087227 */ /* 0x000fe200078e00ff */
[----:B------:R-:W-:-:S02]  /*1880*/  IABS R45, R10 ;  /* 0x0000000a002d7213 */ /* 0x000fc40000000000 */
[C---:B------:R-:W-:Y:S01]  /*1890*/  ISETP.GT.U32.AND P2, PT, R6.reuse, R13, PT ;  /* 0x0000000d0600720c */ /* 0x040fe20003f44070 */
[----:B------:R-:W-:Y:S01]  /*18a0*/  @!P0 IMAD.MOV R35, RZ, RZ, -R35 ;  /* 0x000000ffff238224 */ /* 0x000fe200078e0a23 */
[----:B------:R-:W-:Y:S01]  /*18b0*/  ISETP.GT.U32.AND P0, PT, R6, R39, PT ;  /* 0x000000270600720c */ /* 0x000fe20003f04070 */
[----:B------:R-:W-:Y:S02]  /*18c0*/  IMAD.MOV R8, RZ, RZ, -R8 ;  /* 0x000000ffff087224 */ /* 0x000fe400078e0a08 */
[----:B------:R-:W-:Y:S01]  /*18d0*/  @!P5 IMAD.MOV R33, RZ, RZ, -R33 ;  /* 0x000000ffff21d224 */ /* 0x000fe200078e0a21 */
[----:B------:R-:W-:Y:S01]  /*18e0*/  ISETP.GE.AND P5, PT, R20, RZ, PT ;  /* 0x000000ff1400720c */ /* 0x000fe20003fa6270 */
[----:B------:R-:W-:Y:S01]  /*18f0*/  IMAD R29, R6, R8, R29 ;  /* 0x00000008061d7224 */ /* 0x000fe200078e021d */
[----:B------:R-:W-:Y:S01]  /*1900*/  LOP3.LUT R20, R18, 0x18, RZ, 0xfc, !PT ;  /* 0x0000001812147812 */ /* 0x000fe200078efcff */
[----:B------:R-:W-:-:S03]  /*1910*/  IMAD.HI.U32 R8, R12, R45, RZ ;  /* 0x0000002d0c087227 */ /* 0x000fc600078e00ff */
[----:B------:R-:W-:Y:S01]  /*1920*/  IABS R51, R20 ;  /* 0x0000001400337213 */ /* 0x000fe20000000000 */
[----:B------:R-:W-:Y:S02]  /*1930*/  IMAD.MOV R8, RZ, RZ, -R8 ;  /* 0x000000ffff087224 */ /* 0x000fe400078e0a08 */
[--C-:B------:R-:W-:Y:S01]  /*1940*/  @!P6 IMAD.IADD R37, R37, 0x1, -R6.reuse ;  /* 0x000000012525e824 */ /* 0x100fe200078e0a06 */
[----:B------:R-:W-:Y:S01]  /*1950*/  ISETP.GT.U32.AND P6, PT, R6, R29, PT ;  /* 0x0000001d0600720c */ /* 0x000fe20003fc4070 */
[--C-:B------:R-:W-:Y:S01]  /*1960*/  @!P0 IMAD.IADD R39, R39, 0x1, -R6.reuse ;  /* 0x0000000127278824 */ /* 0x100fe200078e0a06 */
[----:B------:R-:W-:Y:S01]  /*1970*/  ISETP.GE.AND P0, PT, R10, RZ, PT ;  /* 0x000000ff0a00720c */ /* 0x000fe20003f06270 */
[----:B------:R-:W-:Y:S01]  /*1980*/  IMAD R45, R6, R8, R45 ;  /* 0x00000008062d7224 */ /* 0x000fe200078e022d */
[----:B------:R-:W-:Y:S01]  /*1990*/  LOP3.LUT R8, R18, 0x16, RZ, 0xfc, !PT ;  /* 0x0000001612087812 */ /* 0x000fe200078efcff */
[----:B------:R-:W-:Y:S01]  /*19a0*/  @!P1 IMAD.MOV R27, RZ, RZ, -R27 ;  /* 0x000000ffff1b9224 */ /* 0x000fe200078e0a1b */
[----:B------:R-:W-:Y:S01]  /*19b0*/  ISETP.GE.AND P1, PT, R14, RZ, PT ;  /* 0x000000ff0e00720c */ /* 0x000fe20003f26270 */
[----:B------:R-:W-:Y:S01]  /*19c0*/  @!P4 IMAD.MOV R39, RZ, RZ, -R39 ;  /* 0x000000ffff27c224 */ /* 0x000fe200078e0a27 */
[----:B------:R-:W-:Y:S01]  /*19d0*/  ISETP.GT.U32.AND P4, PT, R6, R45, PT ;  /* 0x0000002d0600720c */ /* 0x000fe20003f84070 */
[----:B------:R-:W-:Y:S01]  /*19e0*/  @!P2 IMAD.IADD R13, R13, 0x1, -R6 ;  /* 0x000000010d0da824 */ /* 0x000fe200078e0a06 */
[----:B------:R-:W-:Y:S01]  /*19f0*/  IABS R53, R8 ;  /* 0x0000000800357213 */ /* 0x000fe20000000000 */
[----:B------:R-:W-:-:S03]  /*1a00*/  IMAD.HI.U32 R14, R12, R51, RZ ;  /* 0x000000330c0e7227 */ /* 0x000fc600078e00ff */
[C---:B------:R-:W-:Y:S01]  /*1a10*/  ISETP.GT.U32.AND P2, PT, R6.reuse, R13, PT ;  /* 0x0000000d0600720c */ /* 0x040fe20003f44070 */
[----:B------:R-:W-:Y:S02]  /*1a20*/  IMAD.MOV R14, RZ, RZ, -R14 ;  /* 0x000000ffff0e7224 */ /* 0x000fe400078e0a0e */
[--C-:B------:R-:W-:Y:S02]  /*1a30*/  @!P6 IMAD.IADD R29, R29, 0x1, -R6.reuse ;  /* 0x000000011d1de824 */ /* 0x100fe400078e0a06 */
[----:B------:R-:W-:Y:S01]  /*1a40*/  IMAD R51, R6, R14, R51 ;  /* 0x0000000e06337224 */ /* 0x000fe200078e0233 */
[----:B------:R-:W-:Y:S01]  /*1a50*/  LOP3.LUT R14, R18, 0x14, RZ, 0xfc, !PT ;  /* 0x00000014120e7812 */ /* 0x000fe200078efcff */
[----:B------:R-:W-:Y:S01]  /*1a60*/  @!P4 IMAD.IADD R45, R45, 0x1, -R6 ;  /* 0x000000012d2dc824 */ /* 0x000fe200078e0a06 */
[----:B------:R-:W-:Y:S01]  /*1a70*/  ISETP.GT.U32.AND P6, PT, R6, R29, PT ;  /* 0x0000001d0600720c */ /* 0x000fe20003fc4070 */
[----:B------:R-:W-:Y:S01]  /*1a80*/  IMAD.HI.U32 R10, R12, R49, RZ ;  /* 0x000000310c0a7227 */ /* 0x000fe200078e00ff */
[----:B------:R-:W-:-:S02]  /*1a90*/  ISETP.GT.U32.AND P4, PT, R6, R51, PT ;  /* 0x000000330600720c */ /* 0x000fc40003f84070 */
[----:B------:R-:W-:Y:S01]  /*1aa0*/  IABS R55, R14 ;  /* 0x0000000e00377213 */ /* 0x000fe20000000000 */
[----:B------:R-:W-:Y:S01]  /*1ab0*/  @!P2 IMAD.IADD R13, R13, 0x1, -R6 ;  /* 0x000000010d0da824 */ /* 0x000fe200078e0a06 */
[----:B------:R-:W-:Y:S01]  /*1ac0*/  ISETP.GE.AND P2, PT, R16, RZ, PT ;  /* 0x000000ff1000720c */ /* 0x000fe20003f46270 */
[----:B------:R-:W-:Y:S01]  /*1ad0*/  IMAD.MOV R10, RZ, RZ, -R10 ;  /* 0x000000ffff0a7224 */ /* 0x000fe200078e0a0a */
[----:B------:R-:W-:Y:S01]  /*1ae0*/  LOP3.LUT R16, R18, 0x12, RZ, 0xfc, !PT ;  /* 0x0000001212107812 */ /* 0x000fe200078efcff */
[----:B------:R-:W-:Y:S02]  /*1af0*/  IMAD.MOV.U32 R41, RZ, RZ, R13 ;  /* 0x000000ffff297224 */ /* 0x000fe400078e000d */
[----:B------:R-:W-:Y:S01]  /*1b00*/  IMAD R49, R6, R10, R49 ;  /* 0x0000000a06317224 */ /* 0x000fe200078e0231 */
[----:B------:R-:W-:Y:S01]  /*1b10*/  IABS R57, R16 ;  /* 0x0000001000397213 */ /* 0x000fe20000000000 */
[--C-:B------:R-:W-:Y:S01]  /*1b20*/  @!P6 IMAD.IADD R29, R29, 0x1, -R6.reuse ;  /* 0x000000011d1de824 */ /* 0x100fe200078e0a06 */
[----:B------:R-:W-:Y:S01]  /*1b30*/  ISETP.GE.AND P6, PT, R8, RZ, PT ;  /* 0x000000ff0800720c */ /* 0x000fe20003fc6270 */
[----:B------:R-:W-:Y:S01]  /*1b40*/  @!P5 IMAD.MOV R41, RZ, RZ, -R41 ;  /* 0x000000ffff29d224 */ /* 0x000fe200078e0a29 */
[----:B------:R-:W-:Y:S01]  /*1b50*/  ISETP.GT.U32.AND P5, PT, R6, R49, PT ;  /* 0x000000310600720c */ /* 0x000fe20003fa4070 */
[----:B------:R-:W-:-:S02]  /*1b60*/  @!P4 IMAD.IADD R51, R51, 0x1, -R6 ;  /* 0x000000013333c824 */ /* 0x000fc400078e0a06 */
[----:B------:R-:W-:-:S03]  /*1b70*/  IMAD.HI.U32 R8, R12, R53, RZ ;  /* 0x000000350c087227 */ /* 0x000fc600078e00ff */
[----:B------:R-:W-:Y:S01]  /*1b80*/  ISETP.GT.U32.AND P4, PT, R6, R51, PT ;  /* 0x000000330600720c */ /* 0x000fe20003f84070 */
[----:B------:R-:W-:Y:S02]  /*1b90*/  IMAD.MOV R13, RZ, RZ, -R8 ;  /* 0x000000ffff0d7224 */ /* 0x000fe400078e0a08 */
[----:B------:R-:W-:-:S04]  /*1ba0*/  IMAD.HI.U32 R8, R12, R57, RZ ;  /* 0x000000390c087227 */ /* 0x000fc800078e00ff */
[----:B------:R-:W-:Y:S02]  /*1bb0*/  IMAD.MOV R8, RZ, RZ, -R8 ;  /* 0x000000ffff087224 */ /* 0x000fe400078e0a08 */
[----:B------:R-:W-:Y:S02]  /*1bc0*/  IMAD.MOV.U32 R43, RZ, RZ, R29 ;  /* 0x000000ffff2b7224 */ /* 0x000fe400078e001d */
[--C-:B------:R-:W-:Y:S01]  /*1bd0*/  @!P5 IMAD.IADD R49, R49, 0x1, -R6.reuse ;  /* 0x000000013131d824 */ /* 0x100fe200078e0a06 */
[C---:B------:R-:W-:Y:S01]  /*1be0*/  ISETP.GT.U32.AND P5, PT, R6.reuse, R45, PT ;  /* 0x0000002d0600720c */ /* 0x040fe20003fa4070 */
[----:B------:R-:W-:Y:S02]  /*1bf0*/  IMAD R57, R6, R8, R57 ;  /* 0x0000000806397224 */ /* 0x000fe400078e0239 */
[----:B------:R-:W-:Y:S01]  /*1c00*/  @!P1 IMAD.MOV R37, RZ, RZ, -R37 ;  /* 0x000000ffff259224 */ /* 0x000fe200078e0a25 */
[----:B------:R-:W-:Y:S01]  /*1c10*/  ISETP.GE.AND P1, PT, R20, RZ, PT ;  /* 0x000000ff1400720c */ /* 0x000fe20003f26270 */
[----:B------:R-:W-:Y:S01]  /*1c20*/  @!P3 IMAD.MOV R43, RZ, RZ, -R43 ;  /* 0x000000ffff2bb224 */ /* 0x000fe200078e0a2b */
[C---:B------:R-:W-:Y:S01]  /*1c30*/  ISETP.GT.U32.AND P3, PT, R6.reuse, R49, PT ;  /* 0x000000310600720c */ /* 0x040fe20003f64070 */
[----:B------:R-:W-:Y:S01]  /*1c40*/  @!P4 IMAD.IADD R51, R51, 0x1, -R6 ;  /* 0x000000013333c824 */ /* 0x000fe200078e0a06 */
[----:B------:R-:W-:Y:S01]  /*1c50*/  ISETP.GT.U32.AND P4, PT, R6, R57, PT ;  /* 0x000000390600720c */ /* 0x000fe20003f84070 */
[----:B------:R-:W-:Y:S01]  /*1c60*/  IMAD.HI.U32 R10, R12, R55, RZ ;  /* 0x000000370c0a7227 */ /* 0x000fe200078e00ff */
[----:B------:R-:W-:-:S03]  /*1c70*/  LOP3.LUT R20, R18, 0x10, RZ, 0xfc, !PT ;  /* 0x0000001012147812 */ /* 0x000fc600078efcff */
[----:B------:R-:W-:Y:S01]  /*1c80*/  IMAD.MOV R10, RZ, RZ, -R10 ;  /* 0x000000ffff0a7224 */ /* 0x000fe200078e0a0a */
[----:B------:R-:W-:Y:S01]  /*1c90*/  IABS R59, R20 ;  /* 0x00000014003b7213 */ /* 0x000fe20000000000 */
[----:B------:R-:W-:Y:S01]  /*1ca0*/  IMAD R53, R6, R13, R53 ;  /* 0x0000000d06357224 */ /* 0x000fe200078e0235 */
[----:B------:R-:W-:Y:S01]  /*1cb0*/  LOP3.LUT R13, R18, 0xc, RZ, 0xfc, !PT ;  /* 0x0000000c120d7812 */ /* 0x000fe200078efcff */
[----:B------:R-:W-:Y:S02]  /*1cc0*/  IMAD R55, R6, R10, R55 ;  /* 0x0000000a06377224 */ /* 0x000fe400078e0237 */
[----:B------:R-:W-:Y:S01]  /*1cd0*/  IMAD.HI.U32 R10, R12, R59, RZ ;  /* 0x0000003b0c0a7227 */ /* 0x000fe200078e00ff */
[----:B------:R-:W-:-:S03]  /*1ce0*/  IABS R63, R13 ;  /* 0x0000000d003f7213 */ /* 0x000fc60000000000 */
[--C-:B------:R-:W-:Y:S01]  /*1cf0*/  @!P3 IMAD.IADD R49, R49, 0x1, -R6.reuse ;  /* 0x000000013131b824 */ /* 0x100fe200078e0a06 */
[C---:B------:R-:W-:Y:S01]  /*1d00*/  ISETP.GT.U32.AND P3, PT, R6.reuse, R55, PT ;  /* 0x000000370600720c */ /* 0x040fe20003f64070 */
[----:B------:R-:W-:Y:S02]  /*1d10*/  @!P4 IMAD.IADD R57, R57, 0x1, -R6 ;  /* 0x000000013939c824 */ /* 0x000fe400078e0a06 */
[----:B------:R-:W-:Y:S02]  /*1d20*/  IMAD.MOV R10, RZ, RZ, -R10 ;  /* 0x000000ffff0a7224 */ /* 0x000fe400078e0a0a */
[----:B------:R-:W-:Y:S01]  /*1d30*/  @!P2 IMAD.MOV R49, RZ, RZ, -R49 ;  /* 0x000000ffff31a224 */ /* 0x000fe200078e0a31 */
[C---:B------:R-:W-:Y:S01]  /*1d40*/  ISETP.GT.U32.AND P2, PT, R6.reuse, R57, PT ;  /* 0x000000390600720c */ /* 0x040fe20003f44070 */
[----:B------:R-:W-:Y:S02]  /*1d50*/  IMAD R59, R6, R10, R59 ;  /* 0x0000000a063b7224 */ /* 0x000fe400078e023b */
[----:B------:R-:W-:-:S04]  /*1d60*/  IMAD.HI.U32 R10, R12, R65, RZ ;  /* 0x000000410c0a7227 */ /* 0x000fc800078e00ff */
[----:B------:R-:W-:Y:S02]  /*1d70*/  IMAD.MOV R10, RZ, RZ, -R10 ;  /* 0x000000ffff0a7224 */ /* 0x000fe400078e0a0a */
[----:B------:R-:W-:-:S04]  /*1d80*/  IMAD.HI.U32 R8, R12, R63, RZ ;  /* 0x0000003f0c087227 */ /* 0x000fc800078e00ff */
[----:B------:R-:W-:Y:S01]  /*1d90*/  @!P5 IMAD.IADD R45, R45, 0x1, -R6 ;  /* 0x000000012d2dd824 */ /* 0x000fe200078e0a06 */
[C---:B------:R-:W-:Y:S01]  /*1da0*/  ISETP.GT.U32.AND P5, PT, R6.reuse, R53, PT ;  /* 0x000000350600720c */ /* 0x040fe20003fa4070 */
[C---:B------:R-:W-:Y:S02]  /*1db0*/  IMAD R65, R6.reuse, R10, R65 ;  /* 0x0000000a06417224 */ /* 0x040fe400078e0241 */
[----:B------:R-:W-:Y:S02]  /*1dc0*/  IMAD.MOV R8, RZ, RZ, -R8 ;  /* 0x000000ffff087224 */ /* 0x000fe400078e0a08 */
[----:B------:R-:W-:Y:S01]  /*1dd0*/  @!P2 IMAD.IADD R57, R57, 0x1, -R6 ;  /* 0x000000013939a824 */ /* 0x000fe200078e0a06 */
[C---:B------:R-:W-:Y:S01]  /*1de0*/  ISETP.GT.U32.AND P2, PT, R6.reuse, R65, PT ;  /* 0x000000410600720c */ /* 0x040fe20003f44070 */
[----:B------:R-:W-:Y:S02]  /*1df0*/  IMAD R63, R6, R8, R63 ;  /* 0x00000008063f7224 */ /* 0x000fe400078e023f */
[----:B------:R-:W-:-:S04]  /*1e00*/  IMAD.HI.U32 R8, R12, R67, RZ ;  /* 0x000000430c087227 */ /* 0x000fc800078e00ff */
[----:B------:R-:W-:Y:S01]  /*1e10*/  @!P3 IMAD.IADD R55, R55, 0x1, -R6 ;  /* 0x000000013737b824 */ /* 0x000fe200078e0a06 */
[C---:B------:R-:W-:Y:S01]  /*1e20*/  ISETP.GT.U32.AND P3, PT, R6.reuse, R59, PT ;  /* 0x0000003b0600720c */ /* 0x040fe20003f64070 */
[----:B------:R-:W-:Y:S02]  /*1e30*/  IMAD.MOV R10, RZ, RZ, -R8 ;  /* 0x000000ffff0a7224 */ /* 0x000fe400078e0a08 */
[--C-:B------:R-:W-:Y:S01]  /*1e40*/  @!P5 IMAD.IADD R53, R53, 0x1, -R6.reuse ;  /* 0x000000013535d824 */ /* 0x100fe200078e0a06 */
[----:B------:R-:W-:Y:S01]  /*1e50*/  ISETP.GT.U32.AND P4, PT, R6, R55, PT ;  /* 0x000000370600720c */ /* 0x000fe20003f84070 */
[----:B------:R-:W-:Y:S01]  /*1e60*/  IMAD.MOV.U32 R47, RZ, RZ, R45 ;  /* 0x000000ffff2f7224 */ /* 0x000fe200078e002d */
[----:B------:R-:W-:Y:S01]  /*1e70*/  ISETP.GE.AND P5, PT, R14, RZ, PT ;  /* 0x000000ff0e00720c */ /* 0x000fe20003fa6270 */
[C---:B------:R-:W-:Y:S01]  /*1e80*/  IMAD R67, R6.reuse, R10, R67 ;  /* 0x0000000a06437224 */ /* 0x040fe200078e0243 */
[----:B------:R-:W-:Y:S01]  /*1e90*/  LEA.HI R14, R11, R2, RZ, 0x1a ;  /* 0x000000020b0e7211 */ /* 0x000fe200078fd0ff */
[----:B------:R-:W-:Y:S01]  /*1ea0*/  @!P0 IMAD.MOV R47, RZ, RZ, -R47 ;  /* 0x000000ffff2f8224 */ /* 0x000fe200078e0a2f */
[C---:B------:R-:W-:Y:S01]  /*1eb0*/  ISETP.GT.U32.AND P0, PT, R6.reuse, R53, PT ;  /* 0x000000350600720c */ /* 0x040fe20003f04070 */
[----:B------:R-:W-:Y:S01]  /*1ec0*/  @!P2 IMAD.IADD R65, R65, 0x1, -R6 ;  /* 0x000000014141a824 */ /* 0x000fe200078e0a06 */
[----:B------:R-:W-:Y:S01]  /*1ed0*/  ISETP.GT.U32.AND P2, PT, R6, R67, PT ;  /* 0x000000430600720c */ /* 0x000fe20003f44070 */
[----:B------:R-:W-:-:S04]  /*1ee0*/  IMAD.HI.U32 R8, R12, R69, RZ ;  /* 0x000000450c087227 */ /* 0x000fc800078e00ff */
[----:B------:R-:W-:Y:S02]  /*1ef0*/  @!P3 IMAD.IADD R59, R59, 0x1, -R6 ;  /* 0x000000013b3bb824 */ /* 0x000fe400078e0a06 */
[----:B------:R-:W-:Y:S02]  /*1f00*/  IMAD.MOV R8, RZ, RZ, -R8 ;  /* 0x000000ffff087224 */ /* 0x000fe400078e0a08 */
[----:B------:R-:W-:Y:S01]  /*1f10*/  IMAD.HI.U32 R10, R12, R71, RZ ;  /* 0x000000470c0a7227 */ /* 0x000fe200078e00ff */
[----:B------:R-:W-:-:S03]  /*1f20*/  ISETP.GT.U32.AND P3, PT, R6, R59, PT ;  /* 0x0000003b0600720c */ /* 0x000fc60003f64070 */
[C---:B------:R-:W-:Y:S02]  /*1f30*/  IMAD R69, R6.reuse, R8, R69 ;  /* 0x0000000806457224 */ /* 0x040fe400078e0245 */
[--C-:B------:R-:W-:Y:S01]  /*1f40*/  @!P0 IMAD.IADD R53, R53, 0x1, -R6.reuse ;  /* 0x0000000135358824 */ /* 0x100fe200078e0a06 */
[C---:B------:R-:W-:Y:S01]  /*1f50*/  ISETP.GT.U32.AND P0, PT, R6.reuse, R63, PT ;  /* 0x0000003f0600720c */ /* 0x040fe20003f04070 */
[--C-:B------:R-:W-:Y:S01]  /*1f60*/  @!P2 IMAD.IADD R67, R67, 0x1, -R6.reuse ;  /* 0x000000014343a824 */ /* 0x100fe200078e0a06 */
[----:B------:R-:W-:Y:S01]  /*1f70*/  ISETP.GT.U32.AND P2, PT, R6, R69, PT ;  /* 0x000000450600720c */ /* 0x000fe20003f44070 */
[----:B------:R-:W-:Y:S01]  /*1f80*/  @!P4 IMAD.IADD R55, R55, 0x1, -R6 ;  /* 0x000000013737c824 */ /* 0x000fe200078e0a06 */
[----:B------:R-:W-:Y:S01]  /*1f90*/  ISETP.GE.AND P4, PT, R16, RZ, PT ;  /* 0x000000ff1000720c */ /* 0x000fe20003f86270 */
[----:B------:R-:W-:Y:S02]  /*1fa0*/  IMAD.MOV R16, RZ, RZ, -R10 ;  /* 0x000000ffff107224 */ /* 0x000fe400078e0a0a */
[----:B------:R-:W-:Y:S01]  /*1fb0*/  @!P3 IMAD.IADD R59, R59, 0x1, -R6 ;  /* 0x000000013b3bb824 */ /* 0x000fe200078e0a06 */
[----:B------:R-:W-:Y:S01]  /*1fc0*/  ISETP.GE.AND P3, PT, R20, RZ, PT ;  /* 0x000000ff1400720c */ /* 0x000fe20003f66270 */
[----:B------:R-:W-:-:S02]  /*1fd0*/  IMAD R71, R6, R16, R71 ;  /* 0x0000001006477224 */ /* 0x000fc400078e0247 */
[----:B------:R-:W-:Y:S02]  /*1fe0*/  VIADD R20, R14, 0x3e ;  /* 0x0000003e0e147836 */ /* 0x000fe40000000000 */
[--C-:B------:R-:W-:Y:S01]  /*1ff0*/  @!P0 IMAD.IADD R63, R63, 0x1, -R6.reuse ;  /* 0x000000013f3f8824 */ /* 0x100fe200078e0a06 */
[----:B------:R-:W-:Y:S01]  /*2000*/  ISETP.GE.AND P0, PT, R13, RZ, PT ;  /* 0x000000ff0d00720c */ /* 0x000fe20003f06270 */
[----:B------:R-:W-:Y:S01]  /*2010*/  @!P2 IMAD.IADD R69, R69, 0x1, -R6 ;  /* 0x000000014545a824 */ /* 0x000fe200078e0a06 */
[----:B------:R-:W-:Y:S01]  /*2020*/  ISETP.GT.U32.AND P2, PT, R6, R71, PT ;  /* 0x000000470600720c */ /* 0x000fe20003f44070 */
[C---:B------:R-:W-:Y:S01]  /*2030*/  VIADD R22, R14.reuse, 0x2e ;  /* 0x0000002e0e167836 */ /* 0x040fe20000000000 */
[----:B------:R-:W-:Y:S01]  /*2040*/  IABS R13, R20 ;  /* 0x00000014000d7213 */ /* 0x000fe20000000000 */
[C---:B------:R-:W-:Y:S02]  /*2050*/  VIADD R24, R14.reuse, 0x1e ;  /* 0x0000001e0e187836 */ /* 0x040fe40000000000 */
[----:B------:R-:W-:Y:S01]  /*2060*/  VIADD R14, R14, 0xe ;  /* 0x0000000e0e0e7836 */ /* 0x000fe20000000000 */
[----:B------:R-:W-:Y:S01]  /*2070*/  IABS R29, R22 ;  /* 0x00000016001d7213 */ /* 0x000fe20000000000 */
[----:B------:R-:W-:Y:S01]  /*2080*/  IMAD.HI.U32 R8, R12, R13, RZ ;  /* 0x0000000d0c087227 */ /* 0x000fe200078e00ff */
[----:B------:R-:W-:-:S02]  /*2090*/  IABS R45, R24 ;  /* 0x00000018002d7213 */ /* 0x000fc40000000000 */
[----:B------:R-:W-:Y:S01]  /*20a0*/  IABS R61, R14 ;  /* 0x0000000e003d7213 */ /* 0x000fe20000000000 */
[----:B------:R-:W-:Y:S01]  /*20b0*/  @!P1 IMAD.MOV R51, RZ, RZ, -R51 ;  /* 0x000000ffff339224 */ /* 0x000fe200078e0a33 */
[C---:B------:R-:W-:Y:S01]  /*20c0*/  ISETP.GT.U32.AND P1, PT, R6.reuse, R63, PT ;  /* 0x0000003f0600720c */ /* 0x040fe20003f24070 */
[----:B------:R-:W-:Y:S01]  /*20d0*/  @!P5 IMAD.MOV R55, RZ, RZ, -R55 ;  /* 0x000000ffff37d224 */ /* 0x000fe200078e0a37 */
[----:B------:R-:W-:Y:S01]  /*20e0*/  ISETP.GT.U32.AND P5, PT, R6, R67, PT ;  /* 0x000000430600720c */ /* 0x000fe20003fa4070 */
[----:B------:R-:W-:Y:S02]  /*20f0*/  IMAD.MOV R10, RZ, RZ, -R8 ;  /* 0x000000ffff0a7224 */ /* 0x000fe400078e0a08 */
[----:B------:R-:W-:-:S04]  /*2100*/  IMAD.HI.U32 R8, R12, R29, RZ ;  /* 0x0000001d0c087227 */ /* 0x000fc800078e00ff */
[----:B------:R-:W-:-:S04]  /*2110*/  IMAD.HI.U32 R16, R12, R61, RZ ;  /* 0x0000003d0c107227 */ /* 0x000fc800078e00ff */
[----:B------:R-:W-:Y:S01]  /*2120*/  @!P2 IMAD.IADD R71, R71, 0x1, -R6 ;  /* 0x000000014747a824 */ /* 0x000fe200078e0a06 */
[C---:B------:R-:W-:Y:S01]  /*2130*/  ISETP.GT.U32.AND P2, PT, R6.reuse, R65, PT ;  /* 0x000000410600720c */ /* 0x040fe20003f44070 */
[----:B------:R-:W-:Y:S02]  /*2140*/  IMAD R13, R6, R10, R13 ;  /* 0x0000000a060d7224 */ /* 0x000fe400078e020d */
[----:B------:R-:W-:-:S04]  /*2150*/  IMAD.HI.U32 R10, R12, R45, RZ ;  /* 0x0000002d0c0a7227 */ /* 0x000fc800078e00ff */
[----:B------:R-:W-:Y:S02]  /*2160*/  IMAD.MOV R8, RZ, RZ, -R8 ;  /* 0x000000ffff087224 */ /* 0x000fe400078e0a08 */
[----:B------:R-:W-:Y:S02]  /*2170*/  IMAD.MOV R16, RZ, RZ, -R16 ;  /* 0x000000ffff107224 */ /* 0x000fe400078e0a10 */
[----:B------:R-:W-:Y:S02]  /*2180*/  IMAD.MOV R10, RZ, RZ, -R10 ;  /* 0x000000ffff0a7224 */ /* 0x000fe400078e0a0a */
[C---:B------:R-:W-:Y:S02]  /*2190*/  IMAD R29, R6.reuse, R8, R29 ;  /* 0x00000008061d7224 */ /* 0x040fe400078e021d */
[C---:B------:R-:W-:Y:S02]  /*21a0*/  IMAD R61, R6.reuse, R16, R61 ;  /* 0x00000010063d7224 */ /* 0x040fe400078e023d */
[----:B------:R-:W-:Y:S01]  /*21b0*/  @!P4 IMAD.MOV R57, RZ, RZ, -R57 ;  /* 0x000000ffff39c224 */ /* 0x000fe200078e0a39 */
[----:B------:R-:W-:Y:S01]  /*21c0*/  ISETP.GT.U32.AND P4, PT, R6, R69, PT ;  /* 0x000000450600720c */ /* 0x000fe20003f84070 */
[----:B------:R-:W-:-:S04]  /*21d0*/  IMAD.HI.U32 R8, R12, R75, RZ ;  /* 0x0000004b0c087227 */ /* 0x000fc800078e00ff */
[C---:B------:R-:W-:Y:S02]  /*21e0*/  IMAD R45, R6.reuse, R10, R45 ;  /* 0x0000000a062d7224 */ /* 0x040fe400078e022d */
[----:B------:R-:W-:Y:S01]  /*21f0*/  @!P3 IMAD.MOV R59, RZ, RZ, -R59 ;  /* 0x000000ffff3bb224 */ /* 0x000fe200078e0a3b */
[C---:B------:R-:W-:Y:S01]  /*2200*/  ISETP.GT.U32.AND P3, PT, R6.reuse, R13, PT ;  /* 0x0000000d0600720c */ /* 0x040fe20003f64070 */
[--C-:B------:R-:W-:Y:S01]  /*2210*/  @!P1 IMAD.IADD R63, R63, 0x1, -R6.reuse ;  /* 0x000000013f3f9824 */ /* 0x100fe200078e0a06 */
[C---:B------:R-:W-:Y:S01]  /*2220*/  ISETP.GT.U32.AND P1, PT, R6.reuse, R29, PT ;  /* 0x0000001d0600720c */ /* 0x040fe20003f24070 */
[----:B------:R-:W-:Y:S01]  /*2230*/  @!P5 IMAD.IADD R67, R67, 0x1, -R6 ;  /* 0x000000014343d824 */ /* 0x000fe200078e0a06 */
[C---:B------:R-:W-:Y:S01]  /*2240*/  ISETP.GT.U32.AND P5, PT, R6.reuse, R61, PT ;  /* 0x0000003d0600720c */ /* 0x040fe20003fa4070 */
[----:B------:R-:W-:Y:S01]  /*2250*/  @!P6 IMAD.MOV R53, RZ, RZ, -R53 ;  /* 0x000000ffff35e224 */ /* 0x000fe200078e0a35 */
[----:B------:R-:W-:Y:S01]  /*2260*/  ISETP.GT.U32.AND P6, PT, R6, R71, PT ;  /* 0x000000470600720c */ /* 0x000fe20003fc4070 */
[----:B------:R-:W-:-:S02]  /*2270*/  IMAD.MOV R8, RZ, RZ, -R8 ;  /* 0x000000ffff087224 */ /* 0x000fc400078e0a08 */
[----:B------:R-:W-:-:S04]  /*2280*/  IMAD.HI.U32 R12, R12, R73, RZ ;  /* 0x000000490c0c7227 */ /* 0x000fc800078e00ff */
[----:B------:R-:W-:Y:S01]  /*2290*/  @!P2 IMAD.IADD R65, R65, 0x1, -R6 ;  /* 0x000000014141a824 */ /* 0x000fe200078e0a06 */
[C---:B------:R-:W-:Y:S01]  /*22a0*/  ISETP.GT.U32.AND P2, PT, R6.reuse, R45, PT ;  /* 0x0000002d0600720c */ /* 0x040fe20003f44070 */
[C---:B------:R-:W-:Y:S01]  /*22b0*/  IMAD R75, R6.reuse, R8, R75 ;  /* 0x00000008064b7224 */ /* 0x040fe200078e024b */
[----:B------:R-:W-:Y:S01]  /*22c0*/  LOP3.LUT R8, RZ, R5, RZ, 0x33, !PT ;  /* 0x00000005ff087212 */ /* 0x000fe200078e33ff */
[----:B------:R-:W-:Y:S02]  /*22d0*/  IMAD.MOV R12, RZ, RZ, -R12 ;  /* 0x000000ffff0c7224 */ /* 0x000fe400078e0a0c */
[--C-:B------:R-:W-:Y:S01]  /*22e0*/  @!P4 IMAD.IADD R69, R69, 0x1, -R6.reuse ;  /* 0x000000014545c824 */ /* 0x100fe200078e0a06 */
[C---:B------:R-:W-:Y:S01]  /*22f0*/  ISETP.GT.U32.AND P4, PT, R6.reuse, R75, PT ;  /* 0x0000004b0600720c */ /* 0x040fe20003f84070 */
[----:B------:R-:W-:Y:S02]  /*2300*/  IMAD R73, R6, R12, R73 ;  /* 0x0000000c06497224 */ /* 0x000fe400078e0249 */
[--C-:B------:R-:W-:Y:S01]  /*2310*/  @!P3 IMAD.IADD R13, R13, 0x1, -R6.reuse ;  /* 0x000000010d0db824 */ /* 0x100fe200078e0a06 */
[----:B------:R-:W-:Y:S01]  /*2320*/  ISETP.GE.AND P3, PT, R28, RZ, PT ;  /* 0x000000ff1c00720c */ /* 0x000fe20003f66270 */
[--C-:B------:R-:W-:Y:S01]  /*2330*/  @!P1 IMAD.IADD R29, R29, 0x1, -R6.reuse ;  /* 0x000000011d1d9824 */ /* 0x100fe200078e0a06 */
[----:B------:R-:W-:Y:S01]  /*2340*/  ISETP.GE.AND P1, PT, R30, RZ, PT ;  /* 0x000000ff1e00720c */ /* 0x000fe20003f26270 */
[--C-:B------:R-:W-:Y:S01]  /*2350*/  @!P5 IMAD.IADD R61, R61, 0x1, -R6.reuse ;  /* 0x000000013d3dd824 */ /* 0x100fe200078e0a06 */
[----:B------:R-:W-:Y:S01]  /*2360*/  ISETP.GT.U32.AND P5, PT, R6, R73, PT ;  /* 0x000000490600720c */ /* 0x000fe20003fa4070 */
[--C-:B------:R-:W-:Y:S01]  /*2370*/  @!P6 IMAD.IADD R71, R71, 0x1, -R6.reuse ;  /* 0x000000014747e824 */ /* 0x100fe200078e0a06 */
[----:B------:R-:W-:Y:S01]  /*2380*/  ISETP.GE.AND P6, PT, R26, RZ, PT ;  /* 0x000000ff1a00720c */ /* 0x000fe20003fc6270 */
[--C-:B------:R-:W-:Y:S01]  /*2390*/  @!P2 IMAD.IADD R45, R45, 0x1, -R6.reuse ;  /* 0x000000012d2da824 */ /* 0x100fe200078e0a06 */
[----:B------:R-:W-:Y:S01]  /*23a0*/  ISETP.GE.AND P2, PT, R32, RZ, PT ;  /* 0x000000ff2000720c */ /* 0x000fe20003f46270 */
[--C-:B------:R-:W-:Y:S01]  /*23b0*/  @!P4 IMAD.IADD R75, R75, 0x1, -R6.reuse ;  /* 0x000000014b4bc824 */ /* 0x100fe200078e0a06 */
[C---:B------:R-:W-:Y:S01]  /*23c0*/  ISETP.GT.U32.AND P4, PT, R6.reuse, R29, PT ;  /* 0x0000001d0600720c */ /* 0x040fe20003f84070 */
[----:B------:R-:W-:Y:S01]  /*23d0*/  @!P0 IMAD.MOV R63, RZ, RZ, -R63 ;  /* 0x000000ffff3f8224 */ /* 0x000fe200078e0a3f */
[C---:B------:R-:W-:Y:S01]  /*23e0*/  ISETP.GT.U32.AND P0, PT, R6.reuse, R13, PT ;  /* 0x0000000d0600720c */ /* 0x040fe20003f04070 */
[----:B------:R-:W-:Y:S01]  /*23f0*/  @!P3 IMAD.MOV R67, RZ, RZ, -R67 ;  /* 0x000000ffff43b224 */ /* 0x000fe200078e0a43 */
[C---:B------:R-:W-:Y:S01]  /*2400*/  ISETP.GT.U32.AND P3, PT, R6.reuse, R45, PT ;  /* 0x0000002d0600720c */ /* 0x040fe20003f64070 */
[----:B------:R-:W-:Y:S01]  /*2410*/  @!P1 IMAD.MOV R69, RZ, RZ, -R69 ;  /* 0x000000ffff459224 */ /* 0x000fe200078e0a45 */
[----:B------:R-:W-:Y:S01]  /*2420*/  ISETP.GT.U32.AND P1, PT, R6, R75, PT ;  /* 0x0000004b0600720c */ /* 0x000fe20003f24070 */
[--C-:B------:R-:W-:Y:S01]  /*2430*/  @!P5 IMAD.IADD R73, R73, 0x1, -R6.reuse ;  /* 0x000000014949d824 */ /* 0x100fe200078e0a06 */
[----:B------:R-:W-:Y:S01]  /*2440*/  ISETP.GE.AND P5, PT, R20, RZ, PT ;  /* 0x000000ff1400720c */ /* 0x000fe20003fa6270 */
[----:B------:R-:W-:Y:S01]  /*2450*/  @!P6 IMAD.MOV R65, RZ, RZ, -R65 ;  /* 0x000000ffff41e224 */ /* 0x000fe200078e0a41 */
[C---:B------:R-:W-:Y:S01]  /*2460*/  ISETP.GT.U32.AND P6, PT, R6.reuse, R61, PT ;  /* 0x0000003d0600720c */ /* 0x040fe20003fc4070 */
[----:B------:R-:W-:Y:S01]  /*2470*/  @!P2 IMAD.MOV R71, RZ, RZ, -R71 ;  /* 0x000000ffff47a224 */ /* 0x000fe200078e0a47 */
[----:B------:R-:W-:Y:S01]  /*2480*/  ISETP.GT.U32.AND P2, PT, R6, R73, PT ;  /* 0x000000490600720c */ /* 0x000fe20003f44070 */
[--C-:B------:R-:W-:Y:S01]  /*2490*/  @!P4 IMAD.IADD R29, R29, 0x1, -R6.reuse ;  /* 0x000000011d1dc824 */ /* 0x100fe200078e0a06 */
[----:B------:R-:W-:Y:S01]  /*24a0*/  ISETP.GE.AND P4, PT, R24, RZ, PT ;  /* 0x000000ff1800720c */ /* 0x000fe20003f86270 */
[--C-:B------:R-:W-:Y:S01]  /*24b0*/  @!P0 IMAD.IADD R13, R13, 0x1, -R6.reuse ;  /* 0x000000010d0d8824 */ /* 0x100fe200078e0a06 */
[----:B------:R-:W-:Y:S01]  /*24c0*/  ISETP.GE.AND P0, PT, R22, RZ, PT ;  /* 0x000000ff1600720c */ /* 0x000fe20003f06270 */
[--C-:B------:R-:W-:Y:S01]  /*24d0*/  @!P3 IMAD.IADD R45, R45, 0x1, -R6.reuse ;  /* 0x000000012d2db824 */ /* 0x100fe200078e0a06 */
[----:B------:R-:W-:Y:S01]  /*24e0*/  ISETP.GE.AND P3, PT, R14, RZ, PT ;  /* 0x000000ff0e00720c */ /* 0x000fe20003f66270 */
[----:B------:R-:W-:Y:S01]  /*24f0*/  @!P1 IMAD.IADD R75, R75, 0x1, -R6 ;  /* 0x000000014b4b9824 */ /* 0x000fe200078e0a06 */
[----:B------:R-:W-:Y:S01]  /*2500*/  ISETP.GE.AND P1, PT, R34, RZ, PT ;  /* 0x000000ff2200720c */ /* 0x000fe20003f26270 */
[----:B------:R-:W-:-:S02]  /*2510*/  @!P5 IMAD.MOV R13, RZ, RZ, -R13 ;  /* 0x000000ffff0dd224 */ /* 0x000fc400078e0a0d */
[--C-:B------:R-:W-:Y:S01]  /*2520*/  @!P6 IMAD.IADD R61, R61, 0x1, -R6.reuse ;  /* 0x000000013d3de824 */ /* 0x100fe200078e0a06 */
[----:B------:R-:W-:Y:S01]  /*2530*/  ISETP.GE.AND P6, PT, R18, RZ, PT ;  /* 0x000000ff1200720c */ /* 0x000fe20003fc6270 */
[----:B------:R-:W-:Y:S01]  /*2540*/  @!P2 IMAD.IADD R73, R73, 0x1, -R6 ;  /* 0x000000014949a824 */ /* 0x000fe200078e0a06 */
[----:B------:R-:W-:Y:S01]  /*2550*/  ISETP.NE.AND P2, PT, R5, RZ, PT ;  /* 0x000000ff0500720c */ /* 0x000fe20003f45270 */
[----:B------:R-:W-:Y:S01]  /*2560*/  IMAD R6, R153, UR8, RZ ;  /* 0x0000000899067c24 */ /* 0x000fe2000f8e02ff */
[----:B------:R-:W-:Y:S01]  /*2570*/  USHF.L.U32 UR8, UR8, 0x6, URZ ;  /* 0x0000000608087899 */ /* 0x000fe2000800063f */
[----:B------:R-:W-:Y:S01]  /*2580*/  @!P0 IMAD.MOV R29, RZ, RZ, -R29 ;  /* 0x000000ffff1d8224 */ /* 0x000fe200078e0a1d */
[----:B------:R-:W-:Y:S01]  /*2590*/  SEL R13, R8, R13, !P2 ;  /* 0x0000000d080d7207 */ /* 0x000fe20005000000 */
[----:B------:R-:W-:Y:S01]  /*25a0*/  @!P4 IMAD.MOV R45, RZ, RZ, -R45 ;  /* 0x000000ffff2dc224 */ /* 0x000fe200078e0a2d */
[----:B------:R-:W-:Y:S01]  /*25b0*/  IADD3 R10, P5, R6, UR4, RZ ;  /* 0x00000004060a7c10 */ /* 0x000fe2000ffbe0ff */
[----:B------:R-:W-:Y:S01]  /*25c0*/  @!P3 IMAD.MOV R61, RZ, RZ, -R61 ;  /* 0x000000ffff3db224 */ /* 0x000fe200078e0a3d */
[----:B------:R-:W-:Y:S01]  /*25d0*/  SEL R15, R8, R15, !P2 ;  /* 0x0000000f080f7207 */ /* 0x000fe20005000000 */
[----:B------:R-:W-:Y:S01]  /*25e0*/  @!P1 IMAD.MOV R73, RZ, RZ, -R73 ;  /* 0x000000ffff499224 */ /* 0x000fe200078e0a49 */
[----:B------:R-:W-:Y:S01]  /*25f0*/  LEA.HI.X.SX32 R12, R6, UR5, 0x1, P5 ;  /* 0x00000005060c7c11 */ /* 0x000fe2000a8f0eff */
[----:B------:R-:W-:Y:S01]  /*2600*/  @!P6 IMAD.MOV R75, RZ, RZ, -R75 ;  /* 0x000000ffff4be224 */ /* 0x000fe200078e0a4b */
[----:B------:R-:W-:Y:S01]  /*2610*/  ULDC UR5, c[0x0][0x240] ;  /* 0x0000900000057ab9 */ /* 0x000fe20000000800 */
[C---:B------:R-:W-:Y:S01]  /*2620*/  SEL R17, R8.reuse, R17, !P2 ;  /* 0x0000001108117207 */ /* 0x040fe20005000000 */
[----:B------:R-:W-:Y:S01]  /*2630*/  IMAD R13, R13, UR5, RZ ;  /* 0x000000050d0d7c24 */ /* 0x000fe2000f8e02ff */
[C---:B------:R-:W-:Y:S01]  /*2640*/  SEL R19, R8.reuse, R19, !P2 ;  /* 0x0000001308137207 */ /* 0x040fe20005000000 */
[----:B------:R-:W-:Y:S01]  /*2650*/  ULDC UR4, c[0x0][0x234] ;  /* 0x00008d0000047ab9 */ /* 0x000fe20000000800 */
[C---:B------:R-:W-:Y:S01]  /*2660*/  SEL R21, R8.reuse, R21, !P2 ;  /* 0x0000001508157207 */ /* 0x040fe20005000000 */
[----:B------:R-:W-:Y:S01]  /*2670*/  IMAD R5, R7, UR4, RZ ;  /* 0x0000000407057c24 */ /* 0x000fe2000f8e02ff */
        /* <DEDUP_REMOVED lines=52> */
[----:B------:R-:W-:Y:S01]  /*29c0*/  SEL R8, R8, R75, !P2 ;  /* 0x0000004b08087207 */ /* 0x000fe20005000000 */
[----:B------:R-:W-:Y:S01]  /*29d0*/  IMAD R67, R67, UR5, RZ ;  /* 0x0000000543437c24 */ /* 0x000fe2000f8e02ff */
[-C--:B------:R-:W-:Y:S01]  /*29e0*/  IADD3 R7, P0, R13, R10.reuse, RZ ;  /* 0x0000000a0d077210 */ /* 0x080fe20007f1e0ff */
[----:B------:R-:W-:Y:S01]  /*29f0*/  IMAD R69, R69, UR5, RZ ;  /* 0x0000000545457c24 */ /* 0x000fe2000f8e02ff */
[-C--:B------:R-:W-:Y:S01]  /*2a00*/  IADD3 R14, P2, R17, R10.reuse, RZ ;  /* 0x0000000a110e7210 */ /* 0x080fe20007f5e0ff */
[----:B------:R-:W-:Y:S01]  /*2a10*/  IMAD R6, R8, UR5, RZ ;  /* 0x0000000508067c24 */ /* 0x000fe2000f8e02ff */
[----:B------:R-:W-:Y:S01]  /*2a20*/  IADD3 R8, P1, R15, R10, RZ ;  /* 0x0000000a0f087210 */ /* 0x000fe20007f3e0ff */
[----:B------:R0:W-:Y:S01]  /*2a30*/  STL [R1+0x18], R7 ;  /* 0x0000180701007387 */ /* 0x0001e20000100800 */
[----:B------:R-:W-:Y:S01]  /*2a40*/  IMAD R71, R71, UR5, RZ ;  /* 0x0000000547477c24 */ /* 0x000fe2000f8e02ff */
[----:B------:R-:W-:Y:S01]  /*2a50*/  CS2R R74, SRZ ;  /* 0x00000000004a7805 */ /* 0x000fe2000001ff00 */
[----:B------:R-:W-:Y:S01]  /*2a60*/  IMAD R73, R73, UR5, RZ ;  /* 0x0000000549497c24 */ /* 0x000fe2000f8e02ff */
[----:B------:R1:W-:Y:S01]  /*2a70*/  STL [R1+0x20], R8 ;  /* 0x0000200801007387 */ /* 0x0003e20000100800 */
[----:B------:R-:W-:Y:S01]  /*2a80*/  IMAD R4, R4, UR4, RZ ;  /* 0x0000000404047c24 */ /* 0x000fe2000f8e02ff */
[----:B------:R-:W-:-:S02]  /*2a90*/  UIADD3 UR4, UR7, 0x4000, URZ ;  /* 0x0000400007047890 */ /* 0x000fc4000fffe03f */
[----:B------:R2:W-:Y:S01]  /*2aa0*/  STL [R1+0x28], R14 ;  /* 0x0000280e01007387 */ /* 0x0005e20000100800 */
[----:B------:R-:W-:Y:S01]  /*2ab0*/  UMOV UR5, URZ ;  /* 0x0000003f00057c82 */ /* 0x000fe20008000000 */
[-C--:B0-----:R-:W-:Y:S01]  /*2ac0*/  IADD3 R7, P3, R19, R10.reuse, RZ ;  /* 0x0000000a13077210 */ /* 0x081fe20007f7e0ff */
[----:B------:R-:W-:Y:S01]  /*2ad0*/  USHF.R.U32.HI UR4, URZ, 0x4, UR4 ;  /* 0x000000043f047899 */ /* 0x000fe20008011604 */
[----:B-1----:R-:W-:-:S03]  /*2ae0*/  IADD3 R8, P4, R21, R10, RZ ;  /* 0x0000000a15087210 */ /* 0x002fc60007f9e0ff */
[----:B------:R0:W-:Y:S01]  /*2af0*/  STL [R1+0x30], R7 ;  /* 0x0000300701007387 */ /* 0x0001e20000100800 */
[----:B------:R-:W-:Y:S01]  /*2b00*/  USGXT.U32 UR4, UR4, 0xe ;  /* 0x0000000e0404789a */ /* 0x000fe20008000000 */
[----:B--2---:R-:W-:Y:S02]  /*2b10*/  IADD3 R14, P5, R23, R10, RZ ;  /* 0x0000000a170e7210 */ /* 0x004fe40007fbe0ff */
[----:B------:R1:W-:Y:S01]  /*2b20*/  STL [R1+0x38], R8 ;  /* 0x0000380801007387 */ /* 0x0003e20000100800 */
[----:B------:R-:W-:-:S03]  /*2b30*/  UIADD3.64 UR38, UR4, -UR38, URZ ;  /* 0x8000002604267297 */ /* 0x000fc6000fffe03f */
[----:B------:R-:W-:Y:S01]  /*2b40*/  STL [R1+0x40], R14 ;  /* 0x0000400e01007387 */ /* 0x000fe20000100800 */
[----:B0-----:R-:W-:Y:S02]  /*2b50*/  IADD3 R7, P6, R25, R10, RZ ;  /* 0x0000000a19077210 */ /* 0x001fe40007fde0ff */
[----:B-1----:R-:W-:-:S03]  /*2b60*/  LEA.HI.X.SX32 R8, R13, R12, 0x1, P0 ;  /* 0x0000000c0d087211 */ /* 0x002fc600000f0eff */
[----:B------:R0:W-:Y:S01]  /*2b70*/  STL [R1+0x48], R7 ;  /* 0x0000480701007387 */ /* 0x0001e20000100800 */
[----:B------:R-:W-:-:S03]  /*2b80*/  IADD3 R13, P0, R27, R10, RZ ;  /* 0x0000000a1b0d7210 */ /* 0x000fc60007f1e0ff */
[----:B------:R1:W-:Y:S04]  /*2b90*/  STL [R1+0x14], R8 ;  /* 0x0000140801007387 */ /* 0x0003e80000100800 */
[----:B------:R2:W-:Y:S01]  /*2ba0*/  STL [R1+0x50], R13 ;  /* 0x0000500d01007387 */ /* 0x0005e20000100800 */
[----:B0-----:R-:W-:Y:S02]  /*2bb0*/  LEA.HI.X.SX32 R7, R15, R12, 0x1, P1 ;  /* 0x0000000c0f077211 */ /* 0x001fe400008f0eff */
[----:B-1----:R-:W-:-:S03]  /*2bc0*/  IADD3 R8, P1, R29, R10, RZ ;  /* 0x0000000a1d087210 */ /* 0x002fc60007f3e0ff */
[----:B------:R0:W-:Y:S01]  /*2bd0*/  STL [R1+0x1c], R7 ;  /* 0x00001c0701007387 */ /* 0x0001e20000100800 */
[----:B--2---:R-:W-:-:S03]  /*2be0*/  LEA.HI.X.SX32 R13, R17, R12, 0x1, P2 ;  /* 0x0000000c110d7211 */ /* 0x004fc600010f0eff */
[----:B------:R1:W-:Y:S04]  /*2bf0*/  STL [R1+0x58], R8 ;  /* 0x0000580801007387 */ /* 0x0003e80000100800 */
[----:B------:R2:W-:Y:S01]  /*2c00*/  STL [R1+0x24], R13 ;  /* 0x0000240d01007387 */ /* 0x0005e20000100800 */
[----:B0-----:R-:W-:Y:S02]  /*2c10*/  IADD3 R7, P2, R31, R10, RZ ;  /* 0x0000000a1f077210 */ /* 0x001fe40007f5e0ff */
[----:B-1----:R-:W-:-:S03]  /*2c20*/  LEA.HI.X.SX32 R8, R19, R12, 0x1, P3 ;  /* 0x0000000c13087211 */ /* 0x002fc600018f0eff */
[----:B------:R0:W-:Y:S01]  /*2c30*/  STL [R1+0x60], R7 ;  /* 0x0000600701007387 */ /* 0x0001e20000100800 */
[----:B--2---:R-:W-:-:S03]  /*2c40*/  IADD3 R13, P3, R33, R10, RZ ;  /* 0x0000000a210d7210 */ /* 0x004fc60007f7e0ff */
        /* <DEDUP_REMOVED lines=11> */
[----:B------:R-:W-:Y:S02]  /*2d00*/  CS2R R24, SRZ ;  /* 0x0000000000187805 */ /* 0x000fe4000001ff00 */
[----:B--2---:R-:W-:Y:S01]  /*2d10*/  IADD3 R13, P6, R39, R10, RZ ;  /* 0x0000000a270d7210 */ /* 0x004fe20007fde0ff */
[----:B------:R1:W-:Y:S04]  /*2d20*/  STL [R1+0x44], R8 ;  /* 0x0000440801007387 */ /* 0x0003e80000100800 */
[----:B------:R2:W-:Y:S01]  /*2d30*/  STL [R1+0x80], R13 ;  /* 0x0000800d01007387 */ /* 0x0005e20000100800 */
[----:B0-----:R-:W-:Y:S02]  /*2d40*/  LEA.HI.X.SX32 R7, R27, R12, 0x1, P0 ;  /* 0x0000000c1b077211 */ /* 0x001fe400000f0eff */
[----:B------:R-:W-:-:S02]  /*2d50*/  CS2R R26, SRZ ;  /* 0x00000000001a7805 */ /* 0x000fc4000001ff00 */
[----:B-1----:R-:W-:Y:S01]  /*2d60*/  IADD3 R8, P0, R41, R10, RZ ;  /* 0x0000000a29087210 */ /* 0x002fe20007f1e0ff */
[----:B------:R0:W-:Y:S01]  /*2d70*/  STL [R1+0x4c], R7 ;  /* 0x00004c0701007387 */ /* 0x0001e20000100800 */
[----:B--2---:R-:W-:-:S03]  /*2d80*/  LEA.HI.X.SX32 R13, R29, R12, 0x1, P1 ;  /* 0x0000000c1d0d7211 */ /* 0x004fc600008f0eff */
[----:B------:R1:W-:Y:S01]  /*2d90*/  STL [R1+0x88], R8 ;  /* 0x0000880801007387 */ /* 0x0003e20000100800 */
[----:B------:R-:W-:-:S03]  /*2da0*/  CS2R R28, SRZ ;  /* 0x00000000001c7805 */ /* 0x000fc6000001ff00 */
        /* <DEDUP_REMOVED lines=65> */
[C---:B--2---:R-:W-:Y:S01]  /*31c0*/  IADD3 R13, P0, R69.reuse, R10, RZ ;  /* 0x0000000a450d7210 */ /* 0x044fe20007f1e0ff */
[----:B------:R1:W-:Y:S03]  /*31d0*/  STL [R1+0xbc], R8 ;  /* 0x0000bc0801007387 */ /* 0x0003e60000100800 */
[-C--:B------:R-:W-:Y:S01]  /*31e0*/  LEA.HI.X.SX32 R14, R69, R12.reuse, 0x1, P0 ;  /* 0x0000000c450e7211 */ /* 0x080fe200000f0eff */
[----:B------:R2:W-:Y:S01]  /*31f0*/  STL [R1+0xf8], R13 ;  /* 0x0000f80d01007387 */ /* 0x0005e20000100800 */
[----:B------:R-:W-:Y:S02]  /*3200*/  CS2R R68, SRZ ;  /* 0x0000000000447805 */ /* 0x000fe4000001ff00 */
[----:B0-----:R-:W-:-:S02]  /*3210*/  LEA.HI.X.SX32 R7, R57, R12, 0x1, P1 ;  /* 0x0000000c39077211 */ /* 0x001fc400008f0eff */
[----:B------:R-:W-:Y:S02]  /*3220*/  CS2R R56, SRZ ;  /* 0x0000000000387805 */ /* 0x000fe4000001ff00 */
        /* <DEDUP_REMOVED lines=9> */
[C---:B------:R-:W-:Y:S02]  /*32c0*/  IADD3 R10, P3, R6.reuse, R10, RZ ;  /* 0x0000000a060a7210 */ /* 0x040fe40007f7e0ff */
[----:B------:R-:W-:Y:S02]  /*32d0*/  CS2R R60, SRZ ;  /* 0x00000000003c7805 */ /* 0x000fe4000001ff00 */
[-C--:B--2---:R-:W-:Y:S01]  /*32e0*/  LEA.HI.X.SX32 R13, R65, R12.reuse, 0x1, P5 ;  /* 0x0000000c410d7211 */ /* 0x084fe200028f0eff */
[----:B------:R1:W-:Y:S01]  /*32f0*/  STL [R1+0xd4], R8 ;  /* 0x0000d40801007387 */ /* 0x0003e20000100800 */
[-C--:B------:R-:W-:Y:S02]  /*3300*/  LEA.HI.X.SX32 R6, R6, R12.reuse, 0x1, P3 ;  /* 0x0000000c06067211 */ /* 0x080fe400018f0eff */
[----:B------:R-:W-:Y:S01]  /*3310*/  CS2R R64, SRZ ;  /* 0x0000000000407805 */ /* 0x000fe2000001ff00 */
[----:B------:R2:W-:Y:S01]  /*3320*/  STL [R1+0x110], R10 ;  /* 0x0001100a01007387 */ /* 0x0005e20000100800 */
[----:B0-----:R-:W-:-:S02]  /*3330*/  LEA.HI.X.SX32 R7, R63, R12, 0x1, P4 ;  /* 0x0000000c3f077211 */ /* 0x001fc400020f0eff */
[----:B------:R-:W-:Y:S02]  /*3340*/  CS2R R62, SRZ ;  /* 0x00000000003e7805 */ /* 0x000fe4000001ff00 */
[----:B-1----:R-:W-:Y:S01]  /*3350*/  IADD3 R8, P4, R4, UR10, RZ ;  /* 0x0000000a04087c10 */ /* 0x002fe2000ff9e0ff */
[----:B------:R0:W-:Y:S01]  /*3360*/  STL [R1+0xdc], R7 ;  /* 0x0000dc0701007387 */ /* 0x0001e20000100800 */
[----:B--2---:R-:W-:-:S03]  /*3370*/  LEA.HI.X.SX32 R10, R67, R12, 0x1, P6 ;  /* 0x0000000c430a7211 */ /* 0x004fc600030f0eff */
[----:B------:R1:W-:Y:S01]  /*3380*/  STL [R1+0xe4], R13 ;  /* 0x0000e40d01007387 */ /* 0x0003e20000100800 */
[----:B------:R-:W-:Y:S02]  /*3390*/  LEA.HI.X.SX32 R4, R4, UR11, 0x1, P4 ;  /* 0x0000000b04047c11 */ /* 0x000fe4000a0f0eff */
[----:B------:R-:W-:Y:S01]  /*33a0*/  CS2R R66, SRZ ;  /* 0x0000000000427805 */ /* 0x000fe2000001ff00 */
[----:B------:R2:W-:Y:S01]  /*33b0*/  STL [R1+0xec], R10 ;  /* 0x0000ec0a01007387 */ /* 0x0005e20000100800 */
[C---:B0-----:R-:W-:Y:S01]  /*33c0*/  IADD3 R7, P5, R5.reuse, UR10, RZ ;  /* 0x0000000a05077c10 */ /* 0x041fe2000ffbe0ff */
[----:B------:R-:W-:Y:S02]  /*33d0*/  USHF.R.U32.HI UR10, URZ, 0x4, UR7 ;  /* 0x000000043f0a7899 */ /* 0x000fe40008011607 */
[----:B------:R-:W-:Y:S01]  /*33e0*/  STL [R1+0xf4], R14 ;  /* 0x0000f40e01007387 */ /* 0x000fe20000100800 */
[----:B------:R-:W-:Y:S01]  /*33f0*/  LEA.HI.X.SX32 R5, R5, UR11, 0x1, P5 ;  /* 0x0000000b05057c11 */ /* 0x000fe2000a8f0eff */
[----:B------:R-:W-:Y:S01]  /*3400*/  ULDC UR11, c[0x0][0x238] ;  /* 0x00008e00000b7ab9 */ /* 0x000fe20000000800 */
[-C--:B-1----:R-:W-:Y:S01]  /*3410*/  LEA.HI.X.SX32 R13, R71, R12.reuse, 0x1, P1 ;  /* 0x0000000c470d7211 */ /* 0x082fe200008f0eff */
[----:B------:R-:W-:Y:S01]  /*3420*/  UIMAD UR12, UR11, 0x3f, URZ ;  /* 0x0000003f0b0c78a4 */ /* 0x000fe2000f8e023f */
[----:B--2---:R-:W-:Y:S01]  /*3430*/  LEA.HI.X.SX32 R10, R73, R12, 0x1, P2 ;  /* 0x0000000c490a7211 */ /* 0x004fe200010f0eff */
[----:B------:R-:W-:Y:S01]  /*3440*/  UIMAD UR60, UR11, 0x3e, URZ ;  /* 0x0000003e0b3c78a4 */ /* 0x000fe2000f8e023f */
[----:B------:R-:W-:Y:S01]  /*3450*/  CS2R R70, SRZ ;  /* 0x0000000000467805 */ /* 0x000fe2000001ff00 */
[----:B------:R-:W-:Y:S01]  /*3460*/  STL [R1+0xfc], R13 ;  /* 0x0000fc0d01007387 */ /* 0x000fe20000100800 */
[----:B------:R-:W-:-:S02]  /*3470*/  USHF.R.S32.HI UR5, URZ, 0x1f, UR12 ;  /* 0x0000001f3f057899 */ /* 0x000fc4000801140c */
[----:B------:R-:W-:Y:S01]  /*3480*/  IADD3 R12, P0, R7, UR12, RZ ;  /* 0x0000000c070c7c10 */ /* 0x000fe2000ff1e0ff */
[----:B------:R-:W-:Y:S01]  /*3490*/  USHF.R.S32.HI UR15, URZ, 0x1f, UR60 ;  /* 0x0000001f3f0f7899 */ /* 0x000fe2000801143c */
[----:B------:R0:W-:Y:S01]  /*34a0*/  STL [R1+0x104], R10 ;  /* 0x0001040a01007387 */ /* 0x0001e20000100800 */
[----:B------:R-:W-:Y:S01]  /*34b0*/  UIMAD UR14, UR11, 0x3d, URZ ;  /* 0x0000003d0b0e78a4 */ /* 0x000fe2000f8e023f */
[----:B------:R-:W-:Y:S01]  /*34c0*/  CS2R R72, SRZ ;  /* 0x0000000000487805 */ /* 0x000fe2000001ff00 */
[----:B------:R-:W-:Y:S01]  /*34d0*/  UIMAD UR19, UR11, 0x3c, URZ ;  /* 0x0000003c0b1378a4 */ /* 0x000fe2000f8e023f */
[----:B------:R1:W-:Y:S01]  /*34e0*/  STL [R1+0x10c], R6 ;  /* 0x00010c0601007387 */ /* 0x0003e20000100800 */
[----:B------:R-:W-:Y:S02]  /*34f0*/  UIMAD UR18, UR11, 0x3b, URZ ;  /* 0x0000003b0b1278a4 */ /* 0x000fe4000f8e023f */
[----:B------:R-:W-:Y:S02]  /*3500*/  UIMAD UR23, UR11, 0x3a, URZ ;  /* 0x0000003a0b1778a4 */ /* 0x000fe4000f8e023f */
[----:B------:R-:W-:Y:S01]  /*3510*/  UIMAD UR22, UR11, 0x39, URZ ;  /* 0x000000390b1678a4 */ /* 0x000fe2000f8e023f */
[----:B0-----:R-:W-:Y:S01]  /*3520*/  IMAD.SHL.U32 R10, R11, 0x8, RZ ;  /* 0x000000080b0a7824 */ /* 0x001fe200078e00ff */
[----:B------:R-:W-:Y:S01]  /*3530*/  IADD3 R11, P1, R8, UR12, RZ ;  /* 0x0000000c080b7c10 */ /* 0x000fe2000ff3e0ff */
[----:B------:R-:W-:-:S02]  /*3540*/  UIMAD UR27, UR11, 0x38, URZ ;  /* 0x000000380b1b78a4 */ /* 0x000fc4000f8e023f */
[----:B------:R-:W-:Y:S01]  /*3550*/  UIMAD UR26, UR11, 0x37, URZ ;  /* 0x000000370b1a78a4 */ /* 0x000fe2000f8e023f */
[----:B------:R0:W-:Y:S01]  /*3560*/  STL [R1+0x580], R10 ;  /* 0x0005800a01007387 */ /* 0x0001e20000100800 */
[----:B------:R-:W-:Y:S01]  /*3570*/  UIMAD UR31, UR11, 0x36, URZ ;  /* 0x000000360b1f78a4 */ /* 0x000fe2000f8e023f */
[----:B-1----:R-:W-:Y:S01]  /*3580*/  IMAD.MOV.U32 R6, RZ, RZ, RZ ;  /* 0x000000ffff067224 */ /* 0x002fe200078e00ff */
[----:B------:R-:W-:Y:S01]  /*3590*/  UIMAD UR30, UR11, 0x35, URZ ;  /* 0x000000350b1e78a4 */ /* 0x000fe2000f8e023f */
[----:B------:R1:W-:Y:S01]  /*35a0*/  STL [R1+0x118], R12 ;  /* 0x0001180c01007387 */ /* 0x0003e20000100800 */
[----:B------:R-:W-:Y:S02]  /*35b0*/  UIMAD UR35, UR11, 0x34, URZ ;  /* 0x000000340b2378a4 */ /* 0x000fe4000f8e023f */
[----:B------:R-:W-:Y:S01]  /*35c0*/  UIMAD UR34, UR11, 0x33, URZ ;  /* 0x000000330b2278a4 */ /* 0x000fe2000f8e023f */
[----:B------:R2:W-:Y:S01]  /*35d0*/  STL [R1+0x120], R11 ;  /* 0x0001200b01007387 */ /* 0x0005e20000100800 */
[----:B------:R-:W-:Y:S01]  /*35e0*/  UIMAD UR41, UR11, 0x32, URZ ;  /* 0x000000320b2978a4 */ /* 0x000fe2000f8e023f */
[----:B0-----:R-:W-:Y:S01]  /*35f0*/  LOP3.LUT R10, R10, 0x30, RZ, 0xc0, !PT ;  /* 0x000000300a0a7812 */ /* 0x001fe200078ec0ff */
[----:B------:R-:W-:-:S02]  /*3600*/  UIMAD UR40, UR11, 0x31, URZ ;  /* 0x000000310b2878a4 */ /* 0x000fc4000f8e023f */
[----:B------:R-:W-:Y:S01]  /*3610*/  UIMAD UR46, UR11, 0x30, URZ ;  /* 0x000000300b2e78a4 */ /* 0x000fe2000f8e023f */
[----:B-1----:R-:W-:Y:S01]  /*3620*/  IADD3.X R12, R5, UR5, RZ, P0, !PT ;  /* 0x00000005050c7c10 */ /* 0x002fe200087fe4ff */
[----:B------:R-:W-:Y:S02]  /*3630*/  UIMAD UR9, UR11, 0x2f, URZ ;  /* 0x0000002f0b0978a4 */ /* 0x000fe4000f8e023f */
[----:B------:R-:W-:Y:S01]  /*3640*/  UIMAD UR33, UR11, 0x2e, URZ ;  /* 0x0000002e0b2178a4 */ /* 0x000fe2000f8e023f */
[----:B--2---:R-:W-:Y:S01]  /*3650*/  IADD3.X R11, R4, UR5, RZ, P1, !PT ;  /* 0x00000005040b7c10 */ /* 0x004fe20008ffe4ff */
[----:B------:R0:W-:Y:S01]  /*3660*/  STL [R1+0x114], R12 ;  /* 0x0001140c01007387 */ /* 0x0001e20000100800 */
[----:B------:R-:W-:Y:S02]  /*3670*/  USHF.R.S32.HI UR5, URZ, 0x1f, UR14 ;  /* 0x0000001f3f057899 */ /* 0x000fe4000801140e */
[----:B------:R-:W-:Y:S01]  /*3680*/  UIMAD UR54, UR11, 0x2d, URZ ;  /* 0x0000002d0b3678a4 */ /* 0x000fe2000f8e023f */
[----:B------:R1:W-:Y:S01]  /*3690*/  STL [R1+0x11c], R11 ;  /* 0x00011c0b01007387 */ /* 0x0003e20000100800 */
[----:B------:R-:W-:-:S02]  /*36a0*/  UIMAD UR17, UR11, 0x2c, URZ ;  /* 0x0000002c0b1178a4 */ /* 0x000fc4000f8e023f */
[----:B------:R-:W-:Y:S02]  /*36b0*/  UIMAD UR50, UR11, 0x2b, URZ ;  /* 0x0000002b0b3278a4 */ /* 0x000fe4000f8e023f */
[----:B------:R-:W-:Y:S01]  /*36c0*/  UIMAD UR58, UR11, 0x2a, URZ ;  /* 0x0000002a0b3a78a4 */ /* 0x000fe2000f8e023f */
[----:B0-----:R-:W-:Y:S01]  /*36d0*/  IADD3 R12, P0, R7, UR60, RZ ;  /* 0x0000003c070c7c10 */ /* 0x001fe2000ff1e0ff */
[----:B------:R-:W-:Y:S02]  /*36e0*/  UIMAD UR25, UR11, 0x29, URZ ;  /* 0x000000290b1978a4 */ /* 0x000fe4000f8e023f */
[----:B------:R-:W-:Y:S01]  /*36f0*/  UIMAD UR42, UR11, 0x28, URZ ;  /* 0x000000280b2a78a4 */ /* 0x000fe2000f8e023f */
[----:B-1----:R-:W-:Y:S01]  /*3700*/  IADD3 R11, P1, R8, UR60, RZ ;  /* 0x0000003c080b7c10 */ /* 0x002fe2000ff3e0ff */
[----:B------:R0:W-:Y:S01]  /*3710*/  STL [R1+0x128], R12 ;  /* 0x0001280c01007387 */ /* 0x0001e20000100800 */
[----:B------:R-:W-:Y:S02]  /*3720*/  UIMAD UR48, UR11, 0x27, URZ ;  /* 0x000000270b3078a4 */ /* 0x000fe4000f8e023f */
[----:B------:R-:W-:Y:S01]  /*3730*/  UIMAD UR52, UR11, 0x26, URZ ;  /* 0x000000260b3478a4 */ /* 0x000fe2000f8e023f */
[----:B------:R1:W-:Y:S01]  /*3740*/  STL [R1+0x130], R11 ;  /* 0x0001300b01007387 */ /* 0x0003e20000100800 */
[----:B------:R-:W-:-:S02]  /*3750*/  UIMAD UR56, UR11, 0x25, URZ ;  /* 0x000000250b3878a4 */ /* 0x000fc4000f8e023f */
[----:B------:R-:W-:Y:S02]  /*3760*/  UIMAD UR59, UR11, 0x24, URZ ;  /* 0x000000240b3b78a4 */ /* 0x000fe4000f8e023f */
[----:B------:R-:W-:Y:S01]  /*3770*/  UIMAD UR29, UR11, 0x23, URZ ;  /* 0x000000230b1d78a4 */ /* 0x000fe2000f8e023f */
[----:B0-----:R-:W-:Y:S01]  /*3780*/  IADD3.X R12, R5, UR15, RZ, P0, !PT ;  /* 0x0000000f050c7c10 */ /* 0x001fe200087fe4ff */
[----:B------:R-:W-:Y:S02]  /*3790*/  UIMAD UR21, UR11, 0x22, URZ ;  /* 0x000000220b1578a4 */ /* 0x000fe4000f8e023f */
[----:B------:R-:W-:Y:S01]  /*37a0*/  UIMAD UR13, UR11, 0x21, URZ ;  /* 0x000000210b0d78a4 */ /* 0x000fe2000f8e023f */
[----:B-1----:R-:W-:Y:S01]  /*37b0*/  IADD3.X R11, R4, UR15, RZ, P1, !PT ;  /* 0x0000000f040b7c10 */ /* 0x002fe20008ffe4ff */
[----:B------:R0:W-:Y:S01]  /*37c0*/  STL [R1+0x124], R12 ;  /* 0x0001240c01007387 */ /* 0x0001e20000100800 */
[----:B------:R-:W-:Y:S02]  /*37d0*/  USHF.R.S32.HI UR15, URZ, 0x1f, UR19 ;  /* 0x0000001f3f0f7899 */ /* 0x000fe40008011413 */
[----:B------:R-:W-:Y:S01]  /*37e0*/  USHF.L.U32 UR43, UR11, 0x5, URZ ;  /* 0x000000050b2b7899 */ /* 0x000fe2000800063f */
        /* <DEDUP_REMOVED lines=21> */
[----:B------:R-:W-:Y:S01]  /*3940*/  UIMAD UR24, UR11, 0x13, URZ ;  /* 0x000000130b1878a4 */ /* 0x000fe2000f8e023f */
[----:B------:R1:W-:Y:S01]  /*3950*/  STL [R1+0x13c], R11 ;  /* 0x00013c0b01007387 */ /* 0x0003e20000100800 */
[----:B------:R-:W-:-:S02]  /*3960*/  UIMAD UR20, UR11, 0x12, URZ ;  /* 0x000000120b1478a4 */ /* 0x000fc4000f8e023f */
[----:B------:R-:W-:Y:S02]  /*3970*/  UIMAD UR16, UR11, 0x11, URZ ;  /* 0x000000110b1078a4 */ /* 0x000fe4000f8e023f */
[----:B------:R-:W-:Y:S01]  /*3980*/  USHF.L.U32 UR12, UR11, 0x4, URZ ;  /* 0x000000040b0c7899 */ /* 0x000fe2000800063f */
[----:B0-----:R-:W-:Y:S01]  /*3990*/  IADD3 R12, P0, R7, UR19, RZ ;  /* 0x00000013070c7c10 */ /* 0x001fe2000ff1e0ff */
[----:B------:R-:W-:Y:S02]  /*39a0*/  UIMAD UR14, UR11, 0xe, URZ ;  /* 0x0000000e0b0e78a4 */ /* 0x000fe4000f8e023f */
[----:B------:R-:W-:Y:S01]  /*39b0*/  UIMAD UR60, UR11, 0xf, URZ ;  /* 0x0000000f0b3c78a4 */ /* 0x000fe2000f8e023f */
[----:B-1----:R-:W-:Y:S01]  /*39c0*/  IADD3 R11, P1, R8, UR19, RZ ;  /* 0x00000013080b7c10 */ /* 0x002fe2000ff3e0ff */
[----:B------:R0:W-:Y:S01]  /*39d0*/  STL [R1+0x148], R12 ;  /* 0x0001480c01007387 */ /* 0x0001e20000100800 */
[----:B------:R-:W-:Y:S02]  /*39e0*/  USHF.R.S32.HI UR19, URZ, 0x1f, UR23 ;  /* 0x0000001f3f137899 */ /* 0x000fe40008011417 */
[----:B------:R-:W-:Y:S01]  /*39f0*/  USGXT.U32 UR10, UR10, 0xe ;  /* 0x0000000e0a0a789a */ /* 0x000fe20008000000 */
[----:B------:R1:W-:Y:S01]  /*3a00*/  STL [R1+0x150], R11 ;  /* 0x0001500b01007387 */ /* 0x0003e20000100800 */
[----:B0-----:R-:W-:-:S02]  /*3a10*/  IADD3.X R12, R5, UR15, RZ, P0, !PT ;  /* 0x0000000f050c7c10 */ /* 0x001fc400087fe4ff */
[----:B-1----:R-:W-:-:S03]  /*3a20*/  IADD3.X R11, R4, UR15, RZ, P1, !PT ;  /* 0x0000000f040b7c10 */ /* 0x002fc60008ffe4ff */
[----:B------:R0:W-:Y:S01]  /*3a30*/  STL [R1+0x144], R12 ;  /* 0x0001440c01007387 */ /* 0x0001e20000100800 */
[----:B------:R-:W-:-:S03]  /*3a40*/  UIMAD UR15, UR11, 0xd, URZ ;  /* 0x0000000d0b0f78a4 */ /* 0x000fc6000f8e023f */
[----:B------:R1:W-:Y:S01]  /*3a50*/  STL [R1+0x14c], R11 ;  /* 0x00014c0b01007387 */ /* 0x0003e20000100800 */
[----:B0-----:R-:W-:Y:S02]  /*3a60*/  IADD3 R12, P0, R7, UR18, RZ ;  /* 0x00000012070c7c10 */ /* 0x001fe4000ff1e0ff */
[----:B-1----:R-:W-:-:S03]  /*3a70*/  IADD3 R11, P1, R8, UR18, RZ ;  /* 0x00000012080b7c10 */ /* 0x002fc6000ff3e0ff */
[----:B------:R0:W-:Y:S01]  /*3a80*/  STL [R1+0x158], R12 ;  /* 0x0001580c01007387 */ /* 0x0001e20000100800 */
[----:B------:R-:W-:-:S03]  /*3a90*/  UIMAD UR18, UR11, 0xc, URZ ;  /* 0x0000000c0b1278a4 */ /* 0x000fc6000f8e023f */
[----:B------:R1:W-:Y:S01]  /*3aa0*/  STL [R1+0x160], R11 ;  /* 0x0001600b01007387 */ /* 0x0003e20000100800 */
[----:B0-----:R-:W-:Y:S02]  /*3ab0*/  IADD3.X R12, R5, UR5, RZ, P0, !PT ;  /* 0x00000005050c7c10 */ /* 0x001fe400087fe4ff */
[----:B-1----:R-:W-:-:S03]  /*3ac0*/  IADD3.X R11, R4, UR5, RZ, P1, !PT ;  /* 0x00000005040b7c10 */ /* 0x002fc60008ffe4ff */
[----:B------:R0:W-:Y:S01]  /*3ad0*/  STL [R1+0x154], R12 ;  /* 0x0001540c01007387 */ /* 0x0001e20000100800 */
[----:B------:R-:W-:-:S03]  /*3ae0*/  USHF.R.S32.HI UR5, URZ, 0x1f, UR22 ;  /* 0x0000001f3f057899 */ /* 0x000fc60008011416 */
[----:B------:R1:W-:Y:S01]  /*3af0*/  STL [R1+0x15c], R11 ;  /* 0x00015c0b01007387 */ /* 0x0003e20000100800 */
[----:B0-----:R-:W-:Y:S02]  /*3b00*/  IADD3 R12, P0, R7, UR23, RZ ;  /* 0x00000017070c7c10 */ /* 0x001fe4000ff1e0ff */
[----:B-1----:R-:W-:-:S03]  /*3b10*/  IADD3 R11, P1, R8, UR23, RZ ;  /* 0x00000017080b7c10 */ /* 0x002fc6000ff3e0ff */
[----:B------:R0:W-:Y:S01]  /*3b20*/  STL [R1+0x168], R12 ;  /* 0x0001680c01007387 */ /* 0x0001e20000100800 */
[----:B------:R-:W-:-:S03]  /*3b30*/  USHF.R.S32.HI UR23, URZ, 0x1f, UR27 ;  /* 0x0000001f3f177899 */ /* 0x000fc6000801141b */
[----:B------:R1:W-:Y:S01]  /*3b40*/  STL [R1+0x170], R11 ;  /* 0x0001700b01007387 */ /* 0x0003e20000100800 */
[----:B0-----:R-:W-:Y:S02]  /*3b50*/  IADD3.X R12, R5, UR19, RZ, P0, !PT ;  /* 0x00000013050c7c10 */ /* 0x001fe400087fe4ff */
        /* <DEDUP_REMOVED lines=27> */
[----:B------:R-:W-:-:S03]  /*3d10*/  USHF.L.U32 UR26, UR11, 0x3, URZ ;  /* 0x000000030b1a7899 */ /* 0x000fc6000800063f */
        /* <DEDUP_REMOVED lines=239> */
[----:B------:R-:W-:Y:S02]  /*4c10*/  USHF.R.S32.HI UR47, URZ, 0x1f, UR60 ;  /* 0x0000001f3f2f7899 */ /* 0x000fe4000801143c */
[----:B------:R-:W-:Y:S01]  /*4c20*/  USHF.R.S32.HI UR60, URZ, 0x1f, UR40 ;  /* 0x0000001f3f3c7899 */ /* 0x000fe20008011428 */
        /* <DEDUP_REMOVED lines=59> */
[----:B------:R-:W-:-:S03]  /*4fe0*/  UMOV UR37, URZ ;  /* 0x0000003f00257c82 */ /* 0x000fc60008000000 */
[----:B------:R1:W-:Y:S01]  /*4ff0*/  STL [R1+0x380], R11 ;  /* 0x0003800b01007387 */ /* 0x0003e20000100800 */
[----:B0-----:R-:W-:Y:S02]  /*5000*/  IADD3.X R12, R5, UR5, RZ, P0, !PT ;  /* 0x00000005050c7c10 */ /* 0x001fe400087fe4ff */
[----:B-1----:R-:W-:-:S03]  /*5010*/  IADD3.X R11, R4, UR5, RZ, P1, !PT ;  /* 0x00000005040b7c10 */ /* 0x002fc60008ffe4ff */
[----:B------:R0:W-:Y:S01]  /*5020*/  STL [R1+0x374], R12 ;  /* 0x0003740c01007387 */ /* 0x0001e20000100800 */
[----:B------:R-:W-:-:S03]  /*5030*/  USHF.R.S32.HI UR5, URZ, 0x1f, UR8 ;  /* 0x0000001f3f057899 */ /* 0x000fc60008011408 */
[----:B------:R1:W-:Y:S01]  /*5040*/  STL [R1+0x37c], R11 ;  /* 0x00037c0b01007387 */ /* 0x0003e20000100800 */
[----:B0-----:R-:W-:Y:S02]  /*5050*/  SHF.R.S32.HI R12, RZ, 0x6, R9 ;  /* 0x00000006ff0c7819 */ /* 0x001fe40000011409 */
[----:B------:R-:W-:Y:S02]  /*5060*/  IADD3 R9, P5, R7, UR36, RZ ;  /* 0x0000002407097c10 */ /* 0x000fe4000ffbe0ff */
[----:B-1----:R-:W-:Y:S01]  /*5070*/  IADD3 R11, P1, R8, UR36, RZ ;  /* 0x00000024080b7c10 */ /* 0x002fe2000ff3e0ff */
[----:B------:R-:W-:Y:S01]  /*5080*/  STL [R1+0x56c], R12 ;  /* 0x00056c0c01007387 */ /* 0x000fe20000100800 */
[----:B------:R-:W-:-:S03]  /*5090*/  UIADD3 UR36, UP0, UR10, 0x2, URZ ;  /* 0x000000020a247890 */ /* 0x000fc6000ff1e03f */
[----:B------:R0:W-:Y:S01]  /*50a0*/  STL [R1+0x388], R9 ;  /* 0x0003880901007387 */ /* 0x0001e20000100800 */
[----:B------:R-:W-:-:S03]  /*50b0*/  UIADD3.X UR37, UR37, -0x7fffffe0, URZ, UP0, !UPT ;  /* 0x8000002025257890 */ /* 0x000fc600087fe43f */
[----:B------:R1:W-:Y:S01]  /*50c0*/  STL [R1+0x390], R11 ;  /* 0x0003900b01007387 */ /* 0x0003e20000100800 */
[----:B0-----:R-:W-:Y:S02]  /*50d0*/  IADD3 R9, P0, R7, UR6, RZ ;  /* 0x0000000607097c10 */ /* 0x001fe4000ff1e0ff */
[----:B-1----:R-:W-:-:S03]  /*50e0*/  IADD3 R11, P4, R8, UR6, RZ ;  /* 0x00000006080b7c10 */ /* 0x002fc6000ff9e0ff */
[----:B------:R0:W-:Y:S01]  /*50f0*/  STL [R1+0x398], R9 ;  /* 0x0003980901007387 */ /* 0x0001e20000100800 */
[----:B------:R-:W-:-:S03]  /*5100*/  USHF.R.S32.HI UR6, URZ, 0x1f, UR9 ;  /* 0x0000001f3f067899 */ /* 0x000fc60008011409 */
[----:B------:R1:W-:Y:S01]  /*5110*/  STL [R1+0x3a0], R11 ;  /* 0x0003a00b01007387 */ /* 0x0003e20000100800 */
[----:B0-----:R-:W-:Y:S01]  /*5120*/  IMAD R9, R152, 0x40, R10 ;  /* 0x0000004098097824 */ /* 0x001fe200078e020a */
[----:B------:R-:W-:Y:S02]  /*5130*/  IADD3 R10, P2, R8, UR61, RZ ;  /* 0x0000003d080a7c10 */ /* 0x000fe4000ff5e0ff */
[----:B-1----:R-:W-:Y:S02]  /*5140*/  IADD3 R11, P3, R7, UR61, RZ ;  /* 0x0000003d070b7c10 */ /* 0x002fe4000ff7e0ff */
[----:B------:R-:W-:Y:S01]  /*5150*/  STL [R1+0x508], R9 ;  /* 0x0005080901007387 */ /* 0x000fe20000100800 */
[C---:B------:R-:W-:Y:S01]  /*5160*/  LOP3.LUT R12, R9.reuse, 0x10, RZ, 0x3c, !PT ;  /* 0x00000010090c7812 */ /* 0x040fe200078e3cff */
[----:B------:R-:W-:Y:S02]  /*5170*/  UIMAD UR61, UR11, 0xf, URZ ;  /* 0x0000000f0b3d78a4 */ /* 0x000fe4000f8e023f */
[----:B------:R0:W-:Y:S04]  /*5180*/  STL [R1+0x3a8], R11 ;  /* 0x0003a80b01007387 */ /* 0x0001e80000100800 */
[----:B------:R1:W-:Y:S04]  /*5190*/  STL [R1+0x3b0], R10 ;  /* 0x0003b00a01007387 */ /* 0x0003e80000100800 */
[----:B------:R-:W-:Y:S01]  /*51a0*/  STL [R1+0x514], R12 ;  /* 0x0005140c01007387 */ /* 0x000fe20000100800 */
[----:B0-----:R-:W-:-:S02]  /*51b0*/  LOP3.LUT R11, R9, 0x20, RZ, 0x3c, !PT ;  /* 0x00000020090b7812 */ /* 0x001fc400078e3cff */
[----:B-1----:R-:W-:-:S03]  /*51c0*/  LOP3.LUT R10, R9, 0x30, RZ, 0x3c, !PT ;  /* 0x00000030090a7812 */ /* 0x002fc600078e3cff */
[----:B------:R0:W-:Y:S01]  /*51d0*/  STL [R1+0x510], R11 ;  /* 0x0005100b01007387 */ /* 0x0001e20000100800 */
[----:B------:R-:W-:-:S03]  /*51e0*/  IADD3 R9, P6, R7, UR32, RZ ;  /* 0x0000002007097c10 */ /* 0x000fc6000ffde0ff */
[----:B------:R1:W-:Y:S04]  /*51f0*/  STL [R1+0x50c], R10 ;  /* 0x00050c0a01007387 */ /* 0x0003e80000100800 */
[----:B------:R2:W-:Y:S01]  /*5200*/  STL [R1+0x3b8], R9 ;  /* 0x0003b80901007387 */ /* 0x0005e20000100800 */
[----:B0-----:R-:W-:Y:S02]  /*5210*/  IADD3.X R11, R5, UR33, RZ, P5, !PT ;  /* 0x00000021050b7c10 */ /* 0x001fe4000affe4ff */
[----:B-1----:R-:W-:-:S03]  /*5220*/  IADD3 R10, P5, R8, UR32, RZ ;  /* 0x00000020080a7c10 */ /* 0x002fc6000ffbe0ff */
[----:B------:R0:W-:Y:S01]  /*5230*/  STL [R1+0x384], R11 ;  /* 0x0003840b01007387 */ /* 0x0001e20000100800 */
[----:B--2---:R-:W-:-:S03]  /*5240*/  IADD3.X R9, R4, UR33, RZ, P1, !PT ;  /* 0x0000002104097c10 */ /* 0x004fc60008ffe4ff */
[----:B------:R1:W-:Y:S01]  /*5250*/  STL [R1+0x3c0], R10 ;  /* 0x0003c00a01007387 */ /* 0x0003e20000100800 */
[----:B------:R-:W-:-:S03]  /*5260*/  UIADD3.64 UR32, UR36, 0xfe, URZ ;  /* 0x000000fe24207897 */ /* 0x000fc6000fffe03f */
[----:B------:R2:W-:Y:S01]  /*5270*/  STL [R1+0x38c], R9 ;  /* 0x00038c0901007387 */ /* 0x0005e20000100800 */
[----:B0-----:R-:W-:Y:S02]  /*5280*/  IADD3.X R11, R5, UR29, RZ, P0, !PT ;  /* 0x0000001d050b7c10 */ /* 0x001fe400087fe4ff */
[----:B-1----:R-:W-:Y:S02]  /*5290*/  IADD3 R10, P1, R7, UR28, RZ ;  /* 0x0000001c070a7c10 */ /* 0x002fe4000ff3e0ff */
[----:B--2---:R-:W-:-:S03]  /*52a0*/  IADD3 R9, P0, R8, UR28, RZ ;  /* 0x0000001c08097c10 */ /* 0x004fc6000ff1e0ff */
[----:B------:R0:W-:Y:S04]  /*52b0*/  STL [R1+0x3c8], R10 ;  /* 0x0003c80a01007387 */ /* 0x0001e80000100800 */
[----:B------:R1:W-:Y:S04]  /*52c0*/  STL [R1+0x394], R11 ;  /* 0x0003940b01007387 */ /* 0x0003e80000100800 */
[----:B------:R2:W-:Y:S01]  /*52d0*/  STL [R1+0x3d0], R9 ;  /* 0x0003d00901007387 */ /* 0x0005e20000100800 */
[----:B0-----:R-:W-:Y:S01]  /*52e0*/  IADD3.X R10, R4, UR29, RZ, P4, !PT ;  /* 0x0000001d040a7c10 */ /* 0x001fe2000a7fe4ff */
[----:B------:R-:W-:Y:S01]  /*52f0*/  UIADD3.64 UR28, UR36, 0x100, URZ ;  /* 0x00000100241c7897 */ /* 0x000fe2000fffe03f */
[----:B-1----:R-:W-:-:S03]  /*5300*/  IADD3.X R11, R5, UR25, RZ, P3, !PT ;  /* 0x00000019050b7c10 */ /* 0x002fc60009ffe4ff */
[----:B------:R0:W-:Y:S01]  /*5310*/  STL [R1+0x39c], R10 ;  /* 0x00039c0a01007387 */ /* 0x0001e20000100800 */
[----:B--2---:R-:W-:-:S05]  /*5320*/  IADD3 R9, P4, R7, UR24, RZ ;  /* 0x0000001807097c10 */ /* 0x004fca000ff9e0ff */
[----:B------:R1:W-:Y:S01]  /*5330*/  STL [R1+0x3d8], R9 ;  /* 0x0003d80901007387 */ /* 0x0003e20000100800 */
[----:B0-----:R-:W-:-:S03]  /*5340*/  IADD3 R10, P3, R8, UR24, RZ ;  /* 0x00000018080a7c10 */ /* 0x001fc6000ff7e0ff */
[----:B------:R0:W-:Y:S04]  /*5350*/  STL [R1+0x3a4], R11 ;  /* 0x0003a40b01007387 */ /* 0x0001e80000100800 */
[----:B------:R2:W-:Y:S01]  /*5360*/  STL [R1+0x3e0], R10 ;  /* 0x0003e00a01007387 */ /* 0x0005e20000100800 */
[----:B-1----:R-:W-:Y:S01]  /*5370*/  IADD3.X R9, R4, UR25, RZ, P2, !PT ;  /* 0x0000001904097c10 */ /* 0x002fe200097fe4ff */
[----:B------:R-:W-:Y:S01]  /*5380*/  UIADD3.64 UR24, UR36, 0x1fe, URZ ;  /* 0x000001fe24187897 */ /* 0x000fe2000fffe03f */
[----:B0-----:R-:W-:-:S03]  /*5390*/  IADD3.X R11, R5, UR21, RZ, P6, !PT ;  /* 0x00000015050b7c10 */ /* 0x001fc6000b7fe4ff */
        /* <DEDUP_REMOVED lines=13> */
[----:B------:R-:W-:Y:S04]  /*5470*/  STL [R1+0x3c4], R11 ;  /* 0x0003c40b01007387 */ /* 0x000fe80000100800 */
[----:B------:R0:W-:Y:S01]  /*5480*/  STL [R1+0x404], R10 ;  /* 0x0004040a01007387 */ /* 0x0001e20000100800 */
[----:B-1----:R-:W-:Y:S01]  /*5490*/  IADD3.X R9, R4, UR17, RZ, P0, !PT ;  /* 0x0000001104097c10 */ /* 0x002fe200087fe4ff */
[----:B------:R-:W-:-:S04]  /*54a0*/  UIADD3.64 UR16, UR36, 0x2fe, URZ ;  /* 0x000002fe24107897 */ /* 0x000fc8000fffe03f */
[----:B------:R1:W-:Y:S01]  /*54b0*/  STL [R1+0x3cc], R9 ;  /* 0x0003cc0901007387 */ /* 0x0003e20000100800 */
[----:B0-----:R-:W-:-:S05]  /*54c0*/  IADD3 R10, P0, R7, UR12, RZ ;  /* 0x0000000c070a7c10 */ /* 0x001fca000ff1e0ff */
[----:B------:R0:W-:Y:S01]  /*54d0*/  STL [R1+0x40c], R10 ;  /* 0x00040c0a01007387 */ /* 0x0001e20000100800 */
[----:B-1----:R-:W-:-:S05]  /*54e0*/  IADD3.X R9, R5, UR13, RZ, P4, !PT ;  /* 0x0000000d05097c10 */ /* 0x002fca000a7fe4ff */
[----:B------:R1:W-:Y:S01]  /*54f0*/  STL [R1+0x3d4], R9 ;  /* 0x0003d40901007387 */ /* 0x0003e20000100800 */
[----:B0-----:R-:W-:-:S05]  /*5500*/  IADD3 R10, P4, R8, UR12, RZ ;  /* 0x0000000c080a7c10 */ /* 0x001fca000ff9e0ff */
[----:B------:R0:W-:Y:S01]  /*5510*/  STL [R1+0x414], R10 ;  /* 0x0004140a01007387 */ /* 0x0001e20000100800 */
[----:B-1----:R-:W-:Y:S01]  /*5520*/  IADD3.X R9, R4, UR13, RZ, P3, !PT ;  /* 0x0000000d04097c10 */ /* 0x002fe20009ffe4ff */
[----:B------:R-:W-:Y:S01]  /*5530*/  UIADD3.64 UR12, UR36, 0x300, URZ ;  /* 0x00000300240c7897 */ /* 0x000fe2000fffe03f */
[----:B------:R-:W-:-:S03]  /*5540*/  IADD3 R11, P3, R7, UR61, RZ ;  /* 0x0000003d070b7c10 */ /* 0x000fc6000ff7e0ff */
[----:B------:R1:W-:Y:S01]  /*5550*/  STL [R1+0x3dc], R9 ;  /* 0x0003dc0901007387 */ /* 0x0003e20000100800 */
[----:B0-----:R-:W-:-:S03]  /*5560*/  IADD3.X R10, R5, UR42, RZ, P2, !PT ;  /* 0x0000002a050a7c10 */ /* 0x001fc600097fe4ff */
[----:B------:R0:W-:Y:S04]  /*5570*/  STL [R1+0x41c], R11 ;  /* 0x00041c0b01007387 */ /* 0x0001e80000100800 */
[----:B------:R2:W-:Y:S01]  /*5580*/  STL [R1+0x3e4], R10 ;  /* 0x0003e40a01007387 */ /* 0x0005e20000100800 */
[----:B-1----:R-:W-:Y:S02]  /*5590*/  IADD3 R9, P2, R8, UR61, RZ ;  /* 0x0000003d08097c10 */ /* 0x002fe4000ff5e0ff */
[----:B0-----:R-:W-:-:S03]  /*55a0*/  IADD3.X R11, R4, UR42, RZ, P6, !PT ;  /* 0x0000002a040b7c10 */ /* 0x001fc6000b7fe4ff */
[----:B------:R0:W-:Y:S01]  /*55b0*/  STL [R1+0x424], R9 ;  /* 0x0004240901007387 */ /* 0x0001e20000100800 */
[----:B------:R-:W-:Y:S01]  /*55c0*/  UMOV UR42, UR4 ;  /* 0x00000004002a7c82 */ /* 0x000fe20008000000 */
[----:B--2---:R-:W-:Y:S02]  /*55d0*/  IADD3 R10, P6, R7, UR14, RZ ;  /* 0x0000000e070a7c10 */ /* 0x004fe4000ffde0ff */
[----:B------:R1:W-:Y:S04]  /*55e0*/  STL [R1+0x3f0], R11 ;  /* 0x0003f00b01007387 */ /* 0x0003e80000100800 */
[----:B------:R2:W-:Y:S01]  /*55f0*/  STL [R1+0x42c], R10 ;  /* 0x00042c0a01007387 */ /* 0x0005e20000100800 */
[----:B0-----:R-:W-:Y:S02]  /*5600*/  IADD3.X R9, R5, UR43, RZ, P5, !PT ;  /* 0x0000002b05097c10 */ /* 0x001fe4000affe4ff */
[----:B-1----:R-:W-:-:S03]  /*5610*/  IADD3 R11, P5, R8, UR14, RZ ;  /* 0x0000000e080b7c10 */ /* 0x002fc6000ffbe0ff */
[----:B------:R0:W-:Y:S01]  /*5620*/  STL [R1+0x3f8], R9 ;  /* 0x0003f80901007387 */ /* 0x0001e20000100800 */
[----:B--2---:R-:W-:-:S03]  /*5630*/  IADD3.X R10, R4, UR43, RZ, P1, !PT ;  /* 0x0000002b040a7c10 */ /* 0x004fc60008ffe4ff */
[----:B------:R1:W-:Y:S01]  /*5640*/  STL [R1+0x434], R11 ;  /* 0x0004340b01007387 */ /* 0x0003e20000100800 */
[----:B------:R-:W-:-:S03]  /*5650*/  UMOV UR43, 0x80000020 ;  /* 0x80000020002b7882 */ /* 0x000fc60000000000 */
[----:B------:R2:W-:Y:S01]  /*5660*/  STL [R1+0x400], R10 ;  /* 0x0004000a01007387 */ /* 0x0005e20000100800 */
[----:B0-----:R-:W-:Y:S02]  /*5670*/  IADD3 R9, P1, R7, UR15, RZ ;  /* 0x0000000f07097c10 */ /* 0x001fe4000ff3e0ff */
[----:B-1----:R-:W-:-:S03]  /*5680*/  IADD3.X R11, R5, UR46, RZ, P0, !PT ;  /* 0x0000002e050b7c10 */ /* 0x002fc600087fe4ff */
[----:B------:R0:W-:Y:S01]  /*5690*/  STL [R1+0x43c], R9 ;  /* 0x00043c0901007387 */ /* 0x0001e20000100800 */
[----:B--2---:R-:W-:-:S03]  /*56a0*/  IADD3 R10, P0, R8, UR15, RZ ;  /* 0x0000000f080a7c10 */ /* 0x004fc6000ff1e0ff */
[----:B------:R1:W-:Y:S04]  /*56b0*/  STL [R1+0x408], R11 ;  /* 0x0004080b01007387 */ /* 0x0003e80000100800 */
[----:B------:R2:W-:Y:S01]  /*56c0*/  STL [R1+0x444], R10 ;  /* 0x0004440a01007387 */ /* 0x0005e20000100800 */
[----:B0-----:R-:W-:Y:S02]  /*56d0*/  IADD3.X R9, R4, UR46, RZ, P4, !PT ;  /* 0x0000002e04097c10 */ /* 0x001fe4000a7fe4ff */
[----:B-1----:R-:W-:-:S03]  /*56e0*/  IADD3 R11, P4, R7, UR18, RZ ;  /* 0x00000012070b7c10 */ /* 0x002fc6000ff9e0ff */
[----:B------:R0:W-:Y:S01]  /*56f0*/  STL [R1+0x410], R9 ;  /* 0x0004100901007387 */ /* 0x0001e20000100800 */
[----:B--2---:R-:W-:-:S03]  /*5700*/  IADD3.X R10, R5, UR47, RZ, P3, !PT ;  /* 0x0000002f050a7c10 */ /* 0x004fc60009ffe4ff */
[----:B------:R1:W-:Y:S04]  /*5710*/  STL [R1+0x44c], R11 ;  /* 0x00044c0b01007387 */ /* 0x0003e80000100800 */
        /* <DEDUP_REMOVED lines=92> */
[----:B-1----:R-:W-:-:S03]  /*5ce0*/  IADD3.X R11, R5, UR59, RZ, P5, !PT ;  /* 0x0000003b050b7c10 */ /* 0x002fc6000affe4ff */
[----:B------:R0:W-:Y:S01]  /*5cf0*/  STL [R1+0x4d0], R9 ;  /* 0x0004d00901007387 */ /* 0x0001e20000100800 */
[----:B--2---:R-:W-:-:S03]  /*5d00*/  IADD3.X R10, R4, UR59, RZ, P1, !PT ;  /* 0x0000003b040a7c10 */ /* 0x004fc60008ffe4ff */
        /* <DEDUP_REMOVED lines=8> */
[----:B0-----:R-:W-:-:S05]  /*5d90*/  IADD3.X R9, R4, UR41, RZ, P2, !PT ;  /* 0x0000002904097c10 */ /* 0x001fca00097fe4ff */
[----:B------:R1:W-:Y:S02]  /*5da0*/  STL [R1+0x500], R9 ;  /* 0x0005000901007387 */ /* 0x0003e40000100800 */
.L_x_2:
[----:B------:R-:W2:Y:S01]  /*5db0*/  LDL R191, [R1+0x500] ;  /* 0x0005000001bf7983 */ /* 0x000ea20000100800 */
[----:B0-----:R-:W0:Y:S03]  /*5dc0*/  LDC R175, c[0x0][0x230] ;  /* 0x00008c00ffaf7b82 */ /* 0x001e260000000800 */
[----:B------:R-:W3:Y:S04]  /*5dd0*/  LDL R14, [R1+0x504] ;  /* 0x00050400010e7983 */ /* 0x000ee80000100800 */
[----:B------:R-:W4:Y:S04]  /*5de0*/  LDL R190, [R1+0x4f8] ;  /* 0x0004f80001be7983 */ /* 0x000f280000100800 */
[----:B------:R-:W4:Y:S04]  /*5df0*/  LDL R165, [R1+0x4fc] ;  /* 0x0004fc0001a57983 */ /* 0x000f280000100800 */
[----:B------:R-:W4:Y:S04]  /*5e00*/  LDL R164, [R1+0x4f0] ;  /* 0x0004f00001a47983 */ /* 0x000f280000100800 */
[----:B------:R-:W4:Y:S04]  /*5e10*/  LDL R163, [R1+0x4f4] ;  /* 0x0004f40001a37983 */ /* 0x000f280000100800 */
[----:B------:R-:W4:Y:S01]  /*5e20*/  LDL R162, [R1+0x4e8] ;  /* 0x0004e80001a27983 */ /* 0x000f220000100800 */
[----:B0-----:R-:W-:-:S03]  /*5e30*/  IMAD R175, R6, -0x40, R175 ;  /* 0xffffffc006af7824 */ /* 0x001fc600078e02af */
[----:B------:R-:W4:Y:S01]  /*5e40*/  LDL R15, [R1+0x4ec] ;  /* 0x0004ec00010f7983 */ /* 0x000f220000100800 */
[----:B------:R-:W-:Y:S02]  /*5e50*/  PRMT R156, RZ, 0x7610, R156 ;  /* 0x00007610ff9c7816 */ /* 0x000fe4000000009c */
[C---:B------:R-:W-:Y:S01]  /*5e60*/  ISETP.GT.AND P0, PT, R175.reuse, RZ, PT ;  /* 0x000000ffaf00720c */ /* 0x040fe20003f04270 */
[----:B------:R-:W-:Y:S01]  /*5e70*/  STL [R1+0x5dc], R215 ;  /* 0x0005dcd701007387 */ /* 0x000fe20000100800 */
[C---:B------:R-:W-:Y:S02]  /*5e80*/  ISETP.GT.AND P1, PT, R175.reuse, 0x1, PT ;  /* 0x00000001af00780c */ /* 0x040fe40003f24270 */
[----:B------:R-:W-:Y:S01]  /*5e90*/  ISETP.GT.AND P2, PT, R175, 0x2, PT ;  /* 0x00000002af00780c */ /* 0x000fe20003f44270 */
[----:B------:R-:W-:Y:S01]  /*5ea0*/  STL [R1+0x5d8], R216 ;  /* 0x0005d8d801007387 */ /* 0x000fe20000100800 */
[----:B------:R-:W-:-:S03]  /*5eb0*/  PRMT R188, RZ, 0x7610, R188 ;  /* 0x00007610ffbc7816 */ /* 0x000fc600000000bc */
[----:B------:R-:W-:Y:S04]  /*5ec0*/  STL [R1+0x5d4], R217 ;  /* 0x0005d4d901007387 */ /* 0x000fe80000100800 */
[----:B------:R-:W-:Y:S01]  /*5ed0*/  STL [R1+0x5d0], R218 ;  /* 0x0005d0da01007387 */ /* 0x000fe20000100800 */
[----:B-1----:R-:W-:Y:S02]  /*5ee0*/  @P0 IMAD.MOV.U32 R10, RZ, RZ, R7 ;  /* 0x000000ffff0a0224 */ /* 0x002fe400078e0007 */
[----:B------:R-:W-:Y:S01]  /*5ef0*/  @P0 IMAD.MOV.U32 R11, RZ, RZ, R5 ;  /* 0x000000ffff0b0224 */ /* 0x000fe200078e0005 */
[----:B-----5:R-:W-:Y:S01]  /*5f00*/  STL [R1+0x58c], R3 ;  /* 0x00058c0301007387 */ /* 0x020fe20000100800 */
[----:B------:R-:W-:Y:S01]  /*5f10*/  PRMT R189, RZ, 0x7610, R189 ;  /* 0x00007610ffbd7816 */ /* 0x000fe200000000bd */
[----:B------:R-:W-:-:S02]  /*5f20*/  @P0 IMAD.MOV.U32 R9, RZ, RZ, R4 ;  /* 0x000000ffff090224 */ /* 0x000fc400078e0004 */
[----:B------:R-:W-:Y:S04]  /*5f30*/  STL [R1+0x588], R2 ;  /* 0x0005880201007387 */ /* 0x000fe80000100800 */
[----:B------:R-:W-:Y:S04]  /*5f40*/  STL [R1+0x584], R0 ;  /* 0x0005840001007387 */ /* 0x000fe80000100800 */
[----:B------:R-:W-:Y:S04]  /*5f50*/  STL [R1+0x594], R6 ;  /* 0x0005940601007387 */ /* 0x000fe80000100800 */
[----:B------:R-:W-:Y:S04]  /*5f60*/  STL [R1+0x598], R4 ;  /* 0x0005980401007387 */ /* 0x000fe80000100800 */
[----:B------:R-:W-:Y:S04]  /*5f70*/  STL [R1+0x59c], R8 ;  /* 0x00059c0801007387 */ /* 0x000fe80000100800 */
[----:B------:R-:W-:Y:S04]  /*5f80*/  STL [R1+0x5a0], R7 ;  /* 0x0005a00701007387 */ /* 0x000fe80000100800 */
[----:B------:R0:W-:Y:S04]  /*5f90*/  STL [R1+0x590], R5 ;  /* 0x0005900501007387 */ /* 0x0001e80000100800 */
[----:B------:R2:W4:Y:S01]  /*5fa0*/  @P0 LDG.E.U8 R156, desc[UR44][R10.64] ;  /* 0x0000002c0a9c0981 */ /* 0x000522000c1e1100 */
[----:B------:R-:W-:-:S03]  /*5fb0*/  PRMT R167, RZ, 0x7610, R167 ;  /* 0x00007610ffa77816 */ /* 0x000fc600000000a7 */
[----:B------:R-:W4:Y:S04]  /*5fc0*/  @P0 LDG.E.U8 R188, desc[UR44][R8.64] ;  /* 0x0000002c08bc0981 */ /* 0x000f28000c1e1100 */
[----:B0-----:R-:W4:Y:S04]  /*5fd0*/  LDL.LU R5, [R1+0x4e4] ;  /* 0x0004e40001057983 */ /* 0x001f280000300800 */
[----:B------:R-:W4:Y:S04]  /*5fe0*/  LDL R7, [R1+0x4dc] ;  /* 0x0004dc0001077983 */ /* 0x000f280000100800 */
[----:B------:R-:W4:Y:S01]  /*5ff0*/  LDL R8, [R1+0x4d8] ;  /* 0x0004d80001087983 */ /* 0x000f220000100800 */
[----:B------:R-:W-:Y:S01]  /*6000*/  PRMT R186, RZ, 0x7610, R186 ;  /* 0x00007610ffba7816 */ /* 0x000fe200000000ba */
[----:B--2---:R-:W-:-:S02]  /*6010*/  @P1 IMAD.MOV.U32 R11, RZ, RZ, R191 ;  /* 0x000000ffff0b1224 */ /* 0x004fc400078e00bf */
[----:B---3--:R-:W-:Y:S02]  /*6020*/  @P1 IMAD.MOV.U32 R10, RZ, RZ, R14 ;  /* 0x000000ffff0a1224 */ /* 0x008fe400078e000e */
[----:B------:R-:W2:Y:S04]  /*6030*/  LDL R14, [R1+0x4e0] ;  /* 0x0004e000010e7983 */ /* 0x000ea80000100800 */
[----:B------:R4:W3:Y:S02]  /*6040*/  @P1 LDG.E.U8 R189, desc[UR44][R10.64] ;  /* 0x0000002c0abd1981 */ /* 0x0008e4000c1e1100 */
[----:B----4-:R-:W-:Y:S02]  /*6050*/  @P1 IMAD.MOV.U32 R10, RZ, RZ, R165 ;  /* 0x000000ffff0a1224 */ /* 0x010fe400078e00a5 */
[----:B------:R-:W-:Y:S01]  /*6060*/  @P1 IMAD.MOV.U32 R11, RZ, RZ, R190 ;  /* 0x000000ffff0b1224 */ /* 0x000fe200078e00be */
[----:B------:R-:W4:Y:S04]  /*6070*/  LDL R165, [R1+0x4d0] ;  /* 0x0004d00001a57983 */ /* 0x000f280000100800 */
[----:B------:R0:W3:Y:S02]  /*6080*/  @P1 LDG.E.U8 R167, desc[UR44][R10.64] ;  /* 0x0000002c0aa71981 */ /* 0x0000e4000c1e1100 */
[----:B0-----:R-:W-:-:S02]  /*6090*/  @P2 IMAD.MOV.U32 R10, RZ, RZ, R163 ;  /* 0x000000ffff0a2224 */ /* 0x001fc400078e00a3 */
[----:B------:R-:W-:Y:S01]  /*60a0*/  @P2 IMAD.MOV.U32 R11, RZ, RZ, R164 ;  /* 0x000000ffff0b2224 */ /* 0x000fe200078e00a4 */
[----:B------:R-:W3:Y:S04]  /*60b0*/  LDL R163, [R1+0x4c8] ;  /* 0x0004c80001a37983 */ /* 0x000ee80000100800 */
[----:B------:R-:W3:Y:S04]  /*60c0*/  LDL R164, [R1+0x4d4] ;  /* 0x0004d40001a47983 */ /* 0x000ee80000100800 */
[----:B------:R0:W3:Y:S02]  /*60d0*/  @P2 LDG.E.U8 R186, desc[UR44][R10.64] ;  /* 0x0000002c0aba2981 */ /* 0x0000e4000c1e1100 */
[----:B0-----:R-:W-:-:S02]  /*60e0*/  @P2 IMAD.MOV.U32 R11, RZ, RZ, R162 ;  /* 0x000000ffff0b2224 */ /* 0x001fc400078e00a2 */
[----:B------:R-:W3:Y:S01]  /*60f0*/  LDL R162, [R1+0x4cc] ;  /* 0x0004cc0001a27983 */ /* 0x000ee20000100800 */
[C---:B------:R-:W-:Y:S01]  /*6100*/  ISETP.GT.AND P0, PT, R175.reuse, 0x3, PT ;  /* 0x00000003af00780c */ /* 0x040fe20003f04270 */
[----:B------:R-:W-:Y:S01]  /*6110*/  @P2 IMAD.MOV.U32 R10, RZ, RZ, R15 ;  /* 0x000000ffff0a2224 */ /* 0x000fe200078e000f */
[----:B------:R-:W-:Y:S02]  /*6120*/  PRMT R23, RZ, 0x7610, R23 ;  /* 0x00007610ff177816 */ /* 0x000fe40000000017 */
[----:B------:R-:W-:Y:S02]  /*6130*/  ISETP.GT.AND P1, PT, R175, 0x4, PT ;  /* 0x00000004af00780c */ /* 0x000fe40003f24270 */
[----:B------:R-:W-:Y:S02]  /*6140*/  PRMT R187, RZ, 0x7610, R187 ;  /* 0x00007610ffbb7816 */ /* 0x000fe400000000bb */
[----:B------:R0:W3:Y:S01]  /*6150*/  @P2 LDG.E.U8 R23, desc[UR44][R10.64] ;  /* 0x0000002c0a172981 */ /* 0x0000e2000c1e1100 */
[----:B------:R-:W-:-:S02]  /*6160*/  PRMT R185, RZ, 0x7610, R185 ;  /* 0x00007610ffb97816 */ /* 0x000fc400000000b9 */
[----:B------:R-:W-:Y:S02]  /*6170*/  PRMT R166, RZ, 0x7610, R166 ;  /* 0x00007610ffa67816 */ /* 0x000fe400000000a6 */
[----:B0-----:R-:W-:Y:S01]  /*6180*/  @P0 IMAD.MOV.U32 R10, RZ, RZ, R5 ;  /* 0x000000ffff0a0224 */ /* 0x001fe200078e0005 */
[----:B------:R-:W-:Y:S04]  /*6190*/  STL [R1+0x5a4], R5 ;  /* 0x0005a40501007387 */ /* 0x000fe80000100800 */
[----:B------:R-:W3:Y:S01]  /*61a0*/  LDL R15, [R1+0x4c0] ;  /* 0x0004c000010f7983 */ /* 0x000ee20000100800 */
[----:B--2---:R-:W-:Y:S01]  /*61b0*/  @P0 IMAD.MOV.U32 R11, RZ, RZ, R14 ;  /* 0x000000ffff0b0224 */ /* 0x004fe200078e000e */
[----:B------:R-:W-:Y:S02]  /*61c0*/  ISETP.GT.AND P2, PT, R175, 0x5, PT ;  /* 0x00000005af00780c */ /* 0x000fe40003f44270 */
[----:B------:R-:W2:Y:S04]  /*61d0*/  LDL R14, [R1+0x4c4] ;  /* 0x0004c400010e7983 */ /* 0x000ea80000100800 */
[----:B------:R0:W2:Y:S01]  /*61e0*/  @P0 LDG.E.U8 R187, desc[UR44][R10.64] ;  /* 0x0000002c0abb0981 */ /* 0x0000a2000c1e1100 */
[----:B------:R-:W-:-:S02]  /*61f0*/  PRMT R18, RZ, 0x7610, R18 ;  /* 0x00007610ff127816 */ /* 0x000fc40000000012 */
[----:B------:R-:W-:Y:S01]  /*6200*/  PRMT R161, RZ, 0x7610, R161 ;  /* 0x00007610ffa17816 */ /* 0x000fe200000000a1 */
[----:B------:R-:W2:Y:S01]  /*6210*/  LDL R191, [R1+0x3f8] ;  /* 0x0003f80001bf7983 */ /* 0x000ea20000100800 */
[----:B------:R-:W-:Y:S02]  /*6220*/  PRMT R172, RZ, 0x7610, R172 ;  /* 0x00007610ffac7816 */ /* 0x000fe400000000ac */
[----:B------:R-:W-:Y:S01]  /*6230*/  PRMT R176, RZ, 0x7610, R176 ;  /* 0x00007610ffb07816 */ /* 0x000fe200000000b0 */
[----:B------:R-:W2:Y:S01]  /*6240*/  LDL R190, [R1+0x3fc] ;  /* 0x0003fc0001be7983 */ /* 0x000ea20000100800 */
[----:B0-----:R-:W-:Y:S02]  /*6250*/  @P0 IMAD.MOV.U32 R10, RZ, RZ, R7 ;  /* 0x000000ffff0a0224 */ /* 0x001fe400078e0007 */
[----:B------:R-:W-:Y:S01]  /*6260*/  @P0 IMAD.MOV.U32 R11, RZ, RZ, R8 ;  /* 0x000000ffff0b0224 */ /* 0x000fe200078e0008 */
[----:B------:R-:W2:Y:S04]  /*6270*/  LDL R7, [R1+0x4bc] ;  /* 0x0004bc0001077983 */ /* 0x000ea80000100800 */
[----:B------:R-:W2:Y:S04]  /*6280*/  LDL R8, [R1+0x4b8] ;  /* 0x0004b80001087983 */ /* 0x000ea80000100800 */
[----:B------:R4:W2:Y:S02]  /*6290*/  @P0 LDG.E.U8 R185, desc[UR44][R10.64] ;  /* 0x0000002c0ab90981 */ /* 0x0008a4000c1e1100 */
[----:B----4-:R-:W-:-:S02]  /*62a0*/  @P1 IMAD.MOV.U32 R11, RZ, RZ, R165 ;  /* 0x000000ffff0b1224 */ /* 0x010fc400078e00a5 */
[----:B---3--:R-:W-:Y:S01]  /*62b0*/  @P1 IMAD.MOV.U32 R10, RZ, RZ, R164 ;  /* 0x000000ffff0a1224 */ /* 0x008fe200078e00a4 */
[----:B------:R-:W3:Y:S04]  /*62c0*/  LDL R165, [R1+0x4b0] ;  /* 0x0004b00001a57983 */ /* 0x000ee80000100800 */
[----:B------:R-:W4:Y:S04]  /*62d0*/  LDL R164, [R1+0x4b4] ;  /* 0x0004b40001a47983 */ /* 0x000f280000100800 */
[----:B------:R0:W4:Y:S02]  /*62e0*/  @P1 LDG.E.U8 R166, desc[UR44][R10.64] ;  /* 0x0000002c0aa61981 */ /* 0x000124000c1e1100 */
[----:B0-----:R-:W-:-:S02]  /*62f0*/  @P1 IMAD.MOV.U32 R10, RZ, RZ, R162 ;  /* 0x000000ffff0a1224 */ /* 0x001fc400078e00a2 */
[----:B------:R-:W-:Y:S01]  /*6300*/  @P1 IMAD.MOV.U32 R11, RZ, RZ, R163 ;  /* 0x000000ffff0b1224 */ /* 0x000fe200078e00a3 */
[----:B------:R-:W4:Y:S04]  /*6310*/  LDL R162, [R1+0x4ac] ;  /* 0x0004ac0001a27983 */ /* 0x000f280000100800 */
[----:B------:R-:W4:Y:S01]  /*6320*/  LDL R163, [R1+0x4a8] ;  /* 0x0004a80001a37983 */ /* 0x000f220000100800 */
[----:B------:R-:W-:-:S03]  /*6330*/  ISETP.GT.AND P0, PT, R175, 0x6, PT ;  /* 0x00000006af00780c */ /* 0x000fc60003f04270 */
[----:B------:R0:W4:Y:S02]  /*6340*/  @P1 LDG.E.U8 R18, desc[UR44][R10.64] ;  /* 0x0000002c0a121981 */ /* 0x000124000c1e1100 */
[----:B0-----:R-:W-:Y:S02]  /*6350*/  @P2 IMAD.MOV.U32 R11, RZ, RZ, R15 ;  /* 0x000000ffff0b2224 */ /* 0x001fe400078e000f */
[----:B------:R-:W4:Y:S01]  /*6360*/  LDL R15, [R1+0x4a0] ;  /* 0x0004a000010f7983 */ /* 0x000f220000100800 */
[----:B--2---:R-:W-:-:S03]  /*6370*/  @P2 IMAD.MOV.U32 R10, RZ, RZ, R14 ;  /* 0x000000ffff0a2224 */ /* 0x004fc600078e000e */
[----:B------:R-:W2:Y:S04]  /*6380*/  LDL R14, [R1+0x4a4] ;  /* 0x0004a400010e7983 */ /* 0x000ea80000100800 */
[----:B------:R0:W2:Y:S02]  /*6390*/  @P2 LDG.E.U8 R161, desc[UR44][R10.64] ;  /* 0x0000002c0aa12981 */ /* 0x0000a4000c1e1100 */
[----:B0-----:R-:W-:Y:S02]  /*63a0*/  @P2 IMAD.MOV.U32 R10, RZ, RZ, R7 ;  /* 0x000000ffff0a2224 */ /* 0x001fe400078e0007 */
[----:B------:R-:W2:Y:S01]  /*63b0*/  LDL R7, [R1+0x49c] ;  /* 0x00049c0001077983 */ /* 0x000ea20000100800 */
[----:B------:R-:W-:-:S03]  /*63c0*/  @P2 IMAD.MOV.U32 R11, RZ, RZ, R8 ;  /* 0x000000ffff0b2224 */ /* 0x000fc600078e0008 */
[----:B------:R-:W2:Y:S04]  /*63d0*/  LDL R8, [R1+0x498] ;  /* 0x0004980001087983 */ /* 0x000ea80000100800 */
[----:B------:R3:W2:Y:S02]  /*63e0*/  @P2 LDG.E.U8 R172, desc[UR44][R10.64] ;  /* 0x0000002c0aac2981 */ /* 0x0006a4000c1e1100 */
[----:B---3--:R-:W-:Y:S02]  /*63f0*/  @P0 IMAD.MOV.U32 R11, RZ, RZ, R165 ;  /* 0x000000ffff0b0224 */ /* 0x008fe400078e00a5 */
[----:B------:R-:W3:Y:S01]  /*6400*/  LDL R165, [R1+0x490] ;  /* 0x0004900001a57983 */ /* 0x000ee20000100800 */
[----:B----4-:R-:W-:-:S03]  /*6410*/  @P0 IMAD.MOV.U32 R10, RZ, RZ, R164 ;  /* 0x000000ffff0a0224 */ /* 0x010fc600078e00a4 */
[----:B------:R-:W4:Y:S04]  /*6420*/  LDL R164, [R1+0x494] ;  /* 0x0004940001a47983 */ /* 0x000f280000100800 */
[----:B------:R0:W4:Y:S02]  /*6430*/  @P0 LDG.E.U8 R176, desc[UR44][R10.64] ;  /* 0x0000002c0ab00981 */ /* 0x000124000c1e1100 */
[----:B0-----:R-:W-:Y:S02]  /*6440*/  @P0 IMAD.MOV.U32 R10, RZ, RZ, R162 ;  /* 0x000000ffff0a0224 */ /* 0x001fe400078e00a2 */
[----:B------:R-:W4:Y:S01]  /*6450*/  LDL R162, [R1+0x48c] ;  /* 0x00048c0001a27983 */ /* 0x000f220000100800 */
[----:B------:R-:W-:-:S03]  /*6460*/  @P0 IMAD.MOV.U32 R11, RZ, RZ, R163 ;  /* 0x000000ffff0b0224 */ /* 0x000fc600078e00a3 */
[----:B------:R-:W4:Y:S01]  /*6470*/  LDL R163, [R1+0x488] ;  /* 0x0004880001a37983 */ /* 0x000f220000100800 */
[C---:B------:R-:W-:Y:S02]  /*6480*/  ISETP.GT.AND P1, PT, R175.reuse, 0x7, PT ;  /* 0x00000007af00780c */ /* 0x040fe40003f24270 */
[----:B------:R-:W-:Y:S02]  /*6490*/  PRMT R13, RZ, 0x7610, R13 ;  /* 0x00007610ff0d7816 */ /* 0x000fe4000000000d */
[----:B------:R-:W-:Y:S02]  /*64a0*/  ISETP.GT.AND P2, PT, R175, 0x8, PT ;  /* 0x00000008af00780c */ /* 0x000fe40003f44270 */
[----:B------:R-:W-:Y:S02]  /*64b0*/  PRMT R184, RZ, 0x7610, R184 ;  /* 0x00007610ffb87816 */ /* 0x000fe400000000b8 */
[----:B------:R0:W4:Y:S01]  /*64c0*/  @P0 LDG.E.U8 R13, desc[UR44][R10.64] ;  /* 0x0000002c0a0d0981 */ /* 0x000122000c1e1100 */
[----:B------:R-:W-:-:S04]  /*64d0*/  PRMT R183, RZ, 0x7610, R183 ;  /* 0x00007610ffb77816 */ /* 0x000fc800000000b7 */
[----:B0-----:R-:W-:Y:S02]  /*64e0*/  @P1 IMAD.MOV.U32 R11, RZ, RZ, R15 ;  /* 0x000000ffff0b1224 */ /* 0x001fe400078e000f */
[----:B------:R-:W4:Y:S01]  /*64f0*/  LDL R15, [R1+0x480] ;  /* 0x00048000010f7983 */ /* 0x000f220000100800 */
[----:B------:R-:W-:Y:S01]  /*6500*/  PRMT R168, RZ, 0x7610, R168 ;  /* 0x00007610ffa87816 */ /* 0x000fe200000000a8 */
[----:B--2---:R-:W-:Y:S02]  /*6510*/  @P1 IMAD.MOV.U32 R10, RZ, RZ, R14 ;  /* 0x000000ffff0a1224 */ /* 0x004fe400078e000e */
[----:B------:R-:W2:Y:S04]  /*6520*/  LDL R14, [R1+0x484] ;  /* 0x00048400010e7983 */ /* 0x000ea80000100800 */
[----:B------:R0:W2:Y:S02]  /*6530*/  @P1 LDG.E.U8 R184, desc[UR44][R10.64] ;  /* 0x0000002c0ab81981 */ /* 0x0000a4000c1e1100 */
[----:B0-----:R-:W-:-:S02]  /*6540*/  @P1 IMAD.MOV.U32 R10, RZ, RZ, R7 ;  /* 0x000000ffff0a1224 */ /* 0x001fc400078e0007 */
        /* <DEDUP_REMOVED lines=86> */
[----:B------:R0:W3:Y:S02]  /*6ab0*/  @P2 LDG.E.U8 R21, desc[UR44][R10.64] ;  /* 0x0000002c0a152981 */ /* 0x0000e4000c1e1100 */
[----:B0-----:R-:W-:Y:S02]  /*6ac0*/  @P2 IMAD.MOV.U32 R10, RZ, RZ, R162 ;  /* 0x000000ffff0a2224 */ /* 0x001fe400078e00a2 */
[----:B------:R-:W4:Y:S01]  /*6ad0*/  LDL R162, [R1+0x414] ;  /* 0x0004140001a27983 */ /* 0x000f220000100800 */
[----:B------:R-:W-:-:S03]  /*6ae0*/  @P2 IMAD.MOV.U32 R11, RZ, RZ, R163 ;  /* 0x000000ffff0b2224 */ /* 0x000fc600078e00a3 */
[----:B------:R-:W3:Y:S01]  /*6af0*/  LDL R163, [R1+0x410] ;  /* 0x0004100001a37983 */ /* 0x000ee20000100800 */
[C---:B------:R-:W-:Y:S02]  /*6b00*/  ISETP.GT.AND P0, PT, R175.reuse, 0xf, PT ;  /* 0x0000000faf00780c */ /* 0x040fe40003f04270 */
[----:B------:R-:W-:Y:S02]  /*6b10*/  PRMT R16, RZ, 0x7610, R16 ;  /* 0x00007610ff107816 */ /* 0x000fe40000000010 */
[----:B------:R-:W-:-:S04]  /*6b20*/  ISETP.GT.AND P1, PT, R175, 0x10, PT ;  /* 0x00000010af00780c */ /* 0x000fc80003f24270 */
[----:B------:R0:W3:Y:S01]  /*6b30*/  @P2 LDG.E.U8 R16, desc[UR44][R10.64] ;  /* 0x0000002c0a102981 */ /* 0x0000e2000c1e1100 */
[----:B------:R-:W-:Y:S02]  /*6b40*/  PRMT R180, RZ, 0x7610, R180 ;  /* 0x00007610ffb47816 */ /* 0x000fe400000000b4 */
[----:B------:R-:W-:Y:S02]  /*6b50*/  PRMT R170, RZ, 0x7610, R170 ;  /* 0x00007610ffaa7816 */ /* 0x000fe400000000aa */
[----:B0-----:R-:W-:Y:S02]  /*6b60*/  @P0 IMAD.MOV.U32 R11, RZ, RZ, R15 ;  /* 0x000000ffff0b0224 */ /* 0x001fe400078e000f */
[----:B--2---:R-:W-:-:S05]  /*6b70*/  @P0 IMAD.MOV.U32 R10, RZ, RZ, R14 ;  /* 0x000000ffff0a0224 */ /* 0x004fca00078e000e */
[----:B------:R0:W2:Y:S01]  /*6b80*/  @P0 LDG.E.U8 R180, desc[UR44][R10.64] ;  /* 0x0000002c0ab40981 */ /* 0x0000a2000c1e1100 */
[----:B------:R-:W-:-:S03]  /*6b90*/  @P0 IMAD.MOV.U32 R14, RZ, RZ, R7 ;  /* 0x000000ffff0e0224 */ /* 0x000fc600078e0007 */
[----:B------:R-:W2:Y:S01]  /*6ba0*/  LDL R7, [R1+0x404] ;  /* 0x0004040001077983 */ /* 0x000ea20000100800 */
[----:B------:R-:W-:-:S03]  /*6bb0*/  @P0 IMAD.MOV.U32 R15, RZ, RZ, R8 ;  /* 0x000000ffff0f0224 */ /* 0x000fc600078e0008 */
[----:B------:R-:W2:Y:S01]  /*6bc0*/  LDL R8, [R1+0x400] ;  /* 0x0004000001087983 */ /* 0x000ea20000100800 */
[----:B0-----:R-:W-:-:S03]  /*6bd0*/  PRMT R11, RZ, 0x7610, R11 ;  /* 0x00007610ff0b7816 */ /* 0x001fc6000000000b */
[----:B------:R4:W2:Y:S02]  /*6be0*/  @P0 LDG.E.U8 R170, desc[UR44][R14.64] ;  /* 0x0000002c0eaa0981 */ /* 0x0008a4000c1e1100 */
[----:B----4-:R-:W-:Y:S02]  /*6bf0*/  @P1 IMAD.MOV.U32 R14, RZ, RZ, R162 ;  /* 0x000000ffff0e1224 */ /* 0x010fe400078e00a2 */
[----:B---3--:R-:W-:Y:S01]  /*6c00*/  @P1 IMAD.MOV.U32 R15, RZ, RZ, R163 ;  /* 0x000000ffff0f1224 */ /* 0x008fe200078e00a3 */
[----:B------:R-:W-:Y:S01]  /*6c10*/  ISETP.GT.AND P2, PT, R175, 0x11, PT ;  /* 0x00000011af00780c */ /* 0x000fe20003f44270 */
[----:B------:R-:W3:Y:S04]  /*6c20*/  LDL R163, [R1+0x3f0] ;  /* 0x0003f00001a37983 */ /* 0x000ee80000100800 */
[----:B------:R0:W4:Y:S01]  /*6c30*/  @P1 LDG.E.U8 R11, desc[UR44][R14.64] ;  /* 0x0000002c0e0b1981 */ /* 0x000122000c1e1100 */
[----:B------:R-:W-:-:S02]  /*6c40*/  PRMT R153, RZ, 0x7610, R153 ;  /* 0x00007610ff997816 */ /* 0x000fc40000000099 */
[----:B------:R-:W-:Y:S01]  /*6c50*/  PRMT R158, RZ, 0x7610, R158 ;  /* 0x00007610ff9e7816 */ /* 0x000fe2000000009e */
[----:B------:R-:W3:Y:S01]  /*6c60*/  LDL R162, [R1+0x3f4] ;  /* 0x0003f40001a27983 */ /* 0x000ee20000100800 */
[----:B0-----:R-:W-:Y:S02]  /*6c70*/  @P1 IMAD.MOV.U32 R14, RZ, RZ, R164 ;  /* 0x000000ffff0e1224 */ /* 0x001fe400078e00a4 */
[----:B------:R-:W-:Y:S01]  /*6c80*/  @P1 IMAD.MOV.U32 R15, RZ, RZ, R165 ;  /* 0x000000ffff0f1224 */ /* 0x000fe200078e00a5 */
[----:B------:R-:W4:Y:S04]  /*6c90*/  LDL R164, [R1+0x3e8] ;  /* 0x0003e80001a47983 */ /* 0x000f280000100800 */
[----:B------:R-:W4:Y:S04]  /*6ca0*/  LDL R165, [R1+0x3e4] ;  /* 0x0003e40001a57983 */ /* 0x000f280000100800 */
[----:B------:R2:W3:Y:S01]  /*6cb0*/  @P1 LDG.E.U8 R153, desc[UR44][R14.64] ;  /* 0x0000002c0e991981 */ /* 0x0004e2000c1e1100 */
[----:B------:R-:W-:-:S02]  /*6cc0*/  ISETP.GT.AND P0, PT, R175, 0x12, PT ;  /* 0x00000012af00780c */ /* 0x000fc40003f04270 */
[----:B------:R-:W-:Y:S01]  /*6cd0*/  PRMT R179, RZ, 0x7610, R179 ;  /* 0x00007610ffb37816 */ /* 0x000fe200000000b3 */
[----:B--2---:R-:W-:Y:S02]  /*6ce0*/  @P2 IMAD.MOV.U32 R14, RZ, RZ, R7 ;  /* 0x000000ffff0e2224 */ /* 0x004fe400078e0007 */
[----:B------:R-:W2:Y:S01]  /*6cf0*/  LDL R7, [R1+0x3d8] ;  /* 0x0003d80001077983 */ /* 0x000ea20000100800 */
[----:B------:R-:W-:-:S03]  /*6d00*/  @P2 IMAD.MOV.U32 R15, RZ, RZ, R8 ;  /* 0x000000ffff0f2224 */ /* 0x000fc600078e0008 */
[----:B------:R-:W2:Y:S04]  /*6d10*/  LDL R8, [R1+0x3d4] ;  /* 0x0003d40001087983 */ /* 0x000ea80000100800 */
[----:B------:R0:W2:Y:S02]  /*6d20*/  @P2 LDG.E.U8 R158, desc[UR44][R14.64] ;  /* 0x0000002c0e9e2981 */ /* 0x0000a4000c1e1100 */
[----:B0-----:R-:W-:Y:S02]  /*6d30*/  @P2 IMAD.MOV.U32 R14, RZ, RZ, R190 ;  /* 0x000000ffff0e2224 */ /* 0x001fe400078e00be */
[----:B------:R-:W-:Y:S01]  /*6d40*/  @P2 IMAD.MOV.U32 R15, RZ, RZ, R191 ;  /* 0x000000ffff0f2224 */ /* 0x000fe200078e00bf */
[----:B------:R-:W2:Y:S04]  /*6d50*/  LDL R190, [R1+0x3c8] ;  /* 0x0003c80001be7983 */ /* 0x000ea80000100800 */
[----:B------:R0:W2:Y:S04]  /*6d60*/  @P2 LDG.E.U8 R179, desc[UR44][R14.64] ;  /* 0x0000002c0eb32981 */ /* 0x0000a8000c1e1100 */
[----:B------:R-:W2:Y:S01]  /*6d70*/  LDL R191, [R1+0x3c4] ;  /* 0x0003c40001bf7983 */ /* 0x000ea20000100800 */
[----:B0-----:R-:W-:-:S06]  /*6d80*/  PRMT R15, RZ, 0x7610, R15 ;  /* 0x00007610ff0f7816 */ /* 0x001fcc000000000f */
[----:B----4-:R-:W4:Y:S04]  /*6d90*/  @P0 LDG.E.U8 R15, desc[UR44][R164.64] ;  /* 0x0000002ca40f0981 */ /* 0x010f28000c1e1100 */
[----:B------:R-:W4:Y:S04]  /*6da0*/  LDL R164, [R1+0x3dc] ;  /* 0x0003dc0001a47983 */ /* 0x000f280000100800 */
[----:B------:R-:W4:Y:S01]  /*6db0*/  LDL R165, [R1+0x3e0] ;  /* 0x0003e00001a57983 */ /* 0x000f220000100800 */
[----:B------:R-:W-:Y:S02]  /*6dc0*/  ISETP.GT.AND P1, PT, R175, 0x13, PT ;  /* 0x00000013af00780c */ /* 0x000fe40003f24270 */
[----:B------:R-:W-:-:S06]  /*6dd0*/  PRMT R20, RZ, 0x7610, R20 ;  /* 0x00007610ff147816 */ /* 0x000fcc0000000014 */
[----:B---3--:R0:W3:Y:S01]  /*6de0*/  @P0 LDG.E.U8 R20, desc[UR44][R162.64] ;  /* 0x0000002ca2140981 */ /* 0x0080e2000c1e1100 */
[----:B------:R-:W-:Y:S02]  /*6df0*/  ISETP.GT.AND P2, PT, R175, 0x14, PT ;  /* 0x00000014af00780c */ /* 0x000fe40003f44270 */
[----:B------:R-:W-:Y:S02]  /*6e00*/  PRMT R171, RZ, 0x7610, R171 ;  /* 0x00007610ffab7816 */ /* 0x000fe400000000ab */
[----:B0-----:R-:W-:Y:S02]  /*6e10*/  PRMT R163, RZ, 0x7610, R163 ;  /* 0x00007610ffa37816 */ /* 0x001fe400000000a3 */
[----:B------:R-:W-:-:S07]  /*6e20*/  PRMT R152, RZ, 0x7610, R152 ;  /* 0x00007610ff987816 */ /* 0x000fce0000000098 */
[----:B--2---:R-:W2:Y:S04]  /*6e30*/  @P2 LDG.E.U8 R152, desc[UR44][R190.64] ;  /* 0x0000002cbe982981 */ /* 0x004ea8000c1e1100 */
[----:B------:R-:W3:Y:S04]  /*6e40*/  LDL R190, [R1+0x3bc] ;  /* 0x0003bc0001be7983 */ /* 0x000ee80000100800 */
[----:B------:R-:W3:Y:S01]  /*6e50*/  LDL R191, [R1+0x3c0] ;  /* 0x0003c00001bf7983 */ /* 0x000ee20000100800 */
[----:B----4-:R-:W-:-:S04]  /*6e60*/  @P1 LOP3.LUT R165, R165, R164, RZ, 0x3c, !PT ;  /* 0x000000a4a5a51212 */ /* 0x010fc800078e3cff */
[----:B------:R-:W-:-:S04]  /*6e70*/  @P1 LOP3.LUT R164, R165, R164, RZ, 0x3c, !PT ;  /* 0x000000a4a5a41212 */ /* 0x000fc800078e3cff */
[----:B------:R-:W-:-:S05]  /*6e80*/  @P1 LOP3.LUT R165, R165, R164, RZ, 0x3c, !PT ;  /* 0x000000a4a5a51212 */ /* 0x000fca00078e3cff */
[----:B------:R0:W4:Y:S02]  /*6e90*/  @P1 LDG.E.U8 R163, desc[UR44][R164.64] ;  /* 0x0000002ca4a31981 */ /* 0x000124000c1e1100 */
[----:B0-----:R-:W-:Y:S02]  /*6ea0*/  @P1 IMAD.MOV.U32 R164, RZ, RZ, R7 ;  /* 0x000000ffffa41224 */ /* 0x001fe400078e0007 */
[----:B------:R-:W-:Y:S01]  /*6eb0*/  @P1 IMAD.MOV.U32 R165, RZ, RZ, R8 ;  /* 0x000000ffffa51224 */ /* 0x000fe200078e0008 */
[----:B------:R-:W-:Y:S01]  /*6ec0*/  ISETP.GT.AND P0, PT, R175, 0x15, PT ;  /* 0x00000015af00780c */ /* 0x000fe20003f04270 */
[----:B------:R-:W2:Y:S04]  /*6ed0*/  LDL R8, [R1+0x3ac] ;  /* 0x0003ac0001087983 */ /* 0x000ea80000100800 */
[----:B------:R0:W4:Y:S01]  /*6ee0*/  @P1 LDG.E.U8 R171, desc[UR44][R164.64] ;  /* 0x0000002ca4ab1981 */ /* 0x000122000c1e1100 */
[----:B------:R-:W-:-:S03]  /*6ef0*/  PRMT R10, RZ, 0x7610, R10 ;  /* 0x00007610ff0a7816 */ /* 0x000fc6000000000a */
[----:B------:R-:W2:Y:S04]  /*6f00*/  LDL R7, [R1+0x3b0] ;  /* 0x0003b00001077983 */ /* 0x000ea80000100800 */
[----:B------:R-:W0:Y:S04]  /*6f10*/  LDL R164, [R1+0x3cc] ;  /* 0x0003cc0001a47983 */ /* 0x000e280000100800 */
[----:B------:R-:W0:Y:S01]  /*6f20*/  LDL R165, [R1+0x3d0] ;  /* 0x0003d00001a57983 */ /* 0x000e220000100800 */
[----:B---3--:R-:W-:-:S04]  /*6f30*/  @P0 LOP3.LUT R191, R191, R190, RZ, 0x3c, !PT ;  /* 0x000000bebfbf0212 */ /* 0x008fc800078e3cff */
[----:B------:R-:W-:-:S04]  /*6f40*/  @P0 LOP3.LUT R190, R191, R190, RZ, 0x3c, !PT ;  /* 0x000000bebfbe0212 */ /* 0x000fc800078e3cff */
[----:B------:R-:W-:Y:S02]  /*6f50*/  @P0 LOP3.LUT R191, R191, R190, RZ, 0x3c, !PT ;  /* 0x000000bebfbf0212 */ /* 0x000fe400078e3cff */
[----:B0-----:R-:W-:-:S04]  /*6f60*/  @P2 LOP3.LUT R165, R165, R164, RZ, 0x3c, !PT ;  /* 0x000000a4a5a52212 */ /* 0x001fc800078e3cff */
[----:B------:R-:W-:-:S04]  /*6f70*/  @P2 LOP3.LUT R164, R165, R164, RZ, 0x3c, !PT ;  /* 0x000000a4a5a42212 */ /* 0x000fc800078e3cff */
[----:B------:R-:W-:-:S05]  /*6f80*/  @P2 LOP3.LUT R165, R165, R164, RZ, 0x3c, !PT ;  /* 0x000000a4a5a52212 */ /* 0x000fca00078e3cff */
[----:B------:R0:W3:Y:S02]  /*6f90*/  @P2 LDG.E.U8 R10, desc[UR44][R164.64] ;  /* 0x0000002ca40a2981 */ /* 0x0000e4000c1e1100 */
[----:B0-----:R-:W-:-:S06]  /*6fa0*/  PRMT R164, RZ, 0x7610, R164 ;  /* 0x00007610ffa47816 */ /* 0x001fcc00000000a4 */
[----:B------:R0:W3:Y:S04]  /*6fb0*/  @P0 LDG.E.U8 R164, desc[UR44][R190.64] ;  /* 0x0000002cbea40981 */ /* 0x0000e8000c1e1100 */
[----:B------:R-:W0:Y:S04]  /*6fc0*/  LDL R190, [R1+0x3b4] ;  /* 0x0003b40001be7983 */ /* 0x000e280000100800 */
[----:B------:R-:W0:Y:S01]  /*6fd0*/  LDL R191, [R1+0x3b8] ;  /* 0x0003b80001bf7983 */ /* 0x000e220000100800 */
[----:B------:R-:W-:Y:S02]  /*6fe0*/  ISETP.GT.AND P1, PT, R175, 0x16, PT ;  /* 0x00000016af00780c */ /* 0x000fe40003f24270 */
[----:B------:R-:W-:-:S02]  /*6ff0*/  PRMT R178, RZ, 0x7610, R178 ;  /* 0x00007610ffb27816 */ /* 0x000fc400000000b2 */
[----:B------:R-:W-:Y:S02]  /*7000*/  PRMT R19, RZ, 0x7610, R19 ;  /* 0x00007610ff137816 */ /* 0x000fe40000000013 */
[----:B0-----:R-:W-:-:S04]  /*7010*/  @P0 LOP3.LUT R191, R191, R190, RZ, 0x3c, !PT ;  /* 0x000000bebfbf0212 */ /* 0x001fc800078e3cff */
[----:B------:R-:W-:-:S04]  /*7020*/  @P0 LOP3.LUT R190, R191, R190, RZ, 0x3c, !PT ;  /* 0x000000bebfbe0212 */ /* 0x000fc800078e3cff */
[----:B------:R-:W-:-:S05]  /*7030*/  @P0 LOP3.LUT R191, R191, R190, RZ, 0x3c, !PT ;  /* 0x000000bebfbf0212 */ /* 0x000fca00078e3cff */
[----:B------:R2:W3:Y:S02]  /*7040*/  @P0 LDG.E.U8 R178, desc[UR44][R190.64] ;  /* 0x0000002cbeb20981 */ /* 0x0004e4000c1e1100 */
[----:B--2---:R-:W-:Y:S02]  /*7050*/  @P1 IMAD.MOV.U32 R190, RZ, RZ, R7 ;  /* 0x000000ffffbe1224 */ /* 0x004fe400078e0007 */
[----:B------:R-:W-:Y:S01]  /*7060*/  @P1 IMAD.MOV.U32 R191, RZ, RZ, R8 ;  /* 0x000000ffffbf1224 */ /* 0x000fe200078e0008 */
[----:B------:R-:W-:Y:S01]  /*7070*/  PRMT R14, RZ, 0x7610, R14 ;  /* 0x00007610ff0e7816 */ /* 0x000fe2000000000e */
[----:B------:R-:W2:Y:S04]  /*7080*/  LDL R8, [R1+0x384] ;  /* 0x0003840001087983 */ /* 0x000ea80000100800 */
[----:B------:R0:W3:Y:S01]  /*7090*/  @P1 LDG.E.U8 R19, desc[UR44][R190.64] ;  /* 0x0000002cbe131981 */ /* 0x0000e2000c1e1100 */
[----:B------:R-:W-:-:S02]  /*70a0*/  ISETP.GT.AND P2, PT, R175, 0x17, PT ;  /* 0x00000017af00780c */ /* 0x000fc40003f44270 */
[----:B------:R-:W-:Y:S01]  /*70b0*/  PRMT R162, RZ, 0x7610, R162 ;  /* 0x00007610ffa27816 */ /* 0x000fe200000000a2 */
[----:B------:R-:W4:Y:S04]  /*70c0*/  LDL R7, [R1+0x388] ;  /* 0x0003880001077983 */ /* 0x000f280000100800 */
[----:B------:R-:W0:Y:S04]  /*70d0*/  LDL R190, [R1+0x3a4] ;  /* 0x0003a40001be7983 */ /* 0x000e280000100800 */
[----:B------:R-:W0:Y:S02]  /*70e0*/  LDL R191, [R1+0x3a8] ;  /* 0x0003a80001bf7983 */ /* 0x000e240000100800 */
[----:B0-----:R-:W-:-:S04]  /*70f0*/  @P1 LOP3.LUT R191, R191, R190, RZ, 0x3c, !PT ;  /* 0x000000bebfbf1212 */ /* 0x001fc800078e3cff */
[----:B------:R-:W-:-:S04]  /*7100*/  @P1 LOP3.LUT R190, R191, R190, RZ, 0x3c, !PT ;  /* 0x000000bebfbe1212 */ /* 0x000fc800078e3cff */
[----:B------:R-:W-:-:S05]  /*7110*/  @P1 LOP3.LUT R191, R191, R190, RZ, 0x3c, !PT ;  /* 0x000000bebfbf1212 */ /* 0x000fca00078e3cff */
[----:B------:R0:W3:Y:S04]  /*7120*/  @P1 LDG.E.U8 R14, desc[UR44][R190.64] ;  /* 0x0000002cbe0e1981 */ /* 0x0000e8000c1e1100 */
[----:B------:R-:W0:Y:S04]  /*7130*/  LDL R190, [R1+0x39c] ;  /* 0x00039c0001be7983 */ /* 0x000e280000100800 */
[----:B------:R-:W0:Y:S02]  /*7140*/  LDL R191, [R1+0x3a0] ;  /* 0x0003a00001bf7983 */ /* 0x000e240000100800 */
[----:B0-----:R-:W-:-:S04]  /*7150*/  @P2 LOP3.LUT R191, R191, R190, RZ, 0x3c, !PT ;  /* 0x000000bebfbf2212 */ /* 0x001fc800078e3cff */
[----:B------:R-:W-:-:S04]  /*7160*/  @P2 LOP3.LUT R190, R191, R190, RZ, 0x3c, !PT ;  /* 0x000000bebfbe2212 */ /* 0x000fc800078e3cff */
[----:B------:R-:W-:-:S05]  /*7170*/  @P2 LOP3.LUT R191, R191, R190, RZ, 0x3c, !PT ;  /* 0x000000bebfbf2212 */ /* 0x000fca00078e3cff */
[----:B------:R0:W3:Y:S04]  /*7180*/  @P2 LDG.E.U8 R162, desc[UR44][R190.64] ;  /* 0x0000002cbea22981 */ /* 0x0000e8000c1e1100 */
[----:B------:R-:W0:Y:S04]  /*7190*/  LDL R190, [R1+0x394] ;  /* 0x0003940001be7983 */ /* 0x000e280000100800 */
[----:B------:R-:W0:Y:S01]  /*71a0*/  LDL R191, [R1+0x398] ;  /* 0x0003980001bf7983 */ /* 0x000e220000100800 */
[----:B------:R-:W-:Y:S02]  /*71b0*/  PRMT R165, RZ, 0x7610, R165 ;  /* 0x00007610ffa57816 */ /* 0x000fe400000000a5 */
[----:B0-----:R-:W-:-:S04]  /*71c0*/  @P2 LOP3.LUT R191, R191, R190, RZ, 0x3c, !PT ;  /* 0x000000bebfbf2212 */ /* 0x001fc800078e3cff */
[----:B------:R-:W-:-:S04]  /*71d0*/  @P2 LOP3.LUT R190, R191, R190, RZ, 0x3c, !PT ;  /* 0x000000bebfbe2212 */ /* 0x000fc800078e3cff */
[----:B------:R-:W-:-:S05]  /*71e0*/  @P2 LOP3.LUT R191, R191, R190, RZ, 0x3c, !PT ;  /* 0x000000bebfbf2212 */ /* 0x000fca00078e3cff */
[----:B------:R0:W3:Y:S04]  /*71f0*/  @P2 LDG.E.U8 R165, desc[UR44][R190.64] ;  /* 0x0000002cbea52981 */ /* 0x0000e8000c1e1100 */
[----:B------:R-:W0:Y:S04]  /*7200*/  LDL R190, [R1+0x38c] ;  /* 0x00038c0001be7983 */ /* 0x000e280000100800 */
[----:B------:R-:W0:Y:S01]  /*7210*/  LDL R191, [R1+0x390] ;  /* 0x0003900001bf7983 */ /* 0x000e220000100800 */
[----:B------:R-:W-:Y:S02]  /*7220*/  ISETP.GT.AND P0, PT, R175, 0x18, PT ;  /* 0x00000018af00780c */ /* 0x000fe40003f04270 */
[----:B------:R-:W-:-:S02]  /*7230*/  PRMT R9, RZ, 0x7610, R9 ;  /* 0x00007610ff097816 */ /* 0x000fc40000000009 */
[----:B------:R-:W-:-:S09]  /*7240*/  PRMT R6, RZ, 0x7610, R6 ;  /* 0x00007610ff067816 */ /* 0x000fd20000000006 */
[----:B0-----:R-:W-:-:S04]  /*7250*/  @P0 LOP3.LUT R191, R191, R190, RZ, 0x3c, !PT ;  /* 0x000000bebfbf0212 */ /* 0x001fc800078e3cff */
[----:B------:R-:W-:-:S04]  /*7260*/  @P0 LOP3.LUT R190, R191, R190, RZ, 0x3c, !PT ;  /* 0x000000bebfbe0212 */ /* 0x000fc800078e3cff */
[----:B------:R-:W-:-:S05]  /*7270*/  @P0 LOP3.LUT R191, R191, R190, RZ, 0x3c, !PT ;  /* 0x000000bebfbf0212 */ /* 0x000fca00078e3cff */
[----:B------:R4:W3:Y:S02]  /*7280*/  @P0 LDG.E.U8 R9, desc[UR44][R190.64] ;  /* 0x0000002cbe090981 */ /* 0x0008e4000c1e1100 */
[----:B----4-:R-:W-:Y:S02]  /*7290*/  @P0 IMAD.MOV.U32 R190, RZ, RZ, R7 ;  /* 0x000000ffffbe0224 */ /* 0x010fe400078e0007 */
[----:B--2---:R-:W-:Y:S01]  /*72a0*/  @P0 IMAD.MOV.U32 R191, RZ, RZ, R8 ;  /* 0x000000ffffbf0224 */ /* 0x004fe200078e0008 */
[----:B------:R-:W-:Y:S01]  /*72b0*/  ISETP.GT.AND P1, PT, R175, 0x19, PT ;  /* 0x00000019af00780c */ /* 0x000fe20003f24270 */
[----:B------:R-:W2:Y:S04]  /*72c0*/  LDL R8, [R1+0x35c] ;  /* 0x00035c0001087983 */ /* 0x000ea80000100800 */
[----:B------:R0:W4:Y:S01]  /*72d0*/  @P0 LDG.E.U8 R6, desc[UR44][R190.64] ;  /* 0x0000002cbe060981 */ /* 0x000122000c1e1100 */
[----:B------:R-:W-:-:S02]  /*72e0*/  PRMT R160, RZ, 0x7610, R160 ;  /* 0x00007610ffa07816 */ /* 0x000fc400000000a0 */
[----:B------:R-:W-:Y:S01]  /*72f0*/  PRMT R177, RZ, 0x7610, R177 ;  /* 0x00007610ffb17816 */ /* 0x000fe200000000b1 */
[----:B------:R-:W3:Y:S04]  /*7300*/  LDL R7, [R1+0x360] ;  /* 0x0003600001077983 */ /* 0x000ee80000100800 */
[----:B------:R-:W0:Y:S04]  /*7310*/  LDL R190, [R1+0x37c] ;  /* 0x00037c0001be7983 */ /* 0x000e280000100800 */
[----:B------:R-:W0:Y:S02]  /*7320*/  LDL R191, [R1+0x380] ;  /* 0x0003800001bf7983 */ /* 0x000e240000100800 */
[----:B0-----:R-:W-:-:S04]  /*7330*/  @P1 LOP3.LUT R191, R191, R190, RZ, 0x3c, !PT ;  /* 0x000000bebfbf1212 */ /* 0x001fc800078e3cff */
[----:B------:R-:W-:-:S04]  /*7340*/  @P1 LOP3.LUT R190, R191, R190, RZ, 0x3c, !PT ;  /* 0x000000bebfbe1212 */ /* 0x000fc800078e3cff */
[----:B------:R-:W-:-:S05]  /*7350*/  @P1 LOP3.LUT R191, R191, R190, RZ, 0x3c, !PT ;  /* 0x000000bebfbf1212 */ /* 0x000fca00078e3cff */
[----:B------:R0:W4:Y:S04]  /*7360*/  @P1 LDG.E.U8 R160, desc[UR44][R190.64] ;  /* 0x0000002cbea01981 */ /* 0x000128000c1e1100 */
[----:B------:R-:W0:Y:S04]  /*7370*/  LDL R190, [R1+0x374] ;  /* 0x0003740001be7983 */ /* 0x000e280000100800 */
[----:B------:R-:W0:Y:S02]  /*7380*/  LDL R191, [R1+0x378] ;  /* 0x0003780001bf7983 */ /* 0x000e240000100800 */
[----:B0-----:R-:W-:-:S04]  /*7390*/  @P1 LOP3.LUT R191, R191, R190, RZ, 0x3c, !PT ;  /* 0x000000bebfbf1212 */ /* 0x001fc800078e3cff */
[----:B------:R-:W-:-:S04]  /*73a0*/  @P1 LOP3.LUT R190, R191, R190, RZ, 0x3c, !PT ;  /* 0x000000bebfbe1212 */ /* 0x000fc800078e3cff */
[----:B------:R-:W-:-:S05]  /*73b0*/  @P1 LOP3.LUT R191, R191, R190, RZ, 0x3c, !PT ;  /* 0x000000bebfbf1212 */ /* 0x000fca00078e3cff */
[----:B------:R0:W4:Y:S04]  /*73c0*/  @P1 LDG.E.U8 R177, desc[UR44][R190.64] ;  /* 0x0000002cbeb11981 */ /* 0x000128000c1e1100 */
[----:B------:R-:W0:Y:S04]  /*73d0*/  LDL R190, [R1+0x36c] ;  /* 0x00036c0001be7983 */ /* 0x000e280000100800 */
[----:B------:R-:W0:Y:S01]  /*73e0*/  LDL R191, [R1+0x370] ;  /* 0x0003700001bf7983 */ /* 0x000e220000100800 */
[----:B------:R-:W-:Y:S02]  /*73f0*/  ISETP.GT.AND P2, PT, R175, 0x1a, PT ;  /* 0x0000001aaf00780c */ /* 0x000fe40003f44270 */
[----:B------:R-:W-:-:S11]  /*7400*/  PRMT R215, RZ, 0x7610, R215 ;  /* 0x00007610ffd77816 */ /* 0x000fd600000000d7 */
[----:B0-----:R-:W-:-:S04]  /*7410*/  @P2 LOP3.LUT R191, R191, R190, RZ, 0x3c, !PT ;  /* 0x000000bebfbf2212 */ /* 0x001fc800078e3cff */
[----:B------:R-:W-:-:S04]  /*7420*/  @P2 LOP3.LUT R190, R191, R190, RZ, 0x3c, !PT ;  /* 0x000000bebfbe2212 */ /* 0x000fc800078e3cff */
[----:B------:R-:W-:-:S05]  /*7430*/  @P2 LOP3.LUT R191, R191, R190, RZ, 0x3c, !PT ;  /* 0x000000bebfbf2212 */ /* 0x000fca00078e3cff */
[----:B------:R-:W2:Y:S04]  /*7440*/  @P2 LDG.E.U8 R215, desc[UR44][R190.64] ;  /* 0x0000002cbed72981 */ /* 0x000ea8000c1e1100 */
[----:B--2---:R0:W-:Y:S04]  /*7450*/  STL [R1+0xc], R215 ;  /* 0x00000cd701007387 */ /* 0x0041e80000100800 */
[----:B0-----:R-:W2:Y:S04]  /*7460*/  LDL.LU R215, [R1+0x5dc] ;  /* 0x0005dc0001d77983 */ /* 0x001ea80000300800 */
[----:B------:R-:W3:Y:S04]  /*7470*/  LDL R190, [R1+0x364] ;  /* 0x0003640001be7983 */ /* 0x000ee80000100800 */
[----:B------:R-:W3:Y:S01]  /*7480*/  LDL R191, [R1+0x368] ;  /* 0x0003680001bf7983 */ /* 0x000ee20000100800 */
[----:B------:R-:W-:-:S02]  /*7490*/  PRMT R216, RZ, 0x7610, R216 ;  /* 0x00007610ffd87816 */ /* 0x000fc400000000d8 */
[----:B------:R-:W-:Y:S02]  /*74a0*/  ISETP.GT.AND P0, PT, R175, 0x1b, PT ;  /* 0x0000001baf00780c */ /* 0x000fe40003f04270 */
[----:B---3--:R-:W-:-:S04]  /*74b0*/  @P2 LOP3.LUT R191, R191, R190, RZ, 0x3c, !PT ;  /* 0x000000bebfbf2212 */ /* 0x008fc800078e3cff */
[----:B------:R-:W-:-:S04]  /*74c0*/  @P2 LOP3.LUT R190, R191, R190, RZ, 0x3c, !PT ;  /* 0x000000bebfbe2212 */ /* 0x000fc800078e3cff */
[----:B------:R-:W-:-:S05]  /*74d0*/  @P2 LOP3.LUT R191, R191, R190, RZ, 0x3c, !PT ;  /* 0x000000bebfbf2212 */ /* 0x000fca00078e3cff */
[----:B------:R0:W3:Y:S01]  /*74e0*/  @P2 LDG.E.U8 R216, desc[UR44][R190.64] ;  /* 0x0000002cbed82981 */ /* 0x0000e2000c1e1100 */
[----:B------:R-:W-:Y:S01]  /*74f0*/  PRMT R5, RZ, 0x7610, R5 ;  /* 0x00007610ff057816 */ /* 0x000fe20000000005 */
[----:B0-----:R-:W-:Y:S02]  /*7500*/  @P0 IMAD.MOV.U32 R190, RZ, RZ, R7 ;  /* 0x000000ffffbe0224 */ /* 0x001fe400078e0007 */
[----:B------:R-:W-:-:S05]  /*7510*/  @P0 IMAD.MOV.U32 R191, RZ, RZ, R8 ;  /* 0x000000ffffbf0224 */ /* 0x000fca00078e0008 */
[----:B------:R-:W4:Y:S04]  /*7520*/  @P0 LDG.E.U8 R5, desc[UR44][R190.64] ;  /* 0x0000002cbe050981 */ /* 0x000f28000c1e1100 */
[----:B---3--:R0:W-:Y:S04]  /*7530*/  STL [R1+0x10], R216 ;  /* 0x000010d801007387 */ /* 0x0081e80000100800 */
[----:B0-----:R-:W3:Y:S04]  /*7540*/  LDL.LU R216, [R1+0x5d8] ;  /* 0x0005d80001d87983 */ /* 0x001ee80000300800 */
[----:B------:R-:W2:Y:S04]  /*7550*/  LDL R190, [R1+0x354] ;  /* 0x0003540001be7983 */ /* 0x000ea80000100800 */
[----:B------:R-:W2:Y:S01]  /*7560*/  LDL R191, [R1+0x358] ;  /* 0x0003580001bf7983 */ /* 0x000ea20000100800 */
[----:B------:R-:W-:-:S03]  /*7570*/  PRMT R4, RZ, 0x7610, R4 ;  /* 0x00007610ff047816 */ /* 0x000fc60000000004 */
[----:B------:R-:W3:Y:S04]  /*7580*/  LDL R8, [R1+0x340] ;  /* 0x0003400001087983 */ /* 0x000ee80000100800 */
[----:B------:R-:W3:Y:S04]  /*7590*/  LDL R7, [R1+0x334] ;  /* 0x0003340001077983 */ /* 0x000ee80000100800 */
[----:B----4-:R0:W-:Y:S01]  /*75a0*/  STL [R1], R5 ;  /* 0x0000000501007387 */ /* 0x0101e20000100800 */
[----:B------:R-:W-:Y:S02]  /*75b0*/  ISETP.GT.AND P1, PT, R175, 0x1c, PT ;  /* 0x0000001caf00780c */ /* 0x000fe40003f24270 */
[----:B------:R-:W-:Y:S01]  /*75c0*/  PRMT R217, RZ, 0x7610, R217 ;  /* 0x00007610ffd97816 */ /* 0x000fe200000000d9 */
[----:B0-----:R-:W4:Y:S01]  /*75d0*/  LDL R5, [R1+0x338] ;  /* 0x0003380001057983 */ /* 0x001f220000100800 */
[----:B--2---:R-:W-:-:S04]  /*75e0*/  @P0 LOP3.LUT R191, R191, R190, RZ, 0x3c, !PT ;  /* 0x000000bebfbf0212 */ /* 0x004fc800078e3cff */
[----:B------:R-:W-:-:S04]  /*75f0*/  @P0 LOP3.LUT R190, R191, R190, RZ, 0x3c, !PT ;  /* 0x000000bebfbe0212 */ /* 0x000fc800078e3cff */
[----:B------:R-:W-:-:S05]  /*7600*/  @P0 LOP3.LUT R191, R191, R190, RZ, 0x3c, !PT ;  /* 0x000000bebfbf0212 */ /* 0x000fca00078e3cff */
[----:B------:R0:W2:Y:S04]  /*7610*/  @P0 LDG.E.U8 R4, desc[UR44][R190.64] ;  /* 0x0000002cbe040981 */ /* 0x0000a8000c1e1100 */
[----:B------:R-:W0:Y:S04]  /*7620*/  LDL R190, [R1+0x34c] ;  /* 0x00034c0001be7983 */ /* 0x000e280000100800 */
[----:B------:R-:W0:Y:S02]  /*7630*/  LDL R191, [R1+0x350] ;  /* 0x0003500001bf7983 */ /* 0x000e240000100800 */
[----:B0-----:R-:W-:-:S04]  /*7640*/  @P1 LOP3.LUT R191, R191, R190, RZ, 0x3c, !PT ;  /* 0x000000bebfbf1212 */ /* 0x001fc800078e3cff */
[----:B------:R-:W-:-:S04]  /*7650*/  @P1 LOP3.LUT R190, R191, R190, RZ, 0x3c, !PT ;  /* 0x000000bebfbe1212 */ /* 0x000fc800078e3cff */
[----:B------:R-:W-:-:S05]  /*7660*/  @P1 LOP3.LUT R191, R191, R190, RZ, 0x3c, !PT ;  /* 0x000000bebfbf1212 */ /* 0x000fca00078e3cff */
[----:B------:R-:W3:Y:S04]  /*7670*/  @P1 LDG.E.U8 R217, desc[UR44][R190.64] ;  /* 0x0000002cbed91981 */ /* 0x000ee8000c1e1100 */
[----:B---3--:R0:W-:Y:S04]  /*7680*/  STL [R1+0x4], R217 ;  /* 0x000004d901007387 */ /* 0x0081e80000100800 */
[----:B0-----:R-:W3:Y:S04]  /*7690*/  LDL.LU R217, [R1+0x5d4] ;  /* 0x0005d40001d97983 */ /* 0x001ee80000300800 */
[----:B------:R-:W4:Y:S04]  /*76a0*/  LDL R190, [R1+0x344] ;  /* 0x0003440001be7983 */ /* 0x000f280000100800 */
[----:B------:R-:W4:Y:S01]  /*76b0*/  LDL R191, [R1+0x348] ;  /* 0x0003480001bf7983 */ /* 0x000f220000100800 */
[----:B------:R-:W-:-:S02]  /*76c0*/  PRMT R218, RZ, 0x7610, R218 ;  /* 0x00007610ffda7816 */ /* 0x000fc400000000da */
[----:B----4-:R-:W-:-:S04]  /*76d0*/  @P1 LOP3.LUT R191, R191, R190, RZ, 0x3c, !PT ;  /* 0x000000bebfbf1212 */ /* 0x010fc800078e3cff */
[----:B------:R-:W-:-:S04]  /*76e0*/  @P1 LOP3.LUT R190, R191, R190, RZ, 0x3c, !PT ;  /* 0x000000bebfbe1212 */ /* 0x000fc800078e3cff */
[----:B------:R-:W-:-:S05]  /*76f0*/  @P1 LOP3.LUT R191, R191, R190, RZ, 0x3c, !PT ;  /* 0x000000bebfbf1212 */ /* 0x000fca00078e3cff */
[----:B------:R-:W4:Y:S01]  /*7700*/  @P1 LDG.E.U8 R218, desc[UR44][R190.64] ;  /* 0x0000002cbeda1981 */ /* 0x000f22000c1e1100 */
[----:B------:R-:W-:Y:S02]  /*7710*/  ISETP.GT.AND P2, PT, R175, 0x1d, PT ;  /* 0x0000001daf00780c */ /* 0x000fe40003f44270 */
[----:B------:R-:W-:Y:S01]  /*7720*/  PRMT R251, RZ, 0x7610, R251 ;  /* 0x00007610fffb7816 */ /* 0x000fe200000000fb */
[----:B----4-:R0:W-:Y:S04]  /*7730*/  STL [R1+0x8], R218 ;  /* 0x000008da01007387 */ /* 0x0101e80000100800 */
[----:B0-----:R-:W4:Y:S04]  /*7740*/  LDL.LU R218, [R1+0x5d0] ;  /* 0x0005d00001da7983 */ /* 0x001f280000300800 */
[----:B------:R-:W2:Y:S02]  /*7750*/  LDL R191, [R1+0x33c] ;  /* 0x00033c0001bf7983 */ /* 0x000ea40000100800 */
[----:B------:R-:W-:Y:S01]  /*7760*/  @P2 IMAD.MOV.U32 R190, RZ, RZ, R8 ;  /* 0x000000ffffbe2224 */ /* 0x000fe200078e0008 */
[----:B------:R-:W-:-:S02]  /*7770*/  PRMT R3, RZ, 0x7610, R3 ;  /* 0x00007610ff037816 */ /* 0x000fc40000000003 */
[----:B------:R-:W-:Y:S01]  /*7780*/  ISETP.GT.AND P0, PT, R175, 0x1e, PT ;  /* 0x0000001eaf00780c */ /* 0x000fe20003f04270 */
[----:B------:R-:W3:Y:S04]  /*7790*/  LDL R8, [R1+0x318] ;  /* 0x0003180001087983 */ /* 0x000ee80000100800 */
[----:B--2---:R0:W2:Y:S02]  /*77a0*/  @P2 LDG.E.U8 R251, desc[UR44][R190.64] ;  /* 0x0000002cbefb2981 */ /* 0x0040a4000c1e1100 */
[----:B0-----:R-:W-:Y:S02]  /*77b0*/  @P2 IMAD.MOV.U32 R190, RZ, RZ, R5 ;  /* 0x000000ffffbe2224 */ /* 0x001fe400078e0005 */
[----:B------:R-:W-:Y:S01]  /*77c0*/  @P2 IMAD.MOV.U32 R191, RZ, RZ, R7 ;  /* 0x000000ffffbf2224 */ /* 0x000fe200078e0007 */
[----:B------:R-:W-:Y:S01]  /*77d0*/  PRMT R2, RZ, 0x7610, R2 ;  /* 0x00007610ff027816 */ /* 0x000fe20000000002 */
[----:B------:R-:W4:Y:S04]  /*77e0*/  LDL R7, [R1+0x30c] ;  /* 0x00030c0001077983 */ /* 0x000f280000100800 */
[----:B------:R0:W2:Y:S01]  /*77f0*/  @P2 LDG.E.U8 R3, desc[UR44][R190.64] ;  /* 0x0000002cbe032981 */ /* 0x0000a2000c1e1100 */
[----:B------:R-:W-:-:S02]  /*7800*/  PRMT R0, RZ, 0x7610, R0 ;  /* 0x00007610ff007816 */ /* 0x000fc40000000000 */
[----:B------:R-:W-:Y:S01]  /*7810*/  ISETP.GT.AND P1, PT, R175, 0x1f, PT ;  /* 0x0000001faf00780c */ /* 0x000fe20003f24270 */
[----:B------:R-:W4:Y:S04]  /*7820*/  LDL R5, [R1+0x310] ;  /* 0x0003100001057983 */ /* 0x000f280000100800 */
[----:B------:R-:W0:Y:S04]  /*7830*/  LDL R190, [R1+0x32c] ;  /* 0x00032c0001be7983 */ /* 0x000e280000100800 */
[----:B------:R-:W0:Y:S02]  /*7840*/  LDL R191, [R1+0x330] ;  /* 0x0003300001bf7983 */ /* 0x000e240000100800 */
[----:B0-----:R-:W-:-:S04]  /*7850*/  @P0 LOP3.LUT R191, R191, R190, RZ, 0x3c, !PT ;  /* 0x000000bebfbf0212 */ /* 0x001fc800078e3cff */
        /* <DEDUP_REMOVED lines=8> */
[----:B------:R0:W2:Y:S04]  /*78e0*/  @P0 LDG.E.U8 R0, desc[UR44][R190.64] ;  /* 0x0000002cbe000981 */ /* 0x0000a8000c1e1100 */
[----:B------:R-:W0:Y:S04]  /*78f0*/  LDL R190, [R1+0x31c] ;  /* 0x00031c0001be7983 */ /* 0x000e280000100800 */
[----:B------:R-:W0:Y:S01]  /*7900*/  LDL R191, [R1+0x320] ;  /* 0x0003200001bf7983 */ /* 0x000e220000100800 */
[----:B------:R-:W-:Y:S02]  /*7910*/  PRMT R247, RZ, 0x7610, R247 ;  /* 0x00007610fff77816 */ /* 0x000fe400000000f7 */
[----:B0-----:R-:W-:-:S04]  /*7920*/  @P1 LOP3.LUT R191, R191, R190, RZ, 0x3c, !PT ;  /* 0x000000bebfbf1212 */ /* 0x001fc800078e3cff */
[----:B------:R-:W-:-:S04]  /*7930*/  @P1 LOP3.LUT R190, R191, R190, RZ, 0x3c, !PT ;  /* 0x000000bebfbe1212 */ /* 0x000fc800078e3cff */
[----:B------:R-:W-:-:S05]  /*7940*/  @P1 LOP3.LUT R191, R191, R190, RZ, 0x3c, !PT ;  /* 0x000000bebfbf1212 */ /* 0x000fca00078e3cff */
[----:B------:R3:W2:Y:S04]  /*7950*/  @P1 LDG.E.U8 R247, desc[UR44][R190.64] ;  /* 0x0000002cbef71981 */ /* 0x0006a8000c1e1100 */
[----:B------:R-:W4:Y:S01]  /*7960*/  LDL R191, [R1+0x314] ;  /* 0x0003140001bf7983 */ /* 0x000f220000100800 */
[----:B------:R-:W-:Y:S01]  /*7970*/  ISETP.GT.AND P2, PT, R175, 0x20, PT ;  /* 0x00000020af00780c */ /* 0x000fe20003f44270 */
[----:B---3--:R-:W-:Y:S01]  /*7980*/  @P1 IMAD.MOV.U32 R190, RZ, RZ, R8 ;  /* 0x000000ffffbe1224 */ /* 0x008fe200078e0008 */
[----:B------:R-:W-:Y:S01]  /*7990*/  PRMT R249, RZ, 0x7610, R249 ;  /* 0x00007610fff97816 */ /* 0x000fe200000000f9 */
[----:B------:R-:W3:Y:S01]  /*79a0*/  LDL R8, [R1+0x2f0] ;  /* 0x0002f00001087983 */ /* 0x000ee20000100800 */
[----:B------:R-:W-:-:S04]  /*79b0*/  PRMT R250, RZ, 0x7610, R250 ;  /* 0x00007610fffa7816 */ /* 0x000fc800000000fa */
[----:B----4-:R0:W4:Y:S05]  /*79c0*/  @P1 LDG.E.U8 R249, desc[UR44][R190.64] ;  /* 0x0000002cbef91981 */ /* 0x01012a000c1e1100 */
[----:B0-----:R-:W-:Y:S02]  /*79d0*/  @P2 IMAD.MOV.U32 R190, RZ, RZ, R5 ;  /* 0x000000ffffbe2224 */ /* 0x001fe400078e0005 */
[----:B------:R-:W-:Y:S01]  /*79e0*/  @P2 IMAD.MOV.U32 R191, RZ, RZ, R7 ;  /* 0x000000ffffbf2224 */ /* 0x000fe200078e0007 */
[----:B------:R-:W-:Y:S01]  /*79f0*/  PRMT R252, RZ, 0x7610, R252 ;  /* 0x00007610fffc7816 */ /* 0x000fe200000000fc */
[----:B------:R-:W2:Y:S04]  /*7a00*/  LDL R7, [R1+0x2e4] ;  /* 0x0002e40001077983 */ /* 0x000ea80000100800 */
[----:B------:R0:W4:Y:S01]  /*7a10*/  @P2 LDG.E.U8 R250, desc[UR44][R190.64] ;  /* 0x0000002cbefa2981 */ /* 0x000122000c1e1100 */
[----:B------:R-:W-:-:S02]  /*7a20*/  ISETP.GT.AND P0, PT, R175, 0x21, PT ;  /* 0x00000021af00780c */ /* 0x000fc40003f04270 */
[----:B------:R-:W-:Y:S01]  /*7a30*/  PRMT R234, RZ, 0x7610, R234 ;  /* 0x00007610ffea7816 */ /* 0x000fe200000000ea */
[----:B------:R-:W2:Y:S04]  /*7a40*/  LDL R5, [R1+0x2e8] ;  /* 0x0002e80001057983 */ /* 0x000ea80000100800 */
        /* <DEDUP_REMOVED lines=14> */
[----:B------:R-:W-:Y:S02]  /*7b30*/  PRMT R245, RZ, 0x7610, R245 ;  /* 0x00007610fff57816 */ /* 0x000fe400000000f5 */
[----:B------:R-:W-:-:S02]  /*7b40*/  ISETP.GT.AND P1, PT, R175, 0x22, PT ;  /* 0x00000022af00780c */ /* 0x000fc40003f24270 */
[----:B0-----:R-:W-:-:S04]  /*7b50*/  @P0 LOP3.LUT R191, R191, R190, RZ, 0x3c, !PT ;  /* 0x000000bebfbf0212 */ /* 0x001fc800078e3cff */
[----:B------:R-:W-:-:S04]  /*7b60*/  @P0 LOP3.LUT R190, R191, R190, RZ, 0x3c, !PT ;  /* 0x000000bebfbe0212 */ /* 0x000fc800078e3cff */
[----:B------:R-:W-:-:S05]  /*7b70*/  @P0 LOP3.LUT R191, R191, R190, RZ, 0x3c, !PT ;  /* 0x000000bebfbf0212 */ /* 0x000fca00078e3cff */
[----:B------:R3:W4:Y:S04]  /*7b80*/  @P0 LDG.E.U8 R245, desc[UR44][R190.64] ;  /* 0x0000002cbef50981 */ /* 0x000728000c1e1100 */
[----:B------:R-:W2:Y:S01]  /*7b90*/  LDL R191, [R1+0x2ec] ;  /* 0x0002ec0001bf7983 */ /* 0x000ea20000100800 */
[----:B------:R-:W-:Y:S01]  /*7ba0*/  PRMT R246, RZ, 0x7610, R246 ;  /* 0x00007610fff67816 */ /* 0x000fe200000000f6 */
[----:B---3--:R-:W-:Y:S01]  /*7bb0*/  @P1 IMAD.MOV.U32 R190, RZ, RZ, R8 ;  /* 0x000000ffffbe1224 */ /* 0x008fe200078e0008 */
[----:B------:R-:W-:Y:S01]  /*7bc0*/  PRMT R248, RZ, 0x7610, R248 ;  /* 0x00007610fff87816 */ /* 0x000fe200000000f8 */
[----:B------:R-:W3:Y:S01]  /*7bd0*/  LDL R8, [R1+0x2c8] ;  /* 0x0002c80001087983 */ /* 0x000ee20000100800 */
[----:B------:R-:W-:-:S03]  /*7be0*/  ISETP.GT.AND P2, PT, R175, 0x23, PT ;  /* 0x00000023af00780c */ /* 0x000fc60003f44270 */
        /* <DEDUP_REMOVED lines=90> */
[----:B------:R-:W4:Y:S01]  /*8190*/  LDL R191, [R1+0x27c] ;  /* 0x00027c0001bf7983 */ /* 0x000f220000100800 */
[----:B------:R-:W-:Y:S01]  /*81a0*/  PRMT R231, RZ, 0x7610, R231 ;  /* 0x00007610ffe77816 */ /* 0x000fe200000000e7 */
[----:B---3--:R-:W-:Y:S01]  /*81b0*/  @P2 IMAD.MOV.U32 R190, RZ, RZ, R8 ;  /* 0x000000ffffbe2224 */ /* 0x008fe200078e0008 */
[----:B------:R-:W-:Y:S01]  /*81c0*/  ISETP.GT.AND P0, PT, R175, 0x2a, PT ;  /* 0x0000002aaf00780c */ /* 0x000fe20003f04270 */
[----:B------:R-:W3:Y:S04]  /*81d0*/  LDL R8, [R1+0x258] ;  /* 0x0002580001087983 */ /* 0x000ee80000100800 */
[----:B----4-:R0:W4:Y:S04]  /*81e0*/  @P2 LDG.E.U8 R231, desc[UR44][R190.64] ;  /* 0x0000002cbee72981 */ /* 0x010128000c1e1100 */
[----:B------:R-:W0:Y:S04]  /*81f0*/  LDL R190, [R1+0x274] ;  /* 0x0002740001be7983 */ /* 0x000e280000100800 */
[----:B------:R-:W0:Y:S01]  /*8200*/  LDL R191, [R1+0x278] ;  /* 0x0002780001bf7983 */ /* 0x000e220000100800 */
[----:B------:R-:W-:-:S02]  /*8210*/  PRMT R230, RZ, 0x7610, R230 ;  /* 0x00007610ffe67816 */ /* 0x000fc400000000e6 */
[----:B------:R-:W-:Y:S02]  /*8220*/  PRMT R229, RZ, 0x7610, R229 ;  /* 0x00007610ffe57816 */ /* 0x000fe400000000e5 */
[----:B0-----:R-:W-:-:S04]  /*8230*/  @P2 LOP3.LUT R191, R191, R190, RZ, 0x3c, !PT ;  /* 0x000000bebfbf2212 */ /* 0x001fc800078e3cff */
[----:B------:R-:W-:-:S04]  /*8240*/  @P2 LOP3.LUT R190, R191, R190, RZ, 0x3c, !PT ;  /* 0x000000bebfbe2212 */ /* 0x000fc800078e3cff */
[----:B------:R-:W-:-:S05]  /*8250*/  @P2 LOP3.LUT R191, R191, R190, RZ, 0x3c, !PT ;  /* 0x000000bebfbf2212 */ /* 0x000fca00078e3cff */
[----:B------:R0:W4:Y:S02]  /*8260*/  @P2 LDG.E.U8 R230, desc[UR44][R190.64] ;  /* 0x0000002cbee62981 */ /* 0x000124000c1e1100 */
        /* <DEDUP_REMOVED lines=20> */
[----:B------:R-:W2:Y:S01]  /*83b0*/  LDL R191, [R1+0x254] ;  /* 0x0002540001bf7983 */ /* 0x000ea20000100800 */
[----:B------:R-:W-:Y:S01]  /*83c0*/  PRMT R226, RZ, 0x7610, R226 ;  /* 0x00007610ffe27816 */ /* 0x000fe200000000e2 */
[----:B---3--:R-:W-:Y:S01]  /*83d0*/  @P1 IMAD.MOV.U32 R190, RZ, RZ, R8 ;  /* 0x000000ffffbe1224 */ /* 0x008fe200078e0008 */
[----:B------:R-:W-:Y:S01]  /*83e0*/  ISETP.GT.AND P0, PT, R175, 0x2c, PT ;  /* 0x0000002caf00780c */ /* 0x000fe20003f04270 */
[----:B------:R-:W3:Y:S04]  /*83f0*/  LDL R8, [R1+0x230] ;  /* 0x0002300001087983 */ /* 0x000ee80000100800 */
[----:B--2---:R0:W2:Y:S04]  /*8400*/  @P1 LDG.E.U8 R226, desc[UR44][R190.64] ;  /* 0x0000002cbee21981 */ /* 0x0040a8000c1e1100 */
[----:B------:R-:W0:Y:S04]  /*8410*/  LDL R190, [R1+0x24c] ;  /* 0x00024c0001be7983 */ /* 0x000e280000100800 */
[----:B------:R-:W0:Y:S01]  /*8420*/  LDL R191, [R1+0x250] ;  /* 0x0002500001bf7983 */ /* 0x000e220000100800 */
[----:B------:R-:W-:-:S02]  /*8430*/  PRMT R225, RZ, 0x7610, R225 ;  /* 0x00007610ffe17816 */ /* 0x000fc400000000e1 */
[----:B------:R-:W-:Y:S02]  /*8440*/  PRMT R224, RZ, 0x7610, R224 ;  /* 0x00007610ffe07816 */ /* 0x000fe400000000e0 */
[----:B0-----:R-:W-:-:S04]  /*8450*/  @P0 LOP3.LUT R191, R191, R190, RZ, 0x3c, !PT ;  /* 0x000000bebfbf0212 */ /* 0x001fc800078e3cff */
[----:B------:R-:W-:-:S04]  /*8460*/  @P0 LOP3.LUT R190, R191, R190, RZ, 0x3c, !PT ;  /* 0x000000bebfbe0212 */ /* 0x000fc800078e3cff */
[----:B------:R-:W-:-:S05]  /*8470*/  @P0 LOP3.LUT R191, R191, R190, RZ, 0x3c, !PT ;  /* 0x000000bebfbf0212 */ /* 0x000fca00078e3cff */
[----:B------:R0:W2:Y:S02]  /*8480*/  @P0 LDG.E.U8 R225, desc[UR44][R190.64] ;  /* 0x0000002cbee10981 */ /* 0x0000a4000c1e1100 */
[----:B0-----:R-:W-:Y:S02]  /*8490*/  @P0 IMAD.MOV.U32 R190, RZ, RZ, R5 ;  /* 0x000000ffffbe0224 */ /* 0x001fe400078e0005 */
[----:B------:R-:W-:Y:S01]  /*84a0*/  @P0 IMAD.MOV.U32 R191, RZ, RZ, R7 ;  /* 0x000000ffffbf0224 */ /* 0x000fe200078e0007 */
[----:B------:R-:W-:Y:S01]  /*84b0*/  ISETP.GT.AND P1, PT, R175, 0x2d, PT ;  /* 0x0000002daf00780c */ /* 0x000fe20003f24270 */
[----:B------:R-:W4:Y:S04]  /*84c0*/  LDL R7, [R1+0x21c] ;  /* 0x00021c0001077983 */ /* 0x000f280000100800 */
[----:B------:R0:W2:Y:S01]  /*84d0*/  @P0 LDG.E.U8 R224, desc[UR44][R190.64] ;  /* 0x0000002cbee00981 */ /* 0x0000a2000c1e1100 */
[----:B------:R-:W-:-:S02]  /*84e0*/  PRMT R223, RZ, 0x7610, R223 ;  /* 0x00007610ffdf7816 */ /* 0x000fc400000000df */
[----:B------:R-:W-:Y:S01]  /*84f0*/  PRMT R222, RZ, 0x7610, R222 ;  /* 0x00007610ffde7816 */ /* 0x000fe200000000de */
        /* <DEDUP_REMOVED lines=9> */
[----:B------:R-:W-:Y:S02]  /*8590*/  ISETP.GT.AND P0, PT, R175, 0x2e, PT ;  /* 0x0000002eaf00780c */ /* 0x000fe40003f04270 */
        /* <DEDUP_REMOVED lines=57> */
[----:B------:R-:W-:-:S02]  /*8930*/  PRMT R196, RZ, 0x7610, R196 ;  /* 0x00007610ffc47816 */ /* 0x000fc400000000c4 */
        /* <DEDUP_REMOVED lines=149> */
[----:B------:R-:W-:-:S02]  /*9290*/  LOP3.LUT R188, R188, 0xffff, RZ, 0xc0, !PT ;  /* 0x0000ffffbcbc7812 */ /* 0x000fc400078ec0ff */
[----:B------:R-:W-:Y:S02]  /*92a0*/  LOP3.LUT R189, R189, 0xffff, RZ, 0xc0, !PT ;  /* 0x0000ffffbdbd7812 */ /* 0x000fe400078ec0ff */
[----:B------:R-:W-:Y:S02]  /*92b0*/  LOP3.LUT R186, R186, 0xffff, RZ, 0xc0, !PT ;  /* 0x0000ffffbaba7812 */ /* 0x000fe400078ec0ff */
[----:B------:R-:W-:Y:S02]  /*92c0*/  PRMT R188, R188, 0x3340, R189 ;  /* 0x00003340bcbc7816 */ /* 0x000fe400000000bd */
[----:B------:R-:W-:Y:S02]  /*92d0*/  LOP3.LUT R187, R187, 0xffff, RZ, 0xc0, !PT ;  /* 0x0000ffffbbbb7812 */ /* 0x000fe400078ec0ff */
[----:B0-----:R-:W-:-:S04]  /*92e0*/  @P0 LOP3.LUT R191, R191, R190, RZ, 0x3c, !PT ;  /* 0x000000bebfbf0212 */ /* 0x001fc800078e3cff */
[----:B------:R-:W-:-:S04]  /*92f0*/  @P0 LOP3.LUT R190, R191, R190, RZ, 0x3c, !PT ;  /* 0x000000bebfbe0212 */ /* 0x000fc800078e3cff */
[----:B------:R-:W-:-:S05]  /*9300*/  @P0 LOP3.LUT R191, R191, R190, RZ, 0x3c, !PT ;  /* 0x000000bebfbf0212 */ /* 0x000fca00078e3cff */
[----:B------:R3:W2:Y:S02]  /*9310*/  @P0 LDG.E.U8 R217, desc[UR44][R190.64] ;  /* 0x0000002cbed90981 */ /* 0x0006a4000c1e1100 */
[----:B---3--:R-:W-:Y:S02]  /*9320*/  @P1 IMAD.MOV.U32 R190, RZ, RZ, R8 ;  /* 0x000000ffffbe1224 */ /* 0x008fe400078e0008 */
[----:B------:R-:W3:Y:S04]  /*9330*/  LDL R191, [R1+0x13c] ;  /* 0x00013c0001bf7983 */ /* 0x000ee80000100800 */
[----:B------:R-:W3:Y:S04]  /*9340*/  LDL R8, [R1+0x128] ;  /* 0x0001280001087983 */ /* 0x000ee80000100800 */
[----:B------:R4:W-:Y:S02]  /*9350*/  STL [R1+0x568], R188 ;  /* 0x000568bc01007387 */ /* 0x0009e40000100800 */
[----:B----4-:R-:W-:Y:S01]  /*9360*/  @P1 IMAD.MOV.U32 R188, RZ, RZ, R5 ;  /* 0x000000ffffbc1224 */ /* 0x010fe200078e0005 */
[----:B------:R-:W-:-:S02]  /*9370*/  PRMT R5, R186, 0x3340, R187 ;  /* 0x00003340ba057816 */ /* 0x000fc400000000bb */
[----:B------:R-:W4:Y:S04]  /*9380*/  LDL R186, [R1+0x12c] ;  /* 0x00012c0001ba7983 */ /* 0x000f280000100800 */
[----:B------:R-:W4:Y:S01]  /*9390*/  LDL R187, [R1+0x130] ;  /* 0x0001300001bb7983 */ /* 0x000f220000100800 */
[----:B------:R-:W-:Y:S02]  /*93a0*/  ISETP.GT.AND P0, PT, R175, 0x3e, PT ;  /* 0x0000003eaf00780c */ /* 0x000fe40003f04270 */
[----:B------:R-:W-:Y:S01]  /*93b0*/  PRMT R218, RZ, 0x7610, R218 ;  /* 0x00007610ffda7816 */ /* 0x000fe200000000da */
[----:B--2---:R-:W-:Y:S01]  /*93c0*/  @P1 IMAD.MOV.U32 R189, RZ, RZ, R7 ;  /* 0x000000ffffbd1224 */ /* 0x004fe200078e0007 */
[----:B------:R0:W-:Y:S01]  /*93d0*/  STL [R1+0x564], R5 ;  /* 0x0005640501007387 */ /* 0x0001e20000100800 */
[----:B------:R-:W-:-:S02]  /*93e0*/  LOP3.LUT R166, R166, 0xffff, RZ, 0xc0, !PT ;  /* 0x0000ffffa6a67812 */ /* 0x000fc400078ec0ff */
[----:B------:R-:W-:Y:S01]  /*93f0*/  LOP3.LUT R161, R161, 0xffff, RZ, 0xc0, !PT ;  /* 0x0000ffffa1a17812 */ /* 0x000fe200078ec0ff */
[----:B------:R-:W2:Y:S04]  /*9400*/  LDL R7, [R1+0x11c] ;  /* 0x00011c0001077983 */ /* 0x000ea80000100800 */
[----:B0-----:R-:W2:Y:S04]  /*9410*/  LDL R5, [R1+0x120] ;  /* 0x0001200001057983 */ /* 0x001ea80000100800 */
[----:B---3--:R0:W3:Y:S02]  /*9420*/  @P1 LDG.E.U8 R218, desc[UR44][R190.64] ;  /* 0x0000002cbeda1981 */ /* 0x0080e4000c1e1100 */
[----:B0-----:R-:W-:-:S06]  /*9430*/  PRMT R190, RZ, 0x7610, R190 ;  /* 0x00007610ffbe7816 */ /* 0x001fcc00000000be */
[----:B------:R0:W3:Y:S01]  /*9440*/  @P1 LDG.E.U8 R190, desc[UR44][R188.64] ;  /* 0x0000002cbcbe1981 */ /* 0x0000e2000c1e1100 */
[----:B----4-:R-:W-:-:S04]  /*9450*/  @P0 LOP3.LUT R187, R187, R186, RZ, 0x3c, !PT ;  /* 0x000000babbbb0212 */ /* 0x010fc800078e3cff */
[C---:B------:R-:W-:Y:S02]  /*9460*/  @P0 LOP3.LUT R186, R187.reuse, R186, RZ, 0x3c, !PT ;  /* 0x000000babbba0212 */ /* 0x040fe400078e3cff */
[----:B0-----:R-:W-:Y:S02]  /*9470*/  PRMT R188, RZ, 0x7610, R188 ;  /* 0x00007610ffbc7816 */ /* 0x001fe400000000bc */
[----:B------:R-:W-:-:S05]  /*9480*/  @P0 LOP3.LUT R187, R187, R186, RZ, 0x3c, !PT ;  /* 0x000000babbbb0212 */ /* 0x000fca00078e3cff */
[----:B------:R0:W4:Y:S04]  /*9490*/  @P0 LDG.E.U8 R188, desc[UR44][R186.64] ;  /* 0x0000002cbabc0981 */ /* 0x000128000c1e1100 */
[----:B------:R-:W2:Y:S01]  /*94a0*/  LDL R187, [R1+0x124] ;  /* 0x0001240001bb7983 */ /* 0x000ea20000100800 */
[----:B0-----:R-:W-:-:S03]  /*94b0*/  @P0 IMAD.MOV.U32 R186, RZ, RZ, R8 ;  /* 0x000000ffffba0224 */ /* 0x001fc600078e0008 */
[----:B----4-:R0:W-:Y:S02]  /*94c0*/  STL [R1+0x5c8], R188 ;  /* 0x0005c8bc01007387 */ /* 0x0101e40000100800 */
[--C-:B0-----:R-:W-:Y:S02]  /*94d0*/  PRMT R188, R166, 0x3340, R161.reuse ;  /* 0x00003340a6bc7816 */ /* 0x101fe400000000a1 */
[----:B------:R-:W-:-:S06]  /*94e0*/  PRMT R161, RZ, 0x7610, R161 ;  /* 0x00007610ffa17816 */ /* 0x000fcc00000000a1 */
[----:B--2---:R0:W2:Y:S01]  /*94f0*/  @P0 LDG.E.U8 R161, desc[UR44][R186.64] ;  /* 0x0000002cbaa10981 */ /* 0x0040a2000c1e1100 */
[----:B------:R-:W-:Y:S02]  /*9500*/  ISETP.GT.AND P0, PT, R175, 0x3f, PT ;  /* 0x0000003faf00780c */ /* 0x000fe40003f04270 */
[----:B------:R-:W-:Y:S01]  /*9510*/  LOP3.LUT R176, R176, 0xffff, RZ, 0xc0, !PT ;  /* 0x0000ffffb0b07812 */ /* 0x000fe200078ec0ff */
[----:B------:R-:W-:Y:S01]  /*9520*/  STL [R1+0x560], R188 ;  /* 0x000560bc01007387 */ /* 0x000fe20000100800 */
[----:B------:R-:W-:Y:S02]  /*9530*/  LOP3.LUT R184, R184, 0xffff, RZ, 0xc0, !PT ;  /* 0x0000ffffb8b87812 */ /* 0x000fe400078ec0ff */
[----:B------:R-:W-:Y:S01]  /*9540*/  PRMT R166, RZ, 0x7610, R166 ;  /* 0x00007610ffa67816 */ /* 0x000fe200000000a6 */
[----:B------:R-:W4:Y:S06]  /*9550*/  LDL R8, [R1+0x118] ;  /* 0x0001180001087983 */ /* 0x000f2c0000100800 */
[----:B0-----:R-:W-:-:S02]  /*9560*/  @P0 IMAD.MOV.U32 R186, RZ, RZ, R5 ;  /* 0x000000ffffba0224 */ /* 0x001fc400078e0005 */
[----:B------:R-:W-:-:S05]  /*9570*/  @P0 IMAD.MOV.U32 R187, RZ, RZ, R7 ;  /* 0x000000ffffbb0224 */ /* 0x000fca00078e0007 */
[----:B------:R4:W3:Y:S04]  /*9580*/  @P0 LDG.E.U8 R166, desc[UR44][R186.64] ;  /* 0x0000002cbaa60981 */ /* 0x0008e8000c1e1100 */
[----:B--2---:R0:W-:Y:S02]  /*9590*/  STL [R1+0x5cc], R161 ;  /* 0x0005cca101007387 */ /* 0x0041e40000100800 */
[----:B0-----:R-:W-:-:S05]  /*95a0*/  PRMT R161, R176, 0x3340, R184 ;  /* 0x00003340b0a17816 */ /* 0x001fca00000000b8 */
[----:B------:R0:W-:Y:S04]  /*95b0*/  STL [R1+0x55c], R161 ;  /* 0x00055ca101007387 */ /* 0x0001e80000100800 */
[----:B------:R-:W2:Y:S04]  /*95c0*/  LDL R187, [R1+0x114] ;  /* 0x0001140001bb7983 */ /* 0x000ea80000100800 */
[----:B------:R-:W2:Y:S04]  /*95d0*/  LDL R7, [R1+0x10c] ;  /* 0x00010c0001077983 */ /* 0x000ea80000100800 */
[----:B------:R-:W2:Y:S01]  /*95e0*/  LDL R5, [R1+0x110] ;  /* 0x0001100001057983 */ /* 0x000ea20000100800 */
[----:B------:R-:W1:Y:S01]  /*95f0*/  S2R R188, SR_TID.X ;  /* 0x0000000000bc7919 */ /* 0x000e620000002100 */
[----:B------:R-:W-:-:S02]  /*9600*/  LOP3.LUT R168, R168, 0xffff, RZ, 0xc0, !PT ;  /* 0x0000ffffa8a87812 */ /* 0x000fc400078ec0ff */
[----:B------:R-:W-:Y:S01]  /*9610*/  LOP3.LUT R157, R157, 0xffff, RZ, 0xc0, !PT ;  /* 0x0000ffff9d9d7812 */ /* 0x000fe200078ec0ff */
[----:B----4-:R-:W-:-:S03]  /*9620*/  @P0 IMAD.MOV.U32 R186, RZ, RZ, R8 ;  /* 0x000000ffffba0224 */ /* 0x010fc600078e0008 */
[----:B0-----:R-:W-:Y:S02]  /*9630*/  PRMT R161, R168, 0x3340, R157 ;  /* 0x00003340a8a17816 */ /* 0x001fe4000000009d */
[----:B------:R-:W-:Y:S02]  /*9640*/  PRMT R168, RZ, 0x7610, R168 ;  /* 0x00007610ffa87816 */ /* 0x000fe400000000a8 */
[----:B-1----:R-:W-:-:S04]  /*9650*/  LOP3.LUT R188, R188, 0x3f, RZ, 0xc0, !PT ;  /* 0x0000003fbcbc7812 */ /* 0x002fc800078ec0ff */
[----:B------:R-:W-:Y:S02]  /*9660*/  ISETP.GE.AND P1, PT, R188, R175, PT ;  /* 0x000000afbc00720c */ /* 0x000fe40003f26270 */
[----:B------:R-:W-:Y:S01]  /*9670*/  PRMT R175, RZ, 0x7610, R175 ;  /* 0x00007610ffaf7816 */ /* 0x000fe200000000af */
[----:B---3--:R0:W-:Y:S04]  /*9680*/  STL [R1+0x5c4], R166 ;  /* 0x0005c4a601007387 */ /* 0x0081e80000100800 */
[----:B------:R-:W3:Y:S04]  /*9690*/  LDL R188, [R1+0x104] ;  /* 0x0001040001bc7983 */ /* 0x000ee80000100800 */
[----:B------:R-:W4:Y:S04]  /*96a0*/  LDL R184, [R1+0x108] ;  /* 0x0001080001b87983 */ /* 0x000f280000100800 */
[----:B0-----:R-:W4:Y:S04]  /*96b0*/  LDL R166, [R1+0xfc] ;  /* 0x0000fc0001a67983 */ /* 0x001f280000100800 */
[----:B------:R-:W4:Y:S04]  /*96c0*/  LDL R8, [R1+0x100] ;  /* 0x0001000001087983 */ /* 0x000f280000100800 */
[----:B--2---:R0:W2:Y:S02]  /*96d0*/  @P0 LDG.E.U8 R168, desc[UR44][R186.64] ;  /* 0x0000002cbaa80981 */ /* 0x0040a4000c1e1100 */
[----:B0-----:R-:W-:-:S02]  /*96e0*/  @!P1 IMAD.MOV.U32 R186, RZ, RZ, R5 ;  /* 0x000000ffffba9224 */ /* 0x001fc400078e0005 */
[----:B------:R-:W-:Y:S01]  /*96f0*/  @!P1 IMAD.MOV.U32 R187, RZ, RZ, R7 ;  /* 0x000000ffffbb9224 */ /* 0x000fe200078e0007 */
[----:B------:R-:W-:Y:S06]  /*9700*/  BAR.SYNC.DEFER_BLOCKING 0x0 ;  /* 0x0000000000007b1d */ /* 0x000fec0000010000 */
[----:B------:R-:W4:Y:S01]  /*9710*/  @!P1 LDG.E.U8 R175, desc[UR44][R186.64] ;  /* 0x0000002cbaaf9981 */ /* 0x000f22000c1e1100 */
[----:B------:R-:W-:Y:S02]  /*9720*/  LOP3.LUT R156, R156, 0xffff, RZ, 0xc0, !PT ;  /* 0x0000ffff9c9c7812 */ /* 0x000fe400078ec0ff */
[----:B------:R-:W-:-:S04]  /*9730*/  LOP3.LUT R167, R167, 0xffff, RZ, 0xc0, !PT ;  /* 0x0000ffffa7a77812 */ /* 0x000fc800078ec0ff */
[--C-:B------:R-:W-:Y:S02]  /*9740*/  PRMT R156, R156, 0x3340, R167.reuse ;  /* 0x000033409c9c7816 */ /* 0x100fe400000000a7 */
[----:B------:R-:W-:Y:S02]  /*9750*/  PRMT R167, RZ, 0x7610, R167 ;  /* 0x00007610ffa77816 */ /* 0x000fe400000000a7 */
[----:B------:R-:W-:Y:S01]  /*9760*/  PRMT R176, RZ, 0x7610, R176 ;  /* 0x00007610ffb07816 */ /* 0x000fe200000000b0 */
[----:B---3--:R-:W-:Y:S01]  /*9770*/  @!P1 IMAD.MOV.U32 R157, RZ, RZ, R188 ;  /* 0x000000ffff9d9224 */ /* 0x008fe200078e00bc */
[----:B--2---:R-:W-:Y:S04]  /*9780*/  STL [R1+0x5c0], R168 ;  /* 0x0005c0a801007387 */ /* 0x004fe80000100800 */
[----:B------:R-:W2:Y:S04]  /*9790*/  LDL R5, [R1+0xf8] ;  /* 0x0000f80001057983 */ /* 0x000ea80000100800 */
[----:B----4-:R-:W-:Y:S04]  /*97a0*/  STL [R1+0x5a8], R175 ;  /* 0x0005a8af01007387 */ /* 0x010fe80000100800 */
[----:B------:R-:W3:Y:S04]  /*97b0*/  LDL R7, [R1+0xf4] ;  /* 0x0000f40001077983 */ /* 0x000ee80000100800 */
[----:B------:R0:W-:Y:S02]  /*97c0*/  STL [R1+0x554], R156 ;  /* 0x0005549c01007387 */ /* 0x0001e40000100800 */
[----:B0-----:R-:W-:-:S05]  /*97d0*/  @!P1 IMAD.MOV.U32 R156, RZ, RZ, R184 ;  /* 0x000000ffff9c9224 */ /* 0x001fca00078e00b8 */
[----:B------:R0:W4:Y:S02]  /*97e0*/  @!P1 LDG.E.U8 R167, desc[UR44][R156.64] ;  /* 0x0000002c9ca79981 */ /* 0x000124000c1e1100 */
[----:B0-----:R-:W-:Y:S02]  /*97f0*/  @!P1 IMAD.MOV.U32 R156, RZ, RZ, R8 ;  /* 0x000000ffff9c9224 */ /* 0x001fe400078e0008 */
[----:B------:R-:W-:-:S05]  /*9800*/  @!P1 IMAD.MOV.U32 R157, RZ, RZ, R166 ;  /* 0x000000ffff9d9224 */ /* 0x000fca00078e00a6 */
[----:B------:R2:W4:Y:S01]  /*9810*/  @!P1 LDG.E.U8 R176, desc[UR44][R156.64] ;  /* 0x0000002c9cb09981 */ /* 0x000522000c1e1100 */
[----:B------:R-:W-:Y:S02]  /*9820*/  LOP3.LUT R23, R23, 0xffff, RZ, 0xc0, !PT ;  /* 0x0000ffff17177812 */ /* 0x000fe400078ec0ff */
[----:B------:R-:W-:Y:S02]  /*9830*/  LOP3.LUT R185, R185, 0xffff, RZ, 0xc0, !PT ;  /* 0x0000ffffb9b97812 */ /* 0x000fe400078ec0ff */
[----:B------:R-:W-:Y:S02]  /*9840*/  LOP3.LUT R18, R18, 0xffff, RZ, 0xc0, !PT ;  /* 0x0000ffff12127812 */ /* 0x000fe400078ec0ff */
[----:B------:R-:W-:Y:S02]  /*9850*/  PRMT R23, R23, 0x3340, R185 ;  /* 0x0000334017177816 */ /* 0x000fe400000000b9 */
[----:B------:R-:W-:Y:S01]  /*9860*/  LOP3.LUT R172, R172, 0xffff, RZ, 0xc0, !PT ;  /* 0x0000ffffacac7812 */ /* 0x000fe200078ec0ff */
[----:B--2---:R-:W-:-:S02]  /*9870*/  @!P1 IMAD.MOV.U32 R156, RZ, RZ, R5 ;  /* 0x000000ffff9c9224 */ /* 0x004fc400078e0005 */
[----:B---3--:R-:W-:Y:S01]  /*9880*/  @!P1 IMAD.MOV.U32 R157, RZ, RZ, R7 ;  /* 0x000000ffff9d9224 */ /* 0x008fe200078e0007 */
[----:B----4-:R-:W-:Y:S04]  /*9890*/  STL [R1+0x5ac], R167 ;  /* 0x0005aca701007387 */ /* 0x010fe80000100800 */
[----:B------:R0:W-:Y:S04]  /*98a0*/  STL [R1+0x550], R23 ;  /* 0x0005501701007387 */ /* 0x0001e80000100800 */
[----:B------:R-:W2:Y:S04]  /*98b0*/  LDL R166, [R1+0xec] ;  /* 0x0000ec0001a67983 */ /* 0x000ea80000100800 */
[----:B------:R-:W3:Y:S01]  /*98c0*/  LDL R8, [R1+0xf0] ;  /* 0x0000f00001087983 */ /* 0x000ee20000100800 */
[----:B0-----:R-:W-:-:S03]  /*98d0*/  PRMT R23, R18, 0x3340, R172 ;  /* 0x0000334012177816 */ /* 0x001fc600000000ac */
[----:B------:R-:W-:Y:S04]  /*98e0*/  STL [R1+0x5b0], R176 ;  /* 0x0005b0b001007387 */ /* 0x000fe80000100800 */
[----:B------:R0:W-:Y:S04]  /*98f0*/  STL [R1+0x54c], R23 ;  /* 0x00054c1701007387 */ /* 0x0001e80000100800 */
[----:B------:R-:W4:Y:S01]  /*9900*/  LDL R167, [R1+0xe4] ;  /* 0x0000e40001a77983 */ /* 0x000f220000100800 */
[----:B------:R-:W-:Y:S02]  /*9910*/  PRMT R18, RZ, 0x7610, R18 ;  /* 0x00007610ff127816 */ /* 0x000fe40000000012 */
[----:B------:R-:W-:Y:S01]  /*9920*/  PRMT R172, RZ, 0x7610, R172 ;  /* 0x00007610ffac7816 */ /* 0x000fe200000000ac */
[----:B------:R-:W4:Y:S04]  /*9930*/  LDL R7, [R1+0xdc] ;  /* 0x0000dc0001077983 */ /* 0x000f280000100800 */
[----:B0-----:R-:W4:Y:S04]  /*9940*/  LDL R23, [R1+0xe8] ;  /* 0x0000e80001177983 */ /* 0x001f280000100800 */
[----:B------:R2:W4:Y:S01]  /*9950*/  @!P1 LDG.E.U8 R18, desc[UR44][R156.64] ;  /* 0x0000002c9c129981 */ /* 0x000522000c1e1100 */
[----:B------:R-:W-:-:S02]  /*9960*/  LOP3.LUT R155, R155, 0xffff, RZ, 0xc0, !PT ;  /* 0x0000ffff9b9b7812 */ /* 0x000fc400078ec0ff */
[----:B------:R-:W-:Y:S01]  /*9970*/  LOP3.LUT R173, R173, 0xffff, RZ, 0xc0, !PT ;  /* 0x0000ffffadad7812 */ /* 0x000fe200078ec0ff */
[----:B------:R-:W4:Y:S03]  /*9980*/  LDL R5, [R1+0xe0] ;  /* 0x0000e00001057983 */ /* 0x000f260000100800 */
[----:B------:R-:W-:Y:S02]  /*9990*/  PRMT R188, R155, 0x3340, R173 ;  /* 0x000033409bbc7816 */ /* 0x000fe400000000ad */
[----:B------:R-:W-:Y:S02]  /*99a0*/  PRMT R155, RZ, 0x7610, R155 ;  /* 0x00007610ff9b7816 */ /* 0x000fe4000000009b */
[----:B------:R-:W-:Y:S02]  /*99b0*/  LOP3.LUT R13, R13, 0xffff, RZ, 0xc0, !PT ;  /* 0x0000ffff0d0d7812 */ /* 0x000fe400078ec0ff */
[----:B------:R-:W-:-:S04]  /*99c0*/  LOP3.LUT R183, R183, 0xffff, RZ, 0xc0, !PT ;  /* 0x0000ffffb7b77812 */ /* 0x000fc800078ec0ff */
[----:B------:R-:W-:Y:S01]  /*99d0*/  PRMT R13, R13, 0x3340, R183 ;  /* 0x000033400d0d7816 */ /* 0x000fe200000000b7 */
[----:B--2---:R-:W-:Y:S02]  /*99e0*/  @!P1 IMAD.MOV.U32 R157, RZ, RZ, R166 ;  /* 0x000000ffff9d9224 */ /* 0x004fe400078e00a6 */
[----:B---3--:R-:W-:-:S05]  /*99f0*/  @!P1 IMAD.MOV.U32 R156, RZ, RZ, R8 ;  /* 0x000000ffff9c9224 */ /* 0x008fca00078e0008 */
[----:B------:R4:W2:Y:S02]  /*9a00*/  @!P1 LDG.E.U8 R172, desc[UR44][R156.64] ;  /* 0x0000002c9cac9981 */ /* 0x0008a4000c1e1100 */
[----:B----4-:R-:W-:Y:S02]  /*9a10*/  @!P1 IMAD.MOV.U32 R157, RZ, RZ, R167 ;  /* 0x000000ffff9d9224 */ /* 0x010fe400078e00a7 */
[----:B------:R-:W-:-:S05]  /*9a20*/  @!P1 IMAD.MOV.U32 R156, RZ, RZ, R23 ;  /* 0x000000ffff9c9224 */ /* 0x000fca00078e0017 */
[----:B------:R0:W3:Y:S04]  /*9a30*/  @!P1 LDG.E.U8 R155, desc[UR44][R156.64] ;  /* 0x0000002c9c9b9981 */ /* 0x0000e8000c1e1100 */
[----:B------:R1:W-:Y:S04]  /*9a40*/  STL [R1+0x5b4], R18 ;  /* 0x0005b41201007387 */ /* 0x0003e80000100800 */
[----:B------:R4:W-:Y:S04]  /*9a50*/  STL [R1+0x548], R13 ;  /* 0x0005480d01007387 */ /* 0x0009e80000100800 */
[----:B------:R-:W3:Y:S01]  /*9a60*/  LDL R8, [R1+0xd8] ;  /* 0x0000d80001087983 */ /* 0x000ee20000100800 */
[----:B------:R-:W-:-:S03]  /*9a70*/  LOP3.LUT R22, R22, 0xffff, RZ, 0xc0, !PT ;  /* 0x0000ffff16167812 */ /* 0x000fc600078ec0ff */
[----:B------:R-:W3:Y:S01]  /*9a80*/  LDL R166, [R1+0xd4] ;  /* 0x0000d40001a67983 */ /* 0x000ee20000100800 */
[----:B------:R-:W-:Y:S01]  /*9a90*/  LOP3.LUT R182, R182, 0xffff, RZ, 0xc0, !PT ;  /* 0x0000ffffb6b67812 */ /* 0x000fe200078ec0ff */
[----:B------:R-:W-:Y:S01]  /*9aa0*/  @!P1 IMAD.MOV.U32 R23, RZ, RZ, R7 ;  /* 0x000000ffff179224 */ /* 0x000fe200078e0007 */
[----:B0-----:R-:W-:Y:S01]  /*9ab0*/  PRMT R156, RZ, 0x7610, R156 ;  /* 0x00007610ff9c7816 */ /* 0x001fe2000000009c */
[----:B--2---:R-:W-:Y:S04]  /*9ac0*/  STL [R1+0x5b8], R172 ;  /* 0x0005b8ac01007387 */ /* 0x004fe80000100800 */
[----:B-1----:R-:W2:Y:S04]  /*9ad0*/  LDL R18, [R1+0xcc] ;  /* 0x0000cc0001127983 */ /* 0x002ea80000100800 */
[----:B----4-:R-:W4:Y:S04]  /*9ae0*/  LDL R13, [R1+0xd0] ;  /* 0x0000d000010d7983 */ /* 0x010f280000100800 */
[----:B---3--:R0:W-:Y:S02]  /*9af0*/  STL [R1+0x5bc], R155 ;  /* 0x0005bc9b01007387 */ /* 0x0081e40000100800 */
[----:B0-----:R-:W-:Y:S01]  /*9b00*/  PRMT R155, R22, 0x3340, R182 ;  /* 0x00003340169b7816 */ /* 0x001fe200000000b6 */
[----:B------:R-:W-:-:S04]  /*9b10*/  @!P1 IMAD.MOV.U32 R22, RZ, RZ, R5 ;  /* 0x000000ffff169224 */ /* 0x000fc800078e0005 */
[----:B------:R0:W-:Y:S04]  /*9b20*/  STL [R1+0x540], R155 ;  /* 0x0005409b01007387 */ /* 0x0001e80000100800 */
[----:B------:R-:W3:Y:S04]  /*9b30*/  LDL R7, [R1+0xc4] ;  /* 0x0000c40001077983 */ /* 0x000ee80000100800 */
[----:B------:R-:W3:Y:S04]  /*9b40*/  LDL R5, [R1+0xc8] ;  /* 0x0000c80001057983 */ /* 0x000ee80000100800 */
[----:B------:R1:W3:Y:S01]  /*9b50*/  @!P1 LDG.E.U8 R156, desc[UR44][R22.64] ;  /* 0x0000002c169c9981 */ /* 0x0002e2000c1e1100 */
[----:B------:R-:W-:-:S02]  /*9b60*/  LOP3.LUT R17, R17, 0xffff, RZ, 0xc0, !PT ;  /* 0x0000ffff11117812 */ /* 0x000fc400078ec0ff */
[----:B------:R-:W-:Y:S01]  /*9b70*/  LOP3.LUT R169, R169, 0xffff, RZ, 0xc0, !PT ;  /* 0x0000ffffa9a97812 */ /* 0x000fe200078ec0ff */
[----:B------:R-:W3:Y:S01]  /*9b80*/  LDL R167, [R1+0xb4] ;  /* 0x0000b40001a77983 */ /* 0x000ee20000100800 */
[----:B------:R-:W-:Y:S02]  /*9b90*/  LOP3.LUT R12, R12, 0xffff, RZ, 0xc0, !PT ;  /* 0x0000ffff0c0c7812 */ /* 0x000fe400078ec0ff */
[----:B------:R-:W-:Y:S01]  /*9ba0*/  LOP3.LUT R174, R174, 0xffff, RZ, 0xc0, !PT ;  /* 0x0000ffffaeae7812 */ /* 0x000fe200078ec0ff */
[----:B------:R-:W3:Y:S01]  /*9bb0*/  LDL R175, [R1+0xa4] ;  /* 0x0000a40001af7983 */ /* 0x000ee20000100800 */
[----:B-1----:R-:W-:-:S03]  /*9bc0*/  @!P1 IMAD.MOV.U32 R22, RZ, RZ, R8 ;  /* 0x000000ffff169224 */ /* 0x002fc600078e0008 */
[----:B------:R-:W3:Y:S01]  /*9bd0*/  LDL R8, [R1+0xc0] ;  /* 0x0000c00001087983 */ /* 0x000ee20000100800 */
[----:B------:R-:W-:Y:S01]  /*9be0*/  PRMT R182, R17, 0x3340, R169 ;  /* 0x0000334011b67816 */ /* 0x000fe200000000a9 */
[----:B------:R-:W-:Y:S01]  /*9bf0*/  @!P1 IMAD.MOV.U32 R23, RZ, RZ, R166 ;  /* 0x000000ffff179224 */ /* 0x000fe200078e00a6 */
[----:B------:R-:W-:Y:S01]  /*9c00*/  PRMT R17, RZ, 0x7610, R17 ;  /* 0x00007610ff117816 */ /* 0x000fe20000000011 */
[----:B------:R-:W3:Y:S01]  /*9c10*/  LDL R169, [R1+0xbc] ;  /* 0x0000bc0001a97983 */ /* 0x000ee20000100800 */
[----:B------:R-:W-:-:S04]  /*9c20*/  PRMT R168, R12, 0x3340, R174 ;  /* 0x000033400ca87816 */ /* 0x000fc800000000ae */
[----:B------:R1:W3:Y:S02]  /*9c30*/  @!P1 LDG.E.U8 R17, desc[UR44][R22.64] ;  /* 0x0000002c16119981 */ /* 0x0002e4000c1e1100 */
[----:B-1----:R-:W-:Y:S02]  /*9c40*/  PRMT R22, RZ, 0x7610, R22 ;  /* 0x00007610ff167816 */ /* 0x002fe40000000016 */
[----:B------:R-:W-:Y:S01]  /*9c50*/  PRMT R23, RZ, 0x7610, R23 ;  /* 0x00007610ff177816 */ /* 0x000fe20000000017 */
[----:B----4-:R-:W-:Y:S02]  /*9c60*/  @!P1 IMAD.MOV.U32 R12, RZ, RZ, R13 ;  /* 0x000000ffff0c9224 */ /* 0x010fe400078e000d */
[----:B--2---:R-:W-:Y:S02]  /*9c70*/  @!P1 IMAD.MOV.U32 R13, RZ, RZ, R18 ;  /* 0x000000ffff0d9224 */ /* 0x004fe400078e0012 */
[----:B------:R-:W2:Y:S04]  /*9c80*/  LDL R18, [R1+0xb8] ;  /* 0x0000b80001127983 */ /* 0x000ea80000100800 */
[----:B------:R3:W4:Y:S02]  /*9c90*/  @!P1 LDG.E.U8 R22, desc[UR44][R12.64] ;  /* 0x0000002c0c169981 */ /* 0x000724000c1e1100 */
[----:B---3--:R-:W-:-:S02]  /*9ca0*/  @!P1 IMAD.MOV.U32 R13, RZ, RZ, R7 ;  /* 0x000000ffff0d9224 */ /* 0x008fc400078e0007 */
[----:B------:R-:W3:Y:S01]  /*9cb0*/  LDL R7, [R1+0xac] ;  /* 0x0000ac0001077983 */ /* 0x000ee20000100800 */
[----:B------:R-:W-:-:S03]  /*9cc0*/  @!P1 IMAD.MOV.U32 R12, RZ, RZ, R5 ;  /* 0x000000ffff0c9224 */ /* 0x000fc600078e0005 */
[----:B------:R-:W4:Y:S04]  /*9cd0*/  LDL R5, [R1+0xb0] ;  /* 0x0000b00001057983 */ /* 0x000f280000100800 */
[----:B------:R1:W4:Y:S02]  /*9ce0*/  @!P1 LDG.E.U8 R23, desc[UR44][R12.64] ;  /* 0x0000002c0c179981 */ /* 0x000324000c1e1100 */
[----:B-1----:R-:W-:Y:S02]  /*9cf0*/  @!P1 IMAD.MOV.U32 R12, RZ, RZ, R8 ;  /* 0x000000ffff0c9224 */ /* 0x002fe400078e0008 */
[----:B------:R-:W4:Y:S01]  /*9d00*/  LDL R8, [R1+0xa8] ;  /* 0x0000a80001087983 */ /* 0x000f220000100800 */
[----:B------:R-:W-:Y:S02]  /*9d10*/  LOP3.LUT R21, R21, 0xffff, RZ, 0xc0, !PT ;  /* 0x0000ffff15157812 */ /* 0x000fe400078ec0ff */
[----:B------:R-:W-:Y:S01]  /*9d20*/  LOP3.LUT R180, R180, 0xffff, RZ, 0xc0, !PT ;  /* 0x0000ffffb4b47812 */ /* 0x000fe200078ec0ff */
[----:B------:R-:W-:Y:S01]  /*9d30*/  @!P1 IMAD.MOV.U32 R13, RZ, RZ, R169 ;  /* 0x000000ffff0d9224 */ /* 0x000fe200078e00a9 */
[----:B------:R-:W-:Y:S01]  /*9d40*/  LOP3.LUT R16, R16, 0xffff, RZ, 0xc0, !PT ;  /* 0x0000ffff10107812 */ /* 0x000fe200078ec0ff */
[----:B------:R-:W4:Y:S01]  /*9d50*/  LDL R169, [R1+0x9c] ;  /* 0x00009c0001a97983 */ /* 0x000f220000100800 */
[----:B------:R-:W-:-:S02]  /*9d60*/  PRMT R166, R21, 0x3340, R180 ;  /* 0x0000334015a67816 */ /* 0x000fc400000000b4 */
[----:B------:R-:W-:Y:S02]  /*9d70*/  PRMT R21, RZ, 0x7610, R21 ;  /* 0x00007610ff157816 */ /* 0x000fe40000000015 */
[----:B------:R-:W-:Y:S02]  /*9d80*/  LOP3.LUT R170, R170, 0xffff, RZ, 0xc0, !PT ;  /* 0x0000ffffaaaa7812 */ /* 0x000fe400078ec0ff */
[----:B------:R-:W-:Y:S02]  /*9d90*/  LOP3.LUT R154, R154, 0xffff, RZ, 0xc0, !PT ;  /* 0x0000ffff9a9a7812 */ /* 0x000fe400078ec0ff */
[----:B------:R-:W-:Y:S01]  /*9da0*/  PRMT R183, R16, 0x3340, R170 ;  /* 0x0000334010b77816 */ /* 0x000fe200000000aa */
[----:B------:R1:W4:Y:S01]  /*9db0*/  @!P1 LDG.E.U8 R21, desc[UR44][R12.64] ;  /* 0x0000002c0c159981 */ /* 0x000322000c1e1100 */
[----:B------:R-:W-:Y:S02]  /*9dc0*/  PRMT R16, RZ, 0x7610, R16 ;  /* 0x00007610ff107816 */ /* 0x000fe40000000010 */
[----:B------:R-:W-:Y:S01]  /*9dd0*/  LOP3.LUT R181, R181, 0xffff, RZ, 0xc0, !PT ;  /* 0x0000ffffb5b57812 */ /* 0x000fe200078ec0ff */
[----:B-1----:R-:W-:-:S03]  /*9de0*/  @!P1 IMAD.MOV.U32 R13, RZ, RZ, R167 ;  /* 0x000000ffff0d9224 */ /* 0x002fc600078e00a7 */
[----:B0-----:R-:W-:Y:S01]  /*9df0*/  PRMT R155, R154, 0x3340, R181 ;  /* 0x000033409a9b7816 */ /* 0x001fe200000000b5 */
[----:B------:R-:W4:Y:S01]  /*9e00*/  LDL R167, [R1+0xa0] ;  /* 0x0000a00001a77983 */ /* 0x000f220000100800 */
[----:B------:R-:W-:Y:S02]  /*9e10*/  PRMT R154, RZ, 0x7610, R154 ;  /* 0x00007610ff9a7816 */ /* 0x000fe4000000009a */
[----:B------:R-:W-:Y:S02]  /*9e20*/  LOP3.LUT R11, R11, 0xffff, RZ, 0xc0, !PT ;  /* 0x0000ffff0b0b7812 */ /* 0x000fe400078ec0ff */
[----:B------:R-:W-:Y:S02]  /*9e30*/  LOP3.LUT R158, R158, 0xffff, RZ, 0xc0, !PT ;  /* 0x0000ffff9e9e7812 */ /* 0x000fe400078ec0ff */
[----:B------:R-:W-:Y:S02]  /*9e40*/  LOP3.LUT R163, R163, 0xffff, RZ, 0xc0, !PT ;  /* 0x0000ffffa3a37812 */ /* 0x000fe400078ec0ff */
[----:B------:R-:W-:-:S02]  /*9e50*/  LOP3.LUT R20, R20, 0xffff, RZ, 0xc0, !PT ;  /* 0x0000ffff14147812 */ /* 0x000fc400078ec0ff */
[----:B------:R-:W-:Y:S02]  /*9e60*/  PRMT R172, R11, 0x3340, R158 ;  /* 0x000033400bac7816 */ /* 0x000fe4000000009e */
[----:B------:R-:W4:Y:S01]  /*9e70*/  LDL R11, [R1+0x8c] ;  /* 0x00008c00010b7983 */ /* 0x000f220000100800 */
[----:B------:R-:W-:-:S03]  /*9e80*/  PRMT R184, R20, 0x3340, R163 ;  /* 0x0000334014b87816 */ /* 0x000fc600000000a3 */
[----:B------:R-:W4:Y:S01]  /*9e90*/  LDL R163, [R1+0x88] ;  /* 0x0000880001a37983 */ /* 0x000f220000100800 */
[----:B--2---:R-:W-:-:S03]  /*9ea0*/  @!P1 IMAD.MOV.U32 R12, RZ, RZ, R18 ;  /* 0x000000ffff0c9224 */ /* 0x004fc600078e0012 */
[----:B------:R-:W2:Y:S04]  /*9eb0*/  LDL R18, [R1+0x94] ;  /* 0x0000940001127983 */ /* 0x000ea80000100800 */
[----:B------:R3:W2:Y:S02]  /*9ec0*/  @!P1 LDG.E.U8 R16, desc[UR44][R12.64] ;  /* 0x0000002c0c109981 */ /* 0x0006a4000c1e1100 */
[----:B---3--:R-:W-:Y:S02]  /*9ed0*/  @!P1 IMAD.MOV.U32 R13, RZ, RZ, R7 ;  /* 0x000000ffff0d9224 */ /* 0x008fe400078e0007 */
[----:B------:R-:W3:Y:S01]  /*9ee0*/  LDL R7, [R1+0x98] ;  /* 0x0000980001077983 */ /* 0x000ee20000100800 */
[----:B----4-:R-:W-:-:S05]  /*9ef0*/  @!P1 IMAD.MOV.U32 R12, RZ, RZ, R5 ;  /* 0x000000ffff0c9224 */ /* 0x010fca00078e0005 */
[----:B------:R0:W4:Y:S02]  /*9f00*/  @!P1 LDG.E.U8 R154, desc[UR44][R12.64] ;  /* 0x0000002c0c9a9981 */ /* 0x000124000c1e1100 */
[----:B0-----:R-:W-:Y:S02]  /*9f10*/  @!P1 IMAD.MOV.U32 R12, RZ, RZ, R8 ;  /* 0x000000ffff0c9224 */ /* 0x001fe400078e0008 */
[----:B------:R-:W4:Y:S01]  /*9f20*/  LDL R8, [R1+0x90] ;  /* 0x0000900001087983 */ /* 0x000f220000100800 */
[----:B------:R-:W-:Y:S02]  /*9f30*/  LOP3.LUT R153, R153, 0xffff, RZ, 0xc0, !PT ;  /* 0x0000ffff99997812 */ /* 0x000fe400078ec0ff */
[----:B------:R-:W-:Y:S01]  /*9f40*/  LOP3.LUT R179, R179, 0xffff, RZ, 0xc0, !PT ;  /* 0x0000ffffb3b37812 */ /* 0x000fe200078ec0ff */
[----:B------:R-:W-:-:S03]  /*9f50*/  @!P1 IMAD.MOV.U32 R13, RZ, RZ, R175 ;  /* 0x000000ffff0d9224 */ /* 0x000fc600078e00af */
[----:B------:R-:W-:Y:S02]  /*9f60*/  PRMT R5, R153, 0x3340, R179 ;  /* 0x0000334099057816 */ /* 0x000fe400000000b3 */
[----:B------:R-:W-:Y:S02]  /*9f70*/  PRMT R153, RZ, 0x7610, R153 ;  /* 0x00007610ff997816 */ /* 0x000fe40000000099 */
[----:B------:R-:W-:-:S04]  /*9f80*/  PRMT R20, RZ, 0x7610, R20 ;  /* 0x00007610ff147816 */ /* 0x000fc80000000014 */
[----:B------:R0:W4:Y:S01]  /*9f90*/  @!P1 LDG.E.U8 R153, desc[UR44][R12.64] ;  /* 0x0000002c0c999981 */ /* 0x000122000c1e1100 */
[----:B------:R-:W-:Y:S02]  /*9fa0*/  LOP3.LUT R10, R10, 0xffff, RZ, 0xc0, !PT ;  /* 0x0000ffff0a0a7812 */ /* 0x000fe400078ec0ff */
[----:B------:R-:W-:Y:S01]  /*9fb0*/  LOP3.LUT R164, R164, 0xffff, RZ, 0xc0, !PT ;  /* 0x0000ffffa4a47812 */ /* 0x000fe200078ec0ff */
[----:B0-----:R-:W-:Y:S02]  /*9fc0*/  @!P1 IMAD.MOV.U32 R13, RZ, RZ, R169 ;  /* 0x000000ffff0d9224 */ /* 0x001fe400078e00a9 */
[----:B------:R-:W-:Y:S01]  /*9fd0*/  @!P1 IMAD.MOV.U32 R12, RZ, RZ, R167 ;  /* 0x000000ffff0c9224 */ /* 0x000fe200078e00a7 */
[----:B------:R-:W4:Y:S01]  /*9fe0*/  LDL R169, [R1+0x84] ;  /* 0x0000840001a97983 */ /* 0x000f220000100800 */
[----:B------:R-:W-:-:S03]  /*9ff0*/  PRMT R158, RZ, 0x7610, R158 ;  /* 0x00007610ff9e7816 */ /* 0x000fc6000000009e */
[----:B------:R2:W4:Y:S04]  /*a000*/  @!P1 LDG.E.U8 R20, desc[UR44][R12.64] ;  /* 0x0000002c0c149981 */ /* 0x000528000c1e1100 */
[----:B------:R-:W4:Y:S01]  /*a010*/  LDL R167, [R1+0x7c] ;  /* 0x00007c0001a77983 */ /* 0x000f220000100800 */
[----:B------:R-:W-:Y:S02]  /*a020*/  LOP3.LUT R15, R15, 0xffff, RZ, 0xc0, !PT ;  /* 0x0000ffff0f0f7812 */ /* 0x000fe400078ec0ff */
[----:B------:R-:W-:-:S04]  /*a030*/  LOP3.LUT R171, R171, 0xffff, RZ, 0xc0, !PT ;  /* 0x0000ffffabab7812 */ /* 0x000fc800078ec0ff */
[----:B------:R-:W-:Y:S02]  /*a040*/  PRMT R175, R15, 0x3340, R171 ;  /* 0x000033400faf7816 */ /* 0x000fe400000000ab */
[----:B------:R-:W4:Y:S01]  /*a050*/  LDL R15, [R1+0x78] ;  /* 0x00007800010f7983 */ /* 0x000f220000100800 */
[----:B------:R-:W-:Y:S01]  /*a060*/  PRMT R157, RZ, 0x7610, R157 ;  /* 0x00007610ff9d7816 */ /* 0x000fe2000000009d */
[----:B--2---:R-:W-:Y:S01]  /*a070*/  @!P1 IMAD.MOV.U32 R13, RZ, RZ, R18 ;  /* 0x000000ffff0d9224 */ /* 0x004fe200078e0012 */
[----:B------:R-:W-:Y:S01]  /*a080*/  PRMT R18, R10, 0x3340, R164 ;  /* 0x000033400a127816 */ /* 0x000fe200000000a4 */
[----:B---3--:R-:W-:Y:S02]  /*a090*/  @!P1 IMAD.MOV.U32 R12, RZ, RZ, R7 ;  /* 0x000000ffff0c9224 */ /* 0x008fe400078e0007 */
[----:B------:R-:W2:Y:S04]  /*a0a0*/  LDL R7, [R1+0x80] ;  /* 0x0000800001077983 */ /* 0x000ea80000100800 */
[----:B------:R-:W3:Y:S01]  /*a0b0*/  @!P1 LDG.E.U8 R157, desc[UR44][R12.64] ;  /* 0x0000002c0c9d9981 */ /* 0x000ee2000c1e1100 */
[----:B----4-:R-:W-:-:S05]  /*a0c0*/  @!P1 IMAD.MOV.U32 R10, RZ, RZ, R8 ;  /* 0x000000ffff0a9224 */ /* 0x010fca00078e0008 */
[----:B------:R0:W4:Y:S02]  /*a0d0*/  @!P1 LDG.E.U8 R158, desc[UR44][R10.64] ;  /* 0x0000002c0a9e9981 */ /* 0x000124000c1e1100 */
[----:B0-----:R-:W-:Y:S02]  /*a0e0*/  @!P1 IMAD.MOV.U32 R10, RZ, RZ, R163 ;  /* 0x000000ffff0a9224 */ /* 0x001fe400078e00a3 */
[----:B------:R-:W3:Y:S04]  /*a0f0*/  LDL R163, [R1+0x74] ;  /* 0x0000740001a37983 */ /* 0x000ee80000100800 */
[----:B------:R-:W4:Y:S04]  /*a100*/  LDL.LU R181, [R1+0xc] ;  /* 0x00000c0001b57983 */ /* 0x000f280000300800 */
[----:B------:R-:W4:Y:S04]  /*a110*/  LDL.LU R186, [R1] ;  /* 0x0000000001ba7983 */ /* 0x000f280000300800 */
[----:B------:R-:W4:Y:S04]  /*a120*/  LDL R13, [R1+0x6c] ;  /* 0x00006c00010d7983 */ /* 0x000f280000100800 */
[----:B------:R-:W4:Y:S01]  /*a130*/  LDL R12, [R1+0x70] ;  /* 0x00007000010c7983 */ /* 0x000f220000100800 */
[----:B------:R-:W-:-:S02]  /*a140*/  LOP3.LUT R152, R152, 0xffff, RZ, 0xc0, !PT ;  /* 0x0000ffff98987812 */ /* 0x000fc400078ec0ff */
[----:B------:R-:W-:Y:S01]  /*a150*/  LOP3.LUT R178, R178, 0xffff, RZ, 0xc0, !PT ;  /* 0x0000ffffb2b27812 */ /* 0x000fe200078ec0ff */
[----:B------:R-:W-:Y:S01]  /*a160*/  @!P1 IMAD.MOV.U32 R11, RZ, RZ, R169 ;  /* 0x000000ffff0b9224 */ /* 0x000fe200078e00a9 */
[----:B------:R-:W-:Y:S01]  /*a170*/  LOP3.LUT R19, R19, 0xffff, RZ, 0xc0, !PT ;  /* 0x0000ffff13137812 */ /* 0x000fe200078ec0ff */
[----:B------:R-:W4:Y:S01]  /*a180*/  LDL.LU R169, [R1+0x10] ;  /* 0x0000100001a97983 */ /* 0x000f220000300800 */
[----:B------:R-:W-:Y:S02]  /*a190*/  PRMT R8, R152, 0x3340, R178 ;  /* 0x0000334098087816 */ /* 0x000fe400000000b2 */
[----:B------:R-:W-:Y:S02]  /*a1a0*/  PRMT R152, RZ, 0x7610, R152 ;  /* 0x00007610ff987816 */ /* 0x000fe40000000098 */
[----:B------:R-:W-:-:S04]  /*a1b0*/  LOP3.LUT R162, R162, 0xffff, RZ, 0xc0, !PT ;  /* 0x0000ffffa2a27812 */ /* 0x000fc800078ec0ff */
[----:B------:R-:W-:Y:S01]  /*a1c0*/  PRMT R185, R19, 0x3340, R162 ;  /* 0x0000334013b97816 */ /* 0x000fe200000000a2 */
[----:B------:R0:W4:Y:S01]  /*a1d0*/  @!P1 LDG.E.U8 R152, desc[UR44][R10.64] ;  /* 0x0000002c0a989981 */ /* 0x000122000c1e1100 */
[----:B------:R-:W-:-:S03]  /*a1e0*/  PRMT R19, RZ, 0x7610, R19 ;  /* 0x00007610ff137816 */ /* 0x000fc60000000013 */
[----:B------:R-:W4:Y:S01]  /*a1f0*/  LDL R162, [R1+0x68] ;  /* 0x0000680001a27983 */ /* 0x000f220000100800 */
[----:B0-----:R-:W-:Y:S01]  /*a200*/  @!P1 IMAD.MOV.U32 R11, RZ, RZ, R167 ;  /* 0x000000ffff0b9224 */ /* 0x001fe200078e00a7 */
[----:B------:R-:W-:Y:S02]  /*a210*/  LOP3.LUT R14, R14, 0xffff, RZ, 0xc0, !PT ;  /* 0x0000ffff0e0e7812 */ /* 0x000fe400078ec0ff */
[----:B------:R-:W-:Y:S02]  /*a220*/  LOP3.LUT R165, R165, 0xffff, RZ, 0xc0, !PT ;  /* 0x0000ffffa5a57812 */ /* 0x000fe400078ec0ff */
[----:B------:R-:W-:Y:S01]  /*a230*/  PRMT R164, RZ, 0x7610, R164 ;  /* 0x00007610ffa47816 */ /* 0x000fe200000000a4 */
[----:B--2---:R-:W-:-:S05]  /*a240*/  @!P1 IMAD.MOV.U32 R10, RZ, RZ, R7 ;  /* 0x000000ffff0a9224 */ /* 0x004fca00078e0007 */
[----:B------:R0:W2:Y:S01]  /*a250*/  @!P1 LDG.E.U8 R19, desc[UR44][R10.64] ;  /* 0x0000002c0a139981 */ /* 0x0000a2000c1e1100 */
[----:B------:R-:W-:-:S03]  /*a260*/  PRMT R7, R14, 0x3340, R165 ;  /* 0x000033400e077816 */ /* 0x000fc600000000a5 */
[----:B------:R-:W2:Y:S01]  /*a270*/  LDL R14, [R1+0x60] ;  /* 0x00006000010e7983 */ /* 0x000ea20000100800 */
[----:B0-----:R-:W-:-:S03]  /*a280*/  @!P1 IMAD.MOV.U32 R10, RZ, RZ, R15 ;  /* 0x000000ffff0a9224 */ /* 0x001fc600078e000f */
[----:B------:R-:W2:Y:S01]  /*a290*/  LDL R15, [R1+0x5c] ;  /* 0x00005c00010f7983 */ /* 0x000ea20000100800 */
[----:B---3--:R-:W-:-:S03]  /*a2a0*/  @!P1 IMAD.MOV.U32 R11, RZ, RZ, R163 ;  /* 0x000000ffff0b9224 */ /* 0x008fc600078e00a3 */
[----:B------:R-:W3:Y:S04]  /*a2b0*/  LDL R163, [R1+0x64] ;  /* 0x0000640001a37983 */ /* 0x000ee80000100800 */
[----:B------:R-:W2:Y:S04]  /*a2c0*/  LDL.LU R167, [R1+0x4] ;  /* 0x0000040001a77983 */ /* 0x000ea80000300800 */
[----:B------:R4:W2:Y:S04]  /*a2d0*/  @!P1 LDG.E.U8 R164, desc[UR44][R10.64] ;  /* 0x0000002c0aa49981 */ /* 0x0008a8000c1e1100 */
[----:B------:R-:W2:Y:S01]  /*a2e0*/  LDL.LU R187, [R1+0x8] ;  /* 0x0000080001bb7983 */ /* 0x000ea20000300800 */
[----:B----4-:R-:W-:-:S02]  /*a2f0*/  @!P1 IMAD.MOV.U32 R10, RZ, RZ, R12 ;  /* 0x000000ffff0a9224 */ /* 0x010fc400078e000c */
[----:B------:R-:W-:Y:S01]  /*a300*/  @!P1 IMAD.MOV.U32 R11, RZ, RZ, R13 ;  /* 0x000000ffff0b9224 */ /* 0x000fe200078e000d */
[----:B------:R-:W4:Y:S04]  /*a310*/  LDL R12, [R1+0x58] ;  /* 0x00005800010c7983 */ /* 0x000f280000100800 */
[----:B------:R-:W4:Y:S01]  /*a320*/  LDL R13, [R1+0x54] ;  /* 0x00005400010d7983 */ /* 0x000f220000100800 */
[----:B------:R-:W-:Y:S02]  /*a330*/  LOP3.LUT R9, R9, 0xffff, RZ, 0xc0, !PT ;  /* 0x0000ffff09097812 */ /* 0x000fe400078ec0ff */
[----:B------:R-:W-:-:S04]  /*a340*/  LOP3.LUT R160, R160, 0xffff, RZ, 0xc0, !PT ;  /* 0x0000ffffa0a07812 */ /* 0x000fc800078ec0ff */
[----:B------:R-:W-:Y:S02]  /*a350*/  PRMT R176, R9, 0x3340, R160 ;  /* 0x0000334009b07816 */ /* 0x000fe400000000a0 */
[----:B------:R-:W-:Y:S01]  /*a360*/  PRMT R9, RZ, 0x7610, R9 ;  /* 0x00007610ff097816 */ /* 0x000fe20000000009 */
[----:B------:R-:W4:Y:S01]  /*a370*/  LDL R160, [R1+0x50] ;  /* 0x0000500001a07983 */ /* 0x000f220000100800 */
[----:B------:R-:W-:-:S04]  /*a380*/  LOP3.LUT R177, R177, 0xffff, RZ, 0xc0, !PT ;  /* 0x0000ffffb1b17812 */ /* 0x000fc800078ec0ff */
[----:B------:R0:W4:Y:S01]  /*a390*/  @!P1 LDG.E.U8 R9, desc[UR44][R10.64] ;  /* 0x0000002c0a099981 */ /* 0x000122000c1e1100 */
[----:B------:R-:W-:Y:S02]  /*a3a0*/  PRMT R165, RZ, 0x7610, R165 ;  /* 0x00007610ffa57816 */ /* 0x000fe400000000a5 */
[----:B0-----:R-:W-:-:S04]  /*a3b0*/  LOP3.LUT R10, R6, 0xffff, RZ, 0xc0, !PT ;  /* 0x0000ffff060a7812 */ /* 0x001fc800078ec0ff */
[----:B------:R-:W-:Y:S01]  /*a3c0*/  PRMT R6, R10, 0x3340, R177 ;  /* 0x000033400a067816 */ /* 0x000fe200000000b1 */
[----:B------:R-:W-:Y:S02]  /*a3d0*/  @!P1 IMAD.MOV.U32 R10, RZ, RZ, R162 ;  /* 0x000000ffff0a9224 */ /* 0x000fe400078e00a2 */
[----:B------:R-:W4:Y:S01]  /*a3e0*/  LDL R162, [R1+0x4c] ;  /* 0x00004c0001a27983 */ /* 0x000f220000100800 */
[----:B------:R-:W-:Y:S01]  /*a3f0*/  PRMT R173, RZ, 0x7610, R173 ;  /* 0x00007610ffad7816 */ /* 0x000fe200000000ad */
[----:B---3--:R-:W-:-:S05]  /*a400*/  @!P1 IMAD.MOV.U32 R11, RZ, RZ, R163 ;  /* 0x000000ffff0b9224 */ /* 0x008fca00078e00a3 */
[----:B------:R0:W3:Y:S02]  /*a410*/  @!P1 LDG.E.U8 R165, desc[UR44][R10.64] ;  /* 0x0000002c0aa59981 */ /* 0x0000e4000c1e1100 */
[----:B0-----:R-:W-:Y:S02]  /*a420*/  LOP3.LUT R10, R181, 0xffff, RZ, 0xc0, !PT ;  /* 0x0000ffffb50a7812 */ /* 0x001fe400078ec0ff */
[----:B------:R-:W-:-:S04]  /*a430*/  LOP3.LUT R11, R186, 0xffff, RZ, 0xc0, !PT ;  /* 0x0000ffffba0b7812 */ /* 0x000fc800078ec0ff */
[----:B------:R-:W-:Y:S01]  /*a440*/  PRMT R186, R10, 0x3340, R11 ;  /* 0x000033400aba7816 */ /* 0x000fe2000000000b */
[----:B--2---:R-:W-:Y:S02]  /*a450*/  @!P1 IMAD.MOV.U32 R10, RZ, RZ, R14 ;  /* 0x000000ffff0a9224 */ /* 0x004fe400078e000e */
[----:B------:R-:W-:Y:S01]  /*a460*/  @!P1 IMAD.MOV.U32 R11, RZ, RZ, R15 ;  /* 0x000000ffff0b9224 */ /* 0x000fe200078e000f */
[----:B------:R-:W2:Y:S04]  /*a470*/  LDL R14, [R1+0x48] ;  /* 0x00004800010e7983 */ /* 0x000ea80000100800 */
[----:B------:R-:W3:Y:S04]  /*a480*/  LDL R15, [R1+0x44] ;  /* 0x00004400010f7983 */ /* 0x000ee80000100800 */
[----:B------:R0:W3:Y:S02]  /*a490*/  @!P1 LDG.E.U8 R173, desc[UR44][R10.64] ;  /* 0x0000002c0aad9981 */ /* 0x0000e4000c1e1100 */
[----:B0-----:R-:W-:-:S02]  /*a4a0*/  LOP3.LUT R10, R169, 0xffff, RZ, 0xc0, !PT ;  /* 0x0000ffffa90a7812 */ /* 0x001fc400078ec0ff */
[----:B------:R-:W-:-:S04]  /*a4b0*/  LOP3.LUT R11, R4, 0xffff, RZ, 0xc0, !PT ;  /* 0x0000ffff040b7812 */ /* 0x000fc800078ec0ff */
[----:B------:R-:W-:Y:S01]  /*a4c0*/  PRMT R4, R10, 0x3340, R11 ;  /* 0x000033400a047816 */ /* 0x000fe2000000000b */
[----:B----4-:R-:W-:Y:S02]  /*a4d0*/  @!P1 IMAD.MOV.U32 R10, RZ, RZ, R12 ;  /* 0x000000ffff0a9224 */ /* 0x010fe400078e000c */
[----:B------:R-:W-:Y:S01]  /*a4e0*/  @!P1 IMAD.MOV.U32 R11, RZ, RZ, R13 ;  /* 0x000000ffff0b9224 */ /* 0x000fe200078e000d */
[----:B------:R-:W4:Y:S04]  /*a4f0*/  LDL R12, [R1+0x40] ;  /* 0x00004000010c7983 */ /* 0x000f280000100800 */
[----:B------:R-:W4:Y:S01]  /*a500*/  LDL R13, [R1+0x3c] ;  /* 0x00003c00010d7983 */ /* 0x000f220000100800 */
[----:B------:R-:W-:Y:S02]  /*a510*/  PRMT R174, RZ, 0x7610, R174 ;  /* 0x00007610ffae7816 */ /* 0x000fe400000000ae */
[----:B------:R-:W-:-:S04]  /*a520*/  LOP3.LUT R251, R251, 0xffff, RZ, 0xc0, !PT ;  /* 0x0000fffffbfb7812 */ /* 0x000fc800078ec0ff */
[----:B------:R0:W4:Y:S01]  /*a530*/  @!P1 LDG.E.U8 R174, desc[UR44][R10.64] ;  /* 0x0000002c0aae9981 */ /* 0x000122000c1e1100 */
[----:B------:R-:W-:Y:S02]  /*a540*/  PRMT R177, RZ, 0x7610, R177 ;  /* 0x00007610ffb17816 */ /* 0x000fe400000000b1 */
[----:B0-----:R-:W-:Y:S01]  /*a550*/  LOP3.LUT R10, R167, 0xffff, RZ, 0xc0, !PT ;  /* 0x0000ffffa70a7812 */ /* 0x001fe200078ec0ff */
[----:B------:R-:W-:-:S03]  /*a560*/  @!P1 IMAD.MOV.U32 R11, RZ, RZ, R162 ;  /* 0x000000ffff0b9224 */ /* 0x000fc600078e00a2 */
[----:B------:R-:W-:Y:S01]  /*a570*/  PRMT R167, R10, 0x3340, R251 ;  /* 0x000033400aa77816 */ /* 0x000fe200000000fb */
[----:B------:R-:W-:-:S05]  /*a580*/  @!P1 IMAD.MOV.U32 R10, RZ, RZ, R160 ;  /* 0x000000ffff0a9224 */ /* 0x000fca00078e00a0 */
[----:B------:R0:W4:Y:S01]  /*a590*/  @!P1 LDG.E.U8 R177, desc[UR44][R10.64] ;  /* 0x0000002c0ab19981 */ /* 0x000122000c1e1100 */
[----:B------:R-:W-:Y:S02]  /*a5a0*/  PRMT R178, RZ, 0x7610, R178 ;  /* 0x00007610ffb27816 */ /* 0x000fe400000000b2 */
[----:B0-----:R-:W-:Y:S02]  /*a5b0*/  LOP3.LUT R10, R187, 0xffff, RZ, 0xc0, !PT ;  /* 0x0000ffffbb0a7812 */ /* 0x001fe400078ec0ff */
[----:B------:R-:W-:Y:S02]  /*a5c0*/  LOP3.LUT R11, R3, 0xffff, RZ, 0xc0, !PT ;  /* 0x0000ffff030b7812 */ /* 0x000fe400078ec0ff */
[----:B------:R-:W4:Y:S02]  /*a5d0*/  LDL.LU R3, [R1+0x34] ;  /* 0x0000340001037983 */ /* 0x000f240000300800 */
[----:B------:R-:W-:Y:S02]  /*a5e0*/  PRMT R251, R10, 0x3340, R11 ;  /* 0x000033400afb7816 */ /* 0x000fe4000000000b */
[----:B------:R-:W4:Y:S01]  /*a5f0*/  LDL R160, [R1+0x38] ;  /* 0x0000380001a07983 */ /* 0x000f220000100800 */
[----:B------:R-:W-:-:S02]  /*a600*/  LOP3.LUT R247, R247, 0xffff, RZ, 0xc0, !PT ;  /* 0x0000fffff7f77812 */ /* 0x000fc400078ec0ff */
[----:B------:R-:W-:Y:S02]  /*a610*/  PRMT R179, RZ, 0x7610, R179 ;  /* 0x00007610ffb37816 */ /* 0x000fe400000000b3 */
[----:B------:R-:W-:Y:S02]  /*a620*/  LOP3.LUT R252, R252, 0xffff, RZ, 0xc0, !PT ;  /* 0x0000fffffcfc7812 */ /* 0x000fe400078ec0ff */
[----:B------:R-:W-:-:S04]  /*a630*/  LOP3.LUT R245, R245, 0xffff, RZ, 0xc0, !PT ;  /* 0x0000fffff5f57812 */ /* 0x000fc800078ec0ff */
[----:B------:R-:W-:Y:S01]  /*a640*/  PRMT R245, R252, 0x3340, R245 ;  /* 0x00003340fcf57816 */ /* 0x000fe200000000f5 */
[----:B--2---:R-:W-:Y:S02]  /*a650*/  @!P1 IMAD.MOV.U32 R10, RZ, RZ, R14 ;  /* 0x000000ffff0a9224 */ /* 0x004fe400078e000e */
[----:B---3--:R-:W-:Y:S02]  /*a660*/  @!P1 IMAD.MOV.U32 R11, RZ, RZ, R15 ;  /* 0x000000ffff0b9224 */ /* 0x008fe400078e000f */
[----:B------:R-:W2:Y:S04]  /*a670*/  LDL R15, [R1+0x30] ;  /* 0x00003000010f7983 */ /* 0x000ea80000100800 */
[----:B------:R0:W3:Y:S02]  /*a680*/  @!P1 LDG.E.U8 R178, desc[UR44][R10.64] ;  /* 0x0000002c0ab29981 */ /* 0x0000e4000c1e1100 */
[----:B0-----:R-:W-:-:S02]  /*a690*/  LOP3.LUT R10, R2, 0xffff, RZ, 0xc0, !PT ;  /* 0x0000ffff020a7812 */ /* 0x001fc400078ec0ff */
[----:B------:R-:W3:Y:S02]  /*a6a0*/  LDL.LU R2, [R1+0x2c] ;  /* 0x00002c0001027983 */ /* 0x000ee40000300800 */
[----:B------:R-:W-:Y:S02]  /*a6b0*/  PRMT R187, R10, 0x3340, R247 ;  /* 0x000033400abb7816 */ /* 0x000fe400000000f7 */
[----:B------:R-:W3:Y:S01]  /*a6c0*/  LDL R14, [R1+0x28] ;  /* 0x00002800010e7983 */ /* 0x000ee20000100800 */
[----:B----4-:R-:W-:-:S03]  /*a6d0*/  @!P1 IMAD.MOV.U32 R10, RZ, RZ, R12 ;  /* 0x000000ffff0a9224 */ /* 0x010fc600078e000c */
[----:B------:R-:W4:Y:S01]  /*a6e0*/  LDL R12, [R1+0x18] ;  /* 0x00001800010c7983 */ /* 0x000f220000100800 */
[----:B------:R-:W-:-:S03]  /*a6f0*/  @!P1 IMAD.MOV.U32 R11, RZ, RZ, R13 ;  /* 0x000000ffff0b9224 */ /* 0x000fc600078e000d */
[----:B------:R-:W4:Y:S04]  /*a700*/  LDL R13, [R1+0x20] ;  /* 0x00002000010d7983 */ /* 0x000f280000100800 */
[----:B------:R0:W4:Y:S02]  /*a710*/  @!P1 LDG.E.U8 R179, desc[UR44][R10.64] ;  /* 0x0000002c0ab39981 */ /* 0x000124000c1e1100 */
[----:B0-----:R-:W-:Y:S02]  /*a720*/  LOP3.LUT R10, R0, 0xffff, RZ, 0xc0, !PT ;  /* 0x0000ffff000a7812 */ /* 0x001fe400078ec0ff */
[----:B------:R-:W4:Y:S04]  /*a730*/  LDL.LU R0, [R1+0x24] ;  /* 0x0000240001007983 */ /* 0x000f280000300800 */
[----:B------:R-:W4:Y:S04]  /*a740*/  LDL.LU R247, [R1+0x14] ;  /* 0x0000140001f77983 */ /* 0x000f280000300800 */
[----:B------:R-:W4:Y:S01]  /*a750*/  LDL.LU R252, [R1+0x1c] ;  /* 0x00001c0001fc7983 */ /* 0x000f220000300800 */
[----:B------:R-:W-:-:S02]  /*a760*/  LOP3.LUT R249, R249, 0xffff, RZ, 0xc0, !PT ;  /* 0x0000fffff9f97812 */ /* 0x000fc400078ec0ff */
[----:B------:R-:W-:Y:S02]  /*a770*/  PRMT R189, RZ, 0x7610, R189 ;  /* 0x00007610ffbd7816 */ /* 0x000fe400000000bd */
[----:B------:R-:W-:Y:S02]  /*a780*/  PRMT R249, R10, 0x3340, R249 ;  /* 0x000033400af97816 */ /* 0x000fe400000000f9 */
[----:B------:R-:W-:Y:S02]  /*a790*/  PRMT R191, RZ, 0x7610, R191 ;  /* 0x00007610ffbf7816 */ /* 0x000fe400000000bf */
[----:B------:R-:W-:Y:S01]  /*a7a0*/  LOP3.LUT R250, R250, 0xffff, RZ, 0xc0, !PT ;  /* 0x0000fffffafa7812 */ /* 0x000fe200078ec0ff */
[----:B------:R-:W-:Y:S02]  /*a7b0*/  @!P1 IMAD.MOV.U32 R11, RZ, RZ, R3 ;  /* 0x000000ffff0b9224 */ /* 0x000fe400078e0003 */
[----:B------:R-:W-:Y:S01]  /*a7c0*/  @!P1 IMAD.MOV.U32 R10, RZ, RZ, R160 ;  /* 0x000000ffff0a9224 */ /* 0x000fe200078e00a0 */
[----:B------:R-:W-:-:S04]  /*a7d0*/  LOP3.LUT R234, R234, 0xffff, RZ, 0xc0, !PT ;  /* 0x0000ffffeaea7812 */ /* 0x000fc800078ec0ff */
[----:B------:R2:W4:Y:S01]  /*a7e0*/  @!P1 LDG.E.U8 R189, desc[UR44][R10.64] ;  /* 0x0000002c0abd9981 */ /* 0x000522000c1e1100 */
[--C-:B------:R-:W-:Y:S02]  /*a7f0*/  PRMT R250, R250, 0x3340, R234.reuse ;  /* 0x00003340fafa7816 */ /* 0x100fe400000000ea */
[----:B------:R-:W-:Y:S02]  /*a800*/  PRMT R234, RZ, 0x7610, R234 ;  /* 0x00007610ffea7816 */ /* 0x000fe400000000ea */
[----:B------:R-:W-:Y:S02]  /*a810*/  LOP3.LUT R246, R246, 0xffff, RZ, 0xc0, !PT ;  /* 0x0000fffff6f67812 */ /* 0x000fe400078ec0ff */
[----:B------:R-:W-:-:S04]  /*a820*/  LOP3.LUT R236, R236, 0xffff, RZ, 0xc0, !PT ;  /* 0x0000ffffecec7812 */ /* 0x000fc800078ec0ff */
        /* <DEDUP_REMOVED lines=8> */
[----:B------:R-:W-:Y:S01]  /*a8b0*/  PRMT R196, R196, 0x3340, R198 ;  /* 0x00003340c4c47816 */ /* 0x000fe200000000c6 */
[----:B--2---:R-:W-:Y:S02]  /*a8c0*/  @!P1 IMAD.MOV.U32 R10, RZ, RZ, R15 ;  /* 0x000000ffff0a9224 */ /* 0x004fe400078e000f */
[----:B---3--:R-:W-:-:S05]  /*a8d0*/  @!P1 IMAD.MOV.U32 R11, RZ, RZ, R2 ;  /* 0x000000ffff0b9224 */ /* 0x008fca00078e0002 */
[----:B------:R0:W2:Y:S02]  /*a8e0*/  @!P1 LDG.E.U8 R191, desc[UR44][R10.64] ;  /* 0x0000002c0abf9981 */ /* 0x0000a4000c1e1100 */
[----:B0-----:R-:W-:Y:S02]  /*a8f0*/  @!P1 IMAD.MOV.U32 R10, RZ, RZ, R14 ;  /* 0x000000ffff0a9224 */ /* 0x001fe400078e000e */
[----:B----4-:R-:W-:-:S05]  /*a900*/  @!P1 IMAD.MOV.U32 R11, RZ, RZ, R0 ;  /* 0x000000ffff0b9224 */ /* 0x010fca00078e0000 */
[----:B------:R0:W3:Y:S02]  /*a910*/  @!P1 LDG.E.U8 R234, desc[UR44][R10.64] ;  /* 0x0000002c0aea9981 */ /* 0x0000e4000c1e1100 */
[----:B0-----:R-:W-:Y:S02]  /*a920*/  @!P1 IMAD.MOV.U32 R10, RZ, RZ, R13 ;  /* 0x000000ffff0a9224 */ /* 0x001fe400078e000d */
[----:B------:R-:W-:-:S05]  /*a930*/  @!P1 IMAD.MOV.U32 R11, RZ, RZ, R252 ;  /* 0x000000ffff0b9224 */ /* 0x000fca00078e00fc */
[----:B------:R0:W4:Y:S02]  /*a940*/  @!P1 LDG.E.U8 R236, desc[UR44][R10.64] ;  /* 0x0000002c0aec9981 */ /* 0x000124000c1e1100 */
[----:B0-----:R-:W-:Y:S02]  /*a950*/  @!P1 IMAD.MOV.U32 R10, RZ, RZ, R12 ;  /* 0x000000ffff0a9224 */ /* 0x001fe400078e000c */
[----:B------:R-:W2:Y:S04]  /*a960*/  LDL.LU R12, [R1+0x568] ;  /* 0x00056800010c7983 */ /* 0x000ea80000300800 */
[----:B------:R-:W3:Y:S04]  /*a970*/  LDL.LU R180, [R1+0x554] ;  /* 0x0005540001b47983 */ /* 0x000ee80000300800 */
[----:B------:R-:W4:Y:S04]  /*a980*/  LDL.LU R246, [R1+0x55c] ;  /* 0x00055c0001f67983 */ /* 0x000f280000300800 */
[----:B------:R-:W4:Y:S04]  /*a990*/  LDL.LU R13, [R1+0x560] ;  /* 0x00056000010d7983 */ /* 0x000f280000300800 */
[----:B------:R-:W2:Y:S04]  /*a9a0*/  LDL.LU R14, [R1+0x548] ;  /* 0x00054800010e7983 */ /* 0x000ea80000300800 */
[----:B------:R-:W2:Y:S04]  /*a9b0*/  LDL.LU R181, [R1+0x54c] ;  /* 0x00054c0001b57983 */ /* 0x000ea80000300800 */
[----:B------:R-:W3:Y:S01]  /*a9c0*/  LDL.LU R15, [R1+0x540] ;  /* 0x00054000010f7983 */ /* 0x000ee20000300800 */
[----:B------:R-:W-:-:S05]  /*a9d0*/  @!P1 IMAD.MOV.U32 R11, RZ, RZ, R247 ;  /* 0x000000ffff0b9224 */ /* 0x000fca00078e00f7 */
[----:B------:R0:W4:Y:S04]  /*a9e0*/  @!P1 LDG.E.U8 R238, desc[UR44][R10.64] ;  /* 0x0000002c0aee9981 */ /* 0x000128000c1e1100 */
[----:B------:R-:W4:Y:S04]  /*a9f0*/  LDL.LU R10, [R1+0x564] ;  /* 0x00056400010a7983 */ /* 0x000f280000300800 */
[----:B------:R-:W4:Y:S04]  /*aa00*/  LDL.LU R11, [R1+0x550] ;  /* 0x00055000010b7983 */ /* 0x000f280000300800 */
[----:B------:R-:W4:Y:S01]  /*aa10*/  LDL R198, [R1+0x508] ;  /* 0x0005080001c67983 */ /* 0x000f220000100800 */
[----:B------:R-:W-:-:S02]  /*aa20*/  LOP3.LUT R194, R194, 0xffff, RZ, 0xc0, !PT ;  /* 0x0000ffffc2c27812 */ /* 0x000fc400078ec0ff */
[----:B------:R-:W-:-:S04]  /*aa30*/  LOP3.LUT R192, R192, 0xffff, RZ, 0xc0, !PT ;  /* 0x0000ffffc0c07812 */ /* 0x000fc800078ec0ff */
[----:B------:R-:W-:Y:S02]  /*aa40*/  PRMT R192, R192, 0x3340, R194 ;  /* 0x00003340c0c07816 */ /* 0x000fe400000000c2 */
[----:B------:R-:W-:Y:S02]  /*aa50*/  PRMT R182, R188, 0x5410, R182 ;  /* 0x00005410bcb67816 */ /* 0x000fe400000000b6 */
[----:B------:R-:W-:Y:S02]  /*aa60*/  LOP3.LUT R195, R195, 0xffff, RZ, 0xc0, !PT ;  /* 0x0000ffffc3c37812 */ /* 0x000fe400078ec0ff */
[----:B------:R-:W-:Y:S02]  /*aa70*/  LOP3.LUT R193, R193, 0xffff, RZ, 0xc0, !PT ;  /* 0x0000ffffc1c17812 */ /* 0x000fe400078ec0ff */
[----:B------:R-:W-:Y:S02]  /*aa80*/  PRMT R183, R155, 0x5410, R183 ;  /* 0x000054109bb77816 */ /* 0x000fe400000000b7 */
[----:B------:R-:W-:-:S02]  /*aa90*/  PRMT R184, R172, 0x5410, R184 ;  /* 0x00005410acb87816 */ /* 0x000fc400000000b8 */
[----:B------:R-:W-:Y:S02]  /*aaa0*/  PRMT R185, R18, 0x5410, R185 ;  /* 0x0000541012b97816 */ /* 0x000fe400000000b9 */
[----:B------:R-:W-:Y:S02]  /*aab0*/  PRMT R193, R193, 0x3340, R195 ;  /* 0x00003340c1c17816 */ /* 0x000fe400000000c3 */
[----:B------:R-:W-:Y:S02]  /*aac0*/  PRMT R186, R176, 0x5410, R186 ;  /* 0x00005410b0ba7816 */ /* 0x000fe400000000ba */
[----:B------:R-:W-:Y:S02]  /*aad0*/  PRMT R187, R167, 0x5410, R187 ;  /* 0x00005410a7bb7816 */ /* 0x000fe400000000bb */
[----:B--2---:R-:W-:Y:S02]  /*aae0*/  PRMT R181, R181, 0x5410, R14 ;  /* 0x00005410b5b57816 */ /* 0x004fe4000000000e */
[----:B---3--:R-:W-:-:S02]  /*aaf0*/  PRMT R14, R161, 0x5410, R15 ;  /* 0x00005410a10e7816 */ /* 0x008fc4000000000f */
[----:B------:R-:W2:Y:S04]  /*ab00*/  LDL.LU R161, [R1+0x5cc] ;  /* 0x0005cc0001a17983 */ /* 0x000ea80000300800 */
[----:B------:R-:W3:Y:S01]  /*ab10*/  LDL R194, [R1+0x514] ;  /* 0x0005140001c27983 */ /* 0x000ee20000100800 */
[----:B------:R-:W-:-:S03]  /*ab20*/  PRMT R15, R168, 0x5410, R166 ;  /* 0x00005410a80f7816 */ /* 0x000fc600000000a6 */
[----:B------:R-:W2:Y:S04]  /*ab30*/  LDL.LU R188, [R1+0x5c8] ;  /* 0x0005c80001bc7983 */ /* 0x000ea80000300800 */
[----:B------:R-:W2:Y:S04]  /*ab40*/  LDL.LU R166, [R1+0x5c4] ;  /* 0x0005c40001a67983 */ /* 0x000ea80000300800 */
[----:B------:R-:W2:Y:S01]  /*ab50*/  LDL.LU R168, [R1+0x5c0] ;  /* 0x0005c00001a87983 */ /* 0x000ea20000300800 */
[----:B----4-:R-:W-:Y:S02]  /*ab60*/  PRMT R12, R12, 0x5410, R10 ;  /* 0x000054100c0c7816 */ /* 0x010fe4000000000a */
[----:B------:R-:W-:Y:S01]  /*ab70*/  PRMT R13, R13, 0x5410, R246 ;  /* 0x000054100d0d7816 */ /* 0x000fe200000000f6 */
[----:B------:R-:W4:Y:S04]  /*ab80*/  LDL.LU R155, [R1+0x5bc] ;  /* 0x0005bc00019b7983 */ /* 0x000f280000300800 */
[----:B------:R-:W4:Y:S01]  /*ab90*/  LDL.LU R172, [R1+0x5b8] ;  /* 0x0005b80001ac7983 */ /* 0x000f220000300800 */
[----:B------:R-:W-:-:S03]  /*aba0*/  PRMT R180, R180, 0x5410, R11 ;  /* 0x00005410b4b47816 */ /* 0x000fc6000000000b */
[----:B------:R-:W4:Y:S04]  /*abb0*/  LDL.LU R18, [R1+0x5b4] ;  /* 0x0005b40001127983 */ /* 0x000f280000300800 */
[----:B------:R-:W4:Y:S04]  /*abc0*/  LDL R195, [R1+0x510] ;  /* 0x0005100001c37983 */ /* 0x000f280000100800 */
[----:B------:R-:W4:Y:S04]  /*abd0*/  LDL.LU R176, [R1+0x5b0] ;  /* 0x0005b00001b07983 */ /* 0x000f280000300800 */
[----:B------:R-:W4:Y:S04]  /*abe0*/  LDL.LU R167, [R1+0x5ac] ;  /* 0x0005ac0001a77983 */ /* 0x000f280000300800 */
[----:B------:R-:W4:Y:S04]  /*abf0*/  LDL R11, [R1+0x50c] ;  /* 0x00050c00010b7983 */ /* 0x000f280000100800 */
[----:B------:R1:W-:Y:S02]  /*ac00*/  STS.128 [R198+UR7], R12 ;  /* 0x0000000cc6007988 */ /* 0x0003e40008000c07 */
[----:B-1----:R-:W-:-:S02]  /*ac10*/  PRMT R12, R5, 0x5410, R175 ;  /* 0x00005410050c7816 */ /* 0x002fc400000000af */
[----:B------:R-:W4:Y:S01]  /*ac20*/  LDL.LU R175, [R1+0x5a8] ;  /* 0x0005a80001af7983 */ /* 0x000f220000300800 */
[----:B------:R-:W-:Y:S02]  /*ac30*/  PRMT R13, R8, 0x5410, R7 ;  /* 0x00005410080d7816 */ /* 0x000fe40000000007 */
[----:B------:R-:W-:Y:S02]  /*ac40*/  PRMT R14, R6, 0x5410, R4 ;  /* 0x00005410060e7816 */ /* 0x000fe40000000004 */
[----:B------:R-:W-:Y:S01]  /*ac50*/  PRMT R15, R251, 0x5410, R249 ;  /* 0x00005410fb0f7816 */ /* 0x000fe200000000f9 */
[----:B------:R1:W-:Y:S01]  /*ac60*/  STS.128 [R198+UR7+0x2000], R180 ;  /* 0x002000b4c6007988 */ /* 0x0003e20008000c07 */
[----:B------:R-:W-:Y:S02]  /*ac70*/  LOP3.LUT R244, R244, 0xffff, RZ, 0xc0, !PT ;  /* 0x0000fffff4f47812 */ /* 0x000fe400078ec0ff */
[----:B------:R-:W-:Y:S01]  /*ac80*/  LOP3.LUT R242, R242, 0xffff, RZ, 0xc0, !PT ;  /* 0x0000fffff2f27812 */ /* 0x000fe200078ec0ff */
[----:B------:R-:W4:Y:S01]  /*ac90*/  LDL.LU R5, [R1+0x5a4] ;  /* 0x0005a40001057983 */ /* 0x000f220000300800 */
[----:B------:R-:W-:-:S02]  /*aca0*/  LOP3.LUT R240, R240, 0xffff, RZ, 0xc0, !PT ;  /* 0x0000fffff0f07812 */ /* 0x000fc400078ec0ff */
[----:B------:R-:W-:Y:S01]  /*acb0*/  LOP3.LUT R237, R237, 0xffff, RZ, 0xc0, !PT ;  /* 0x0000ffffeded7812 */ /* 0x000fe200078ec0ff */
[----:B------:R-:W4:Y:S01]  /*acc0*/  LDL.LU R7, [R1+0x5a0] ;  /* 0x0005a00001077983 */ /* 0x000f220000300800 */
[----:B------:R-:W-:Y:S02]  /*acd0*/  LOP3.LUT R233, R233, 0xffff, RZ, 0xc0, !PT ;  /* 0x0000ffffe9e97812 */ /* 0x000fe400078ec0ff */
[----:B------:R-:W-:Y:S01]  /*ace0*/  LOP3.LUT R231, R231, 0xffff, RZ, 0xc0, !PT ;  /* 0x0000ffffe7e77812 */ /* 0x000fe200078ec0ff */
[----:B------:R-:W4:Y:S01]  /*acf0*/  LDL.LU R8, [R1+0x59c] ;  /* 0x00059c0001087983 */ /* 0x000f220000300800 */
[----:B------:R-:W-:Y:S02]  /*ad00*/  LOP3.LUT R229, R229, 0xffff, RZ, 0xc0, !PT ;  /* 0x0000ffffe5e57812 */ /* 0x000fe400078ec0ff */
[----:B------:R-:W-:Y:S01]  /*ad10*/  LOP3.LUT R227, R227, 0xffff, RZ, 0xc0, !PT ;  /* 0x0000ffffe3e37812 */ /* 0x000fe200078ec0ff */
[----:B------:R-:W4:Y:S01]  /*ad20*/  LDL.LU R4, [R1+0x598] ;  /* 0x0005980001047983 */ /* 0x000f220000300800 */
[----:B------:R-:W-:-:S02]  /*ad30*/  LOP3.LUT R225, R225, 0xffff, RZ, 0xc0, !PT ;  /* 0x0000ffffe1e17812 */ /* 0x000fc400078ec0ff */
[----:B------:R-:W-:Y:S01]  /*ad40*/  LOP3.LUT R223, R223, 0xffff, RZ, 0xc0, !PT ;  /* 0x0000ffffdfdf7812 */ /* 0x000fe200078ec0ff */
[----:B------:R-:W4:Y:S01]  /*ad50*/  LDL.LU R6, [R1+0x594] ;  /* 0x0005940001067983 */ /* 0x000f220000300800 */
[----:B------:R-:W-:Y:S02]  /*ad60*/  LOP3.LUT R221, R221, 0xffff, RZ, 0xc0, !PT ;  /* 0x0000ffffdddd7812 */ /* 0x000fe400078ec0ff */
[----:B------:R-:W-:Y:S02]  /*ad70*/  LOP3.LUT R219, R219, 0xffff, RZ, 0xc0, !PT ;  /* 0x0000ffffdbdb7812 */ /* 0x000fe400078ec0ff */
[----:B------:R-:W-:Y:S02]  /*ad80*/  LOP3.LUT R243, R243, 0xffff, RZ, 0xc0, !PT ;  /* 0x0000fffff3f37812 */ /* 0x000fe400078ec0ff */
[----:B------:R-:W-:Y:S02]  /*ad90*/  LOP3.LUT R241, R241, 0xffff, RZ, 0xc0, !PT ;  /* 0x0000fffff1f17812 */ /* 0x000fe400078ec0ff */
[----:B------:R-:W-:-:S02]  /*ada0*/  LOP3.LUT R239, R239, 0xffff, RZ, 0xc0, !PT ;  /* 0x0000ffffefef7812 */ /* 0x000fc400078ec0ff */
[----:B------:R-:W-:Y:S02]  /*adb0*/  LOP3.LUT R235, R235, 0xffff, RZ, 0xc0, !PT ;  /* 0x0000ffffebeb7812 */ /* 0x000fe400078ec0ff */
        /* <DEDUP_REMOVED lines=30> */
[----:B------:R-:W-:Y:S02]  /*afa0*/  PRMT R242, R244, 0x3340, R242 ;  /* 0x00003340f4f27816 */ /* 0x000fe400000000f2 */
[----:B------:R-:W-:Y:S02]  /*afb0*/  PRMT R237, R240, 0x3340, R237 ;  /* 0x00003340f0ed7816 */ /* 0x000fe400000000ed */
[----:B------:R-:W-:Y:S02]  /*afc0*/  PRMT R231, R233, 0x3340, R231 ;  /* 0x00003340e9e77816 */ /* 0x000fe400000000e7 */
[----:B------:R-:W-:Y:S02]  /*afd0*/  PRMT R162, R229, 0x3340, R227 ;  /* 0x00003340e5a27816 */ /* 0x000fe400000000e3 */
[----:B------:R-:W-:-:S02]  /*afe0*/  PRMT R223, R225, 0x3340, R223 ;  /* 0x00003340e1df7816 */ /* 0x000fc400000000df */
[----:B------:R-:W-:Y:S02]  /*aff0*/  PRMT R163, R221, 0x3340, R219 ;  /* 0x00003340dda37816 */ /* 0x000fe400000000db */
        /* <DEDUP_REMOVED lines=23> */
[----:B-1----:R-:W-:Y:S02]  /*b170*/  PRMT R180, R192, 0x5410, R196 ;  /* 0x00005410c0b47816 */ /* 0x002fe400000000c4 */
[----:B------:R-:W-:Y:S02]  /*b180*/  PRMT R181, R200, 0x5410, R204 ;  /* 0x00005410c8b57816 */ /* 0x000fe400000000cc */
[----:B------:R-:W-:Y:S01]  /*b190*/  PRMT R182, R208, 0x5410, R212 ;  /* 0x00005410d0b67816 */ /* 0x000fe200000000d4 */
[----:B---3--:R-:W-:Y:S04]  /*b1a0*/  STS.128 [R194+UR7], R184 ;  /* 0x000000b8c2007988 */ /* 0x008fe80008000c07 */
[----:B------:R1:W-:Y:S02]  /*b1b0*/  STS.128 [R194+UR7+0x2000], R12 ;  /* 0x0020000cc2007988 */ /* 0x0003e40008000c07 */
[----:B-1----:R-:W1:Y:S01]  /*b1c0*/  S2R R194, SR_TID.X ;  /* 0x0000000000c27919 */ /* 0x002e620000002100 */
[----:B--2---:R-:W-:-:S02]  /*b1d0*/  LOP3.LUT R188, R188, 0xffff, RZ, 0xc0, !PT ;  /* 0x0000ffffbcbc7812 */ /* 0x004fc400078ec0ff */
[----:B------:R-:W-:Y:S02]  /*b1e0*/  LOP3.LUT R166, R166, 0xffff, RZ, 0xc0, !PT ;  /* 0x0000ffffa6a67812 */ /* 0x000fe400078ec0ff */
[----:B------:R-:W-:Y:S02]  /*b1f0*/  LOP3.LUT R161, R161, 0xffff, RZ, 0xc0, !PT ;  /* 0x0000ffffa1a17812 */ /* 0x000fe400078ec0ff */
[----:B------:R-:W-:Y:S02]  /*b200*/  LOP3.LUT R168, R168, 0xffff, RZ, 0xc0, !PT ;  /* 0x0000ffffa8a87812 */ /* 0x000fe400078ec0ff */
[----:B------:R-:W-:Y:S02]  /*b210*/  PRMT R166, R188, 0x3340, R166 ;  /* 0x00003340bca67816 */ /* 0x000fe400000000a6 */
[----:B0-----:R-:W-:Y:S02]  /*b220*/  PRMT R10, R161, 0x3340, R168 ;  /* 0x00003340a10a7816 */ /* 0x001fe400000000a8 */
[----:B------:R-:W-:-:S02]  /*b230*/  PRMT R161, R242, 0x5410, R237 ;  /* 0x00005410f2a17816 */ /* 0x000fc400000000ed */
[----:B------:R-:W-:Y:S02]  /*b240*/  PRMT R168, R245, 0x5410, R248 ;  /* 0x00005410f5a87816 */ /* 0x000fe400000000f8 */
[----:B------:R-:W-:Y:S02]  /*b250*/  PRMT R183, R216, 0x5410, R166 ;  /* 0x00005410d8b77816 */ /* 0x000fe400000000a6 */
[----:B------:R-:W-:Y:S02]  /*b260*/  PRMT R184, R193, 0x5410, R197 ;  /* 0x00005410c1b87816 */ /* 0x000fe400000000c5 */
[----:B------:R-:W-:Y:S02]  /*b270*/  PRMT R185, R201, 0x5410, R205 ;  /* 0x00005410c9b97816 */ /* 0x000fe400000000cd */
[----:B------:R-:W-:Y:S02]  /*b280*/  PRMT R186, R209, 0x5410, R213 ;  /* 0x00005410d1ba7816 */ /* 0x000fe400000000d5 */
[----:B------:R-:W-:Y:S01]  /*b290*/  PRMT R187, R190, 0x5410, R10 ;  /* 0x00005410bebb7816 */ /* 0x000fe2000000000a */
[----:B----4-:R-:W-:Y:S04]  /*b2a0*/  STS.128 [R195+UR7], R160 ;  /* 0x000000a0c3007988 */ /* 0x010fe80008000c07 */
[----:B------:R-:W-:Y:S01]  /*b2b0*/  STS.128 [R195+UR7+0x2000], R168 ;  /* 0x002000a8c3007988 */ /* 0x000fe20008000c07 */
[----:B-1----:R-:W-:-:S03]  /*b2c0*/  LOP3.LUT R194, R194, 0x7f, RZ, 0xc0, !PT ;  /* 0x0000007fc2c27812 */ /* 0x002fc600078ec0ff */
[----:B------:R-:W-:Y:S04]  /*b2d0*/  STS.128 [R11+UR7], R180 ;  /* 0x000000b40b007988 */ /* 0x000fe80008000c07 */
[----:B------:R-:W-:Y:S04]  /*b2e0*/  STS.128 [R11+UR7+0x2000], R184 ;  /* 0x002000b80b007988 */ /* 0x000fe80008000c07 */
[----:B------:R-:W-:Y:S04]  /*b2f0*/  STS.U8 [R194+UR7+0x4000], R175 ;  /* 0x004000afc2007988 */ /* 0x000fe80008000007 */
[----:B------:R-:W-:Y:S04]  /*b300*/  STS.U8 [R194+UR7+0x4200], R172 ;  /* 0x004200acc2007988 */ /* 0x000fe80008000007 */
[----:B------:R-:W-:Y:S04]  /*b310*/  STS.U8 [R194+UR7+0x4400], R22 ;  /* 0x00440016c2007988 */ /* 0x000fe80008000007 */
[----:B------:R-:W-:Y:S04]  /*b320*/  STS.U8 [R194+UR7+0x4600], R154 ;  /* 0x0046009ac2007988 */ /* 0x000fe80008000007 */
[----:B------:R-:W-:Y:S04]  /*b330*/  STS.U8 [R194+UR7+0x4800], R158 ;  /* 0x0048009ec2007988 */ /* 0x000fe80008000007 */
[----:B------:R0:W-:Y:S04]  /*b340*/  STS.U8 [R194+UR7+0x4a00], R9 ;  /* 0x004a0009c2007988 */ /* 0x0001e80008000007 */
[----:B0-----:R-:W2:Y:S04]  /*b350*/  LDL R9, [R1+0x56c] ;  /* 0x00056c0001097983 */ /* 0x001ea80000100800 */
[----:B------:R-:W3:Y:S04]  /*b360*/  LDL.LU R239, [R1+0x504] ;  /* 0x0005040001ef7983 */ /* 0x000ee80000300800 */
[----:B------:R-:W4:Y:S04]  /*b370*/  LDL.LU R235, [R1+0x4fc] ;  /* 0x0004fc0001eb7983 */ /* 0x000f280000300800 */
[----:B------:R-:W2:Y:S04]  /*b380*/  LDL.LU R240, [R1+0x4f4] ;  /* 0x0004f40001f07983 */ /* 0x000ea80000300800 */
[----:B------:R-:W2:Y:S01]  /*b390*/  LDL.LU R244, [R1+0x4ec] ;  /* 0x0004ec0001f47983 */ /* 0x000ea20000300800 */
[----:B------:R-:W0:Y:S03]  /*b3a0*/  S2R R246, SR_TID.X ;  /* 0x0000000000f67919 */ /* 0x000e260000002100 */
[----:B------:R-:W-:Y:S04]  /*b3b0*/  STS.U8 [R194+UR7+0x4c00], R177 ;  /* 0x004c00b1c2007988 */ /* 0x000fe80008000007 */
[----:B------:R-:W-:Y:S01]  /*b3c0*/  STS.U8 [R194+UR7+0x4e00], R191 ;  /* 0x004e00bfc2007988 */ /* 0x000fe20008000007 */
[----:B0-----:R-:W-:-:S04]  /*b3d0*/  LOP3.LUT R246, R246, 0x7f, RZ, 0xc0, !PT ;  /* 0x0000007ff6f67812 */ /* 0x001fc800078ec0ff */
[----:B------:R-:W-:-:S05]  /*b3e0*/  LOP3.LUT R11, R246, 0x10, RZ, 0x3c, !PT ;  /* 0x00000010f60b7812 */ /* 0x000fca00078e3cff */
[----:B------:R-:W-:Y:S04]  /*b3f0*/  STS.U8 [R11+UR7+0x4080], R167 ;  /* 0x004080a70b007988 */ /* 0x000fe80008000007 */
[----:B------:R-:W-:Y:S04]  /*b400*/  STS.U8 [R11+UR7+0x4280], R155 ;  /* 0x0042809b0b007988 */ /* 0x000fe80008000007 */
[----:B------:R-:W-:Y:S04]  /*b410*/  STS.U8 [R11+UR7+0x4480], R23 ;  /* 0x004480170b007988 */ /* 0x000fe80008000007 */
[----:B------:R-:W-:Y:S04]  /*b420*/  STS.U8 [R11+UR7+0x4680], R153 ;  /* 0x004680990b007988 */ /* 0x000fe80008000007 */
[----:B------:R-:W-:Y:S04]  /*b430*/  STS.U8 [R11+UR7+0x4880], R152 ;  /* 0x004880980b007988 */ /* 0x000fe80008000007 */
[----:B------:R-:W-:Y:S04]  /*b440*/  STS.U8 [R11+UR7+0x4a80], R165 ;  /* 0x004a80a50b007988 */ /* 0x000fe80008000007 */
[----:B------:R-:W-:Y:S04]  /*b450*/  STS.U8 [R11+UR7+0x4c80], R178 ;  /* 0x004c80b20b007988 */ /* 0x000fe80008000007 */
[----:B------:R0:W-:Y:S02]  /*b460*/  STS.U8 [R11+UR7+0x4e80], R234 ;  /* 0x004e80ea0b007988 */ /* 0x0001e40008000007 */
[----:B0-----:R-:W-:-:S05]  /*b470*/  LOP3.LUT R11, R194, 0x20, RZ, 0x3c, !PT ;  /* 0x00000020c20b7812 */ /* 0x001fca00078e3cff */
[----:B------:R-:W-:Y:S04]  /*b480*/  STS.U8 [R11+UR7+0x4100], R176 ;  /* 0x004100b00b007988 */ /* 0x000fe80008000007 */
[----:B------:R-:W-:Y:S04]  /*b490*/  STS.U8 [R11+UR7+0x4300], R156 ;  /* 0x0043009c0b007988 */ /* 0x000fe80008000007 */
[----:B------:R-:W-:Y:S04]  /*b4a0*/  STS.U8 [R11+UR7+0x4500], R21 ;  /* 0x004500150b007988 */ /* 0x000fe80008000007 */
[----:B------:R-:W-:Y:S04]  /*b4b0*/  STS.U8 [R11+UR7+0x4700], R20 ;  /* 0x004700140b007988 */ /* 0x000fe80008000007 */
[----:B------:R-:W-:Y:S01]  /*b4c0*/  STS.U8 [R11+UR7+0x4900], R19 ;  /* 0x004900130b007988 */ /* 0x000fe20008000007 */
[----:B------:R-:W-:-:S03]  /*b4d0*/  IADD3 R8, P2, R8, UR9, RZ ;  /* 0x0000000908087c10 */ /* 0x000fc6000ff5e0ff */
[----:B------:R-:W-:Y:S04]  /*b4e0*/  STS.U8 [R11+UR7+0x4b00], R173 ;  /* 0x004b00ad0b007988 */ /* 0x000fe80008000007 */
[----:B------:R-:W-:Y:S04]  /*b4f0*/  STS.U8 [R11+UR7+0x4d00], R179 ;  /* 0x004d00b30b007988 */ /* 0x000fe80008000007 */
[----:B------:R0:W-:Y:S01]  /*b500*/  STS.U8 [R11+UR7+0x4f00], R236 ;  /* 0x004f00ec0b007988 */ /* 0x0001e20008000007 */
[----:B------:R-:W-:Y:S02]  /*b510*/  IADD3.X R4, R4, UR6, RZ, P2, !PT ;  /* 0x0000000604047c10 */ /* 0x000fe400097fe4ff */
[----:B------:R-:W-:Y:S01]  /*b520*/  IADD3 R5, P2, R5, UR9, RZ ;  /* 0x0000000905057c10 */ /* 0x000fe2000ff5e0ff */
[----:B0-----:R-:W2:Y:S04]  /*b530*/  LDL.LU R11, [R1+0x4dc] ;  /* 0x0004dc00010b7983 */ /* 0x001ea80000300800 */
[----:B------:R-:W2:Y:S04]  /*b540*/  LDL.LU R246, [R1+0x500] ;  /* 0x0005000001f67983 */ /* 0x000ea80000300800 */
[----:B------:R-:W2:Y:S01]  /*b550*/  LDL.LU R243, [R1+0x4d4] ;  /* 0x0004d40001f37983 */ /* 0x000ea20000300800 */
[----:B---3--:R-:W-:-:S02]  /*b560*/  IADD3 R239, P4, R239, UR9, RZ ;  /* 0x00000009efef7c10 */ /* 0x008fc4000ff9e0ff */
[----:B----4-:R-:W-:-:S03]  /*b570*/  IADD3 R235, P5, R235, UR9, RZ ;  /* 0x00000009ebeb7c10 */ /* 0x010fc6000ffbe0ff */
[----:B------:R-:W-:Y:S01]  /*b580*/  STL [R1+0x504], R239 ;  /* 0x000504ef01007387 */ /* 0x000fe20000100800 */
[----:B--2---:R-:W-:-:S03]  /*b590*/  IADD3 R240, P6, R240, UR9, RZ ;  /* 0x00000009f0f07c10 */ /* 0x004fc6000ffde0ff */
[----:B------:R-:W2:Y:S01]  /*b5a0*/  LDL.LU R202, [R1+0x4f8] ;  /* 0x0004f80001ca7983 */ /* 0x000ea20000300800 */
[----:B------:R-:W-:-:S03]  /*b5b0*/  IADD3 R244, P1, R244, UR9, RZ ;  /* 0x00000009f4f47c10 */ /* 0x000fc6000ff3e0ff */
[----:B------:R0:W-:Y:S04]  /*b5c0*/  STL [R1+0x4fc], R235 ;  /* 0x0004fceb01007387 */ /* 0x0001e80000100800 */
[----:B------:R-:W3:Y:S04]  /*b5d0*/  LDL.LU R199, [R1+0x4cc] ;  /* 0x0004cc0001c77983 */ /* 0x000ee80000300800 */
[----:B------:R-:W-:Y:S04]  /*b5e0*/  STL [R1+0x4f4], R240 ;  /* 0x0004f4f001007387 */ /* 0x000fe80000100800 */
[----:B0-----:R-:W4:Y:S04]  /*b5f0*/  LDL.LU R235, [R1+0x4f0] ;  /* 0x0004f00001eb7983 */ /* 0x001f280000300800 */
[----:B------:R-:W-:Y:S04]  /*b600*/  STL [R1+0x4ec], R244 ;  /* 0x0004ecf401007387 */ /* 0x000fe80000100800 */
[----:B------:R0:W-:Y:S04]  /*b610*/  STL [R1+0x4e4], R5 ;  /* 0x0004e40501007387 */ /* 0x0001e80000100800 */
[----:B0-----:R-:W2:Y:S04]  /*b620*/  LDL.LU R5, [R1+0x590] ;  /* 0x0005900001057983 */ /* 0x001ea80000300800 */
[----:B------:R-:W3:Y:S01]  /*b630*/  LDL.LU R198, [R1+0x4c4] ;  /* 0x0004c40001c67983 */ /* 0x000ee20000300800 */
[----:B------:R-:W-:-:S03]  /*b640*/  LOP3.LUT R10, R194, 0x30, RZ, 0x3c, !PT ;  /* 0x00000030c20a7812 */ /* 0x000fc600078e3cff */
[----:B------:R-:W3:Y:S04]  /*b650*/  LDL.LU R195, [R1+0x4e8] ;  /* 0x0004e80001c37983 */ /* 0x000ee80000300800 */
[----:B------:R-:W3:Y:S01]  /*b660*/  LDL.LU R244, [R1+0x4bc] ;  /* 0x0004bc0001f47983 */ /* 0x000ee20000300800 */
[----:B------:R-:W-:-:S03]  /*b670*/  IADD3 R7, P3, R7, UR9, RZ ;  /* 0x0000000907077c10 */ /* 0x000fc6000ff7e0ff */
[----:B------:R-:W3:Y:S04]  /*b680*/  LDL.LU R194, [R1+0x4e0] ;  /* 0x0004e00001c27983 */ /* 0x000ee80000300800 */
        /* <DEDUP_REMOVED lines=9> */
[----:B------:R-:W3:Y:S01]  /*b720*/  LDL.LU R229, [R1+0x4b8] ;  /* 0x0004b80001e57983 */ /* 0x000ee20000300800 */
[----:B------:R-:W-:-:S02]  /*b730*/  IADD3.X R246, R246, UR6, RZ, P4, !PT ;  /* 0x00000006f6f67c10 */ /* 0x000fc4000a7fe4ff */
[----:B--2---:R-:W-:Y:S02]  /*b740*/  IADD3.X R5, R5, UR6, RZ, P3, !PT ;  /* 0x0000000605057c10 */ /* 0x004fe40009ffe4ff */
[----:B------:R-:W-:-:S05]  /*b750*/  IADD3 R11, P3, R11, UR9, RZ ;  /* 0x000000090b0b7c10 */ /* 0x000fca000ff7e0ff */
[----:B------:R0:W-:Y:S04]  /*b760*/  STL [R1+0x4dc], R11 ;  /* 0x0004dc0b01007387 */ /* 0x0001e80000100800 */
[----:B0-----:R-:W2:Y:S04]  /*b770*/  LDL.LU R11, [R1+0x48c] ;  /* 0x00048c00010b7983 */ /* 0x001ea80000300800 */
[----:B------:R0:W-:Y:S04]  /*b780*/  STL [R1+0x500], R246 ;  /* 0x000500f601007387 */ /* 0x0001e80000100800 */
[----:B0-----:R-:W2:Y:S01]  /*b790*/  LDL.LU R246, [R1+0x4b0] ;  /* 0x0004b00001f67983 */ /* 0x001ea20000300800 */
[----:B------:R-:W-:-:S03]  /*b7a0*/  IADD3 R243, P4, R243, UR9, RZ ;  /* 0x00000009f3f37c10 */ /* 0x000fc6000ff9e0ff */
[----:B------:R-:W2:Y:S04]  /*b7b0*/  LDL.LU R227, [R1+0x484] ;  /* 0x0004840001e37983 */ /* 0x000ea80000300800 */
[----:B------:R-:W2:Y:S01]  /*b7c0*/  LDL.LU R232, [R1+0x4a8] ;  /* 0x0004a80001e87983 */ /* 0x000ea20000300800 */
[----:B----4-:R-:W-:-:S03]  /*b7d0*/  IADD3.X R235, R235, UR6, RZ, P6, !PT ;  /* 0x00000006ebeb7c10 */ /* 0x010fc6000b7fe4ff */
[----:B------:R-:W4:Y:S01]  /*b7e0*/  LDL.LU R233, [R1+0x47c] ;  /* 0x00047c0001e97983 */ /* 0x000f220000300800 */
[----:B------:R-:W-:-:S03]  /*b7f0*/  IADD3.X R202, R202, UR6, RZ, P5, !PT ;  /* 0x00000006caca7c10 */ /* 0x000fc6000affe4ff */
[----:B------:R0:W-:Y:S04]  /*b800*/  STL [R1+0x4d4], R243 ;  /* 0x0004d4f301007387 */ /* 0x0001e80000100800 */
[----:B------:R-:W4:Y:S01]  /*b810*/  LDL.LU R239, [R1+0x4a0] ;  /* 0x0004a00001ef7983 */ /* 0x000f220000300800 */
[----:B---3--:R-:W-:Y:S02]  /*b820*/  IADD3 R199, P5, R199, UR9, RZ ;  /* 0x00000009c7c77c10 */ /* 0x008fe4000ffbe0ff */
[----:B------:R-:W-:Y:S01]  /*b830*/  IADD3.X R195, R195, UR6, RZ, P1, !PT ;  /* 0x00000006c3c37c10 */ /* 0x000fe20008ffe4ff */
[----:B0-----:R-:W3:Y:S01]  /*b840*/  LDL.LU R243, [R1+0x474] ;  /* 0x0004740001f37983 */ /* 0x001ee20000300800 */
[----:B------:R-:W-:Y:S02]  /*b850*/  IADD3 R244, P1, R244, UR9, RZ ;  /* 0x00000009f4f47c10 */ /* 0x000fe4000ff3e0ff */
[----:B------:R-:W-:Y:S01]  /*b860*/  IADD3 R198, P6, R198, UR9, RZ ;  /* 0x00000009c6c67c10 */ /* 0x000fe2000ffde0ff */
[----:B------:R0:W-:Y:S04]  /*b870*/  STL [R1+0x4f0], R235 ;  /* 0x0004f0eb01007387 */ /* 0x0001e80000100800 */
[----:B------:R-:W-:Y:S01]  /*b880*/  STL [R1+0x4f8], R202 ;  /* 0x0004f8ca01007387 */ /* 0x000fe20000100800 */
[----:B------:R-:W-:-:S03]  /*b890*/  IADD3.X R194, R194, UR6, RZ, P2, !PT ;  /* 0x00000006c2c27c10 */ /* 0x000fc600097fe4ff */
[----:B0-----:R-:W3:Y:S01]  /*b8a0*/  LDL.LU R235, [R1+0x498] ;  /* 0x0004980001eb7983 */ /* 0x001ee20000300800 */
[----:B------:R-:W-:-:S03]  /*b8b0*/  IADD3 R220, P2, R220, UR9, RZ ;  /* 0x00000009dcdc7c10 */ /* 0x000fc6000ff5e0ff */
[----:B------:R-:W-:Y:S01]  /*b8c0*/  STL [R1+0x4cc], R199 ;  /* 0x0004ccc701007387 */ /* 0x000fe20000100800 */
[----:B------:R-:W-:-:S03]  /*b8d0*/  IADD3.X R221, R221, UR6, RZ, P3, !PT ;  /* 0x00000006dddd7c10 */ /* 0x000fc60009ffe4ff */
[----:B------:R0:W-:Y:S01]  /*b8e0*/  STL [R1+0x4bc], R244 ;  /* 0x0004bcf401007387 */ /* 0x0001e20000100800 */
[----:B------:R-:W-:-:S03]  /*b8f0*/  IADD3 R219, P3, R219, UR9, RZ ;  /* 0x00000009dbdb7c10 */ /* 0x000fc6000ff7e0ff */
[----:B------:R-:W-:Y:S01]  /*b900*/  STL [R1+0x4c4], R198 ;  /* 0x0004c4c601007387 */ /* 0x000fe20000100800 */
[----:B------:R-:W-:Y:S02]  /*b910*/  IADD3.X R224, R224, UR6, RZ, P4, !PT ;  /* 0x00000006e0e07c10 */ /* 0x000fe4000a7fe4ff */
[----:B------:R-:W-:Y:S01]  /*b920*/  IADD3 R222, P4, R222, UR9, RZ ;  /* 0x00000009dede7c10 */ /* 0x000fe2000ff9e0ff */
[----:B0-----:R-:W3:Y:S01]  /*b930*/  LDL.LU R244, [R1+0x46c] ;  /* 0x00046c0001f47983 */ /* 0x001ee20000300800 */
[----:B------:R-:W-:-:S03]  /*b940*/  IADD3.X R225, R225, UR6, RZ, P5, !PT ;  /* 0x00000006e1e17c10 */ /* 0x000fc6000affe4ff */
[----:B------:R-:W-:Y:S01]  /*b950*/  STL [R1+0x4e8], R195 ;  /* 0x0004e8c301007387 */ /* 0x000fe20000100800 */
[----:B------:R-:W-:-:S03]  /*b960*/  IADD3.X R226, R226, UR6, RZ, P6, !PT ;  /* 0x00000006e2e27c10 */ /* 0x000fc6000b7fe4ff */
[----:B------:R-:W-:Y:S01]  /*b970*/  STL [R1+0x4e0], R194 ;  /* 0x0004e0c201007387 */ /* 0x000fe20000100800 */
[----:B------:R-:W-:-:S03]  /*b980*/  IADD3 R240, P6, R240, UR9, RZ ;  /* 0x00000009f0f07c10 */ /* 0x000fc6000ffde0ff */
[----:B------:R-:W-:Y:S01]  /*b990*/  STL [R1+0x4b4], R220 ;  /* 0x0004b4dc01007387 */ /* 0x000fe20000100800 */
[----:B------:R-:W-:-:S03]  /*b9a0*/  IADD3 R228, P5, R228, UR9, RZ ;  /* 0x00000009e4e47c10 */ /* 0x000fc6000ffbe0ff */
[----:B------:R-:W-:Y:S01]  /*b9b0*/  STL [R1+0x4d8], R221 ;  /* 0x0004d8dd01007387 */ /* 0x000fe20000100800 */
[----:B------:R-:W-:-:S03]  /*b9c0*/  IADD3.X R229, R229, UR6, RZ, P1, !PT ;  /* 0x00000006e5e57c10 */ /* 0x000fc60008ffe4ff */
[----:B------:R-:W-:Y:S04]  /*b9d0*/  STL [R1+0x4ac], R219 ;  /* 0x0004acdb01007387 */ /* 0x000fe80000100800 */
[----:B------:R-:W-:Y:S04]  /*b9e0*/  STL [R1+0x4d0], R224 ;  /* 0x0004d0e001007387 */ /* 0x000fe80000100800 */
[----:B------:R-:W-:Y:S04]  /*b9f0*/  STL [R1+0x4a4], R222 ;  /* 0x0004a4de01007387 */ /* 0x000fe80000100800 */
[----:B------:R-:W-:Y:S04]  /*ba00*/  STL [R1+0x4c8], R225 ;  /* 0x0004c8e101007387 */ /* 0x000fe80000100800 */
[----:B------:R0:W-:Y:S04]  /*ba10*/  STL [R1+0x494], R240 ;  /* 0x000494f001007387 */ /* 0x0001e80000100800 */
[----:B------:R-:W-:Y:S04]  /*ba20*/  STL [R1+0x49c], R228 ;  /* 0x00049ce401007387 */ /* 0x000fe80000100800 */
[----:B0-----:R-:W3:Y:S04]  /*ba30*/  LDL.LU R240, [R1+0x490] ;  /* 0x0004900001f07983 */ /* 0x001ee80000300800 */
[----:B------:R-:W-:Y:S01]  /*ba40*/  STL [R1+0x4c0], R226 ;  /* 0x0004c0e201007387 */ /* 0x000fe20000100800 */
[----:B--2---:R-:W-:-:S05]  /*ba50*/  IADD3 R11, P1, R11, UR9, RZ ;  /* 0x000000090b0b7c10 */ /* 0x004fca000ff3e0ff */
[----:B------:R0:W-:Y:S01]  /*ba60*/  STL [R1+0x48c], R11 ;  /* 0x00048c0b01007387 */ /* 0x0001e20000100800 */
[----:B------:R-:W-:-:S03]  /*ba70*/  IADD3.X R246, R246, UR6, RZ, P2, !PT ;  /* 0x00000006f6f67c10 */ /* 0x000fc600097fe4ff */
[----:B0-----:R-:W2:Y:S04]  /*ba80*/  LDL.LU R11, [R1+0x464] ;  /* 0x00046400010b7983 */ /* 0x001ea80000300800 */
[----:B------:R-:W-:Y:S04]  /*ba90*/  STL [R1+0x4b8], R229 ;  /* 0x0004b8e501007387 */ /* 0x000fe80000100800 */
[----:B------:R0:W-:Y:S04]  /*baa0*/  STL [R1+0x4b0], R246 ;  /* 0x0004b0f601007387 */ /* 0x0001e80000100800 */
[----:B0-----:R-:W2:Y:S01]  /*bab0*/  LDL.LU R246, [R1+0x488] ;  /* 0x0004880001f67983 */ /* 0x001ea20000300800 */
[----:B------:R-:W-:-:S02]  /*bac0*/  IADD3 R227, P2, R227, UR9, RZ ;  /* 0x00000009e3e37c10 */ /* 0x000fc4000ff5e0ff */
[----:B------:R-:W-:Y:S02]  /*bad0*/  IADD3.X R232, R232, UR6, RZ, P3, !PT ;  /* 0x00000006e8e87c10 */ /* 0x000fe40009ffe4ff */
[----:B----4-:R-:W-:Y:S01]  /*bae0*/  IADD3 R233, P3, R233, UR9, RZ ;  /* 0x00000009e9e97c10 */ /* 0x010fe2000ff7e0ff */
[----:B------:R-:W-:Y:S01]  /*baf0*/  STL [R1+0x484], R227 ;  /* 0x000484e301007387 */ /* 0x000fe20000100800 */
[----:B------:R-:W-:Y:S02]  /*bb00*/  IADD3.X R239, R239, UR6, RZ, P4, !PT ;  /* 0x00000006efef7c10 */ /* 0x000fe4000a7fe4ff */
[----:B---3--:R-:W-:Y:S01]  /*bb10*/  IADD3 R243, P4, R243, UR9, RZ ;  /* 0x00000009f3f37c10 */ /* 0x008fe2000ff9e0ff */
[----:B------:R-:W-:Y:S04]  /*bb20*/  STL [R1+0x4a8], R232 ;  /* 0x0004a8e801007387 */ /* 0x000fe80000100800 */
[----:B------:R-:W3:Y:S04]  /*bb30*/  LDL.LU R206, [R1+0x45c] ;  /* 0x00045c0001ce7983 */ /* 0x000ee80000300800 */
[----:B------:R-:W-:Y:S04]  /*bb40*/  STL [R1+0x47c], R233 ;  /* 0x00047ce901007387 */ /* 0x000fe80000100800 */
[----:B------:R-:W4:Y:S01]  /*bb50*/  LDL.LU R203, [R1+0x480] ;  /* 0x0004800001cb7983 */ /* 0x000f220000300800 */
[----:B------:R-:W-:-:S03]  /*bb60*/  IADD3.X R235, R235, UR6, RZ, P5, !PT ;  /* 0x00000006ebeb7c10 */ /* 0x000fc6000affe4ff */
[----:B------:R-:W-:Y:S04]  /*bb70*/  STL [R1+0x4a0], R239 ;  /* 0x0004a0ef01007387 */ /* 0x000fe80000100800 */
[----:B------:R-:W4:Y:S04]  /*bb80*/  LDL.LU R202, [R1+0x454] ;  /* 0x0004540001ca7983 */ /* 0x000f280000300800 */
[----:B------:R0:W-:Y:S04]  /*bb90*/  STL [R1+0x474], R243 ;  /* 0x000474f301007387 */ /* 0x0001e80000100800 */
[----:B------:R-:W4:Y:S01]  /*bba0*/  LDL.LU R199, [R1+0x478] ;  /* 0x0004780001c77983 */ /* 0x000f220000300800 */
[----:B------:R-:W-:-:S03]  /*bbb0*/  IADD3 R244, P5, R244, UR9, RZ ;  /* 0x00000009f4f47c10 */ /* 0x000fc6000ffbe0ff */
[----:B0-----:R-:W4:Y:S04]  /*bbc0*/  LDL.LU R243, [R1+0x44c] ;  /* 0x00044c0001f37983 */ /* 0x001f280000300800 */
[----:B------:R-:W4:Y:S04]  /*bbd0*/  LDL.LU R198, [R1+0x470] ;  /* 0x0004700001c67983 */ /* 0x000f280000300800 */
[----:B------:R-:W4:Y:S04]  /*bbe0*/  LDL.LU R195, [R1+0x444] ;  /* 0x0004440001c37983 */ /* 0x000f280000300800 */
[----:B------:R0:W-:Y:S04]  /*bbf0*/  STL [R1+0x498], R235 ;  /* 0x000498eb01007387 */ /* 0x0001e80000100800 */
[----:B0-----:R-:W4:Y:S04]  /*bc00*/  LDL.LU R235, [R1+0x468] ;  /* 0x0004680001eb7983 */ /* 0x001f280000300800 */
[----:B------:R-:W4:Y:S04]  /*bc10*/  LDL.LU R194, [R1+0x43c] ;  /* 0x00043c0001c27983 */ /* 0x000f280000300800 */
[----:B------:R-:W4:Y:S04]  /*bc20*/  LDL.LU R220, [R1+0x460] ;  /* 0x0004600001dc7983 */ /* 0x000f280000300800 */
[----:B------:R-:W4:Y:S04]  /*bc30*/  LDL.LU R221, [R1+0x434] ;  /* 0x0004340001dd7983 */ /* 0x000f280000300800 */
[----:B------:R0:W-:Y:S04]  /*bc40*/  STL [R1+0x46c], R244 ;  /* 0x00046cf401007387 */ /* 0x0001e80000100800 */
[----:B------:R-:W4:Y:S04]  /*bc50*/  LDL.LU R219, [R1+0x458] ;  /* 0x0004580001db7983 */ /* 0x000f280000300800 */
[----:B------:R-:W4:Y:S04]  /*bc60*/  LDL.LU R224, [R1+0x42c] ;  /* 0x00042c0001e07983 */ /* 0x000f280000300800 */
[----:B------:R-:W4:Y:S01]  /*bc70*/  LDL.LU R222, [R1+0x450] ;  /* 0x0004500001de7983 */ /* 0x000f220000300800 */
[----:B------:R-:W-:-:S03]  /*bc80*/  IADD3.X R240, R240, UR6, RZ, P6, !PT ;  /* 0x00000006f0f07c10 */ /* 0x000fc6000b7fe4ff */
[----:B------:R-:W4:Y:S04]  /*bc90*/  LDL.LU R225, [R1+0x424] ;  /* 0x0004240001e17983 */ /* 0x000f280000300800 */
[----:B------:R-:W4:Y:S04]  /*bca0*/  LDL.LU R228, [R1+0x448] ;  /* 0x0004480001e47983 */ /* 0x000f280000300800 */
[----:B------:R-:W4:Y:S04]  /*bcb0*/  LDL.LU R226, [R1+0x41c] ;  /* 0x00041c0001e27983 */ /* 0x000f280000300800 */
[----:B0-----:R-:W4:Y:S04]  /*bcc0*/  LDL.LU R244, [R1+0x440] ;  /* 0x0004400001f47983 */ /* 0x001f280000300800 */
[----:B------:R-:W4:Y:S04]  /*bcd0*/  LDL.LU R229, [R1+0x414] ;  /* 0x0004140001e57983 */ /* 0x000f280000300800 */
[----:B------:R0:W-:Y:S04]  /*bce0*/  STL [R1+0x490], R240 ;  /* 0x000490f001007387 */ /* 0x0001e80000100800 */
[----:B0-----:R-:W4:Y:S01]  /*bcf0*/  LDL.LU R240, [R1+0x438] ;  /* 0x0004380001f07983 */ /* 0x001f220000300800 */
[----:B--2---:R-:W-:-:S05]  /*bd00*/  IADD3 R11, P6, R11, UR9, RZ ;  /* 0x000000090b0b7c10 */ /* 0x004fca000ffde0ff */
[----:B------:R0:W-:Y:S04]  /*bd10*/  STL [R1+0x464], R11 ;  /* 0x0004640b01007387 */ /* 0x0001e80000100800 */
[----:B0-----:R-:W2:Y:S01]  /*bd20*/  LDL.LU R11, [R1+0x40c] ;  /* 0x00040c00010b7983 */ /* 0x001ea20000300800 */
[----:B------:R-:W-:-:S03]  /*bd30*/  IADD3.X R246, R246, UR6, RZ, P1, !PT ;  /* 0x00000006f6f67c10 */ /* 0x000fc60008ffe4ff */
[----:B------:R-:W2:Y:S04]  /*bd40*/  LDL.LU R227, [R1+0x430] ;  /* 0x0004300001e37983 */ /* 0x000ea80000300800 */
[----:B------:R-:W2:Y:S04]  /*bd50*/  LDL.LU R232, [R1+0x404] ;  /* 0x0004040001e87983 */ /* 0x000ea80000300800 */
[----:B------:R-:W2:Y:S04]  /*bd60*/  LDL.LU R233, [R1+0x428] ;  /* 0x0004280001e97983 */ /* 0x000ea80000300800 */
[----:B------:R0:W-:Y:S04]  /*bd70*/  STL [R1+0x488], R246 ;  /* 0x000488f601007387 */ /* 0x0001e80000100800 */
[----:B------:R-:W2:Y:S04]  /*bd80*/  LDL.LU R239, [R1+0x3fc] ;  /* 0x0003fc0001ef7983 */ /* 0x000ea80000300800 */
[----:B0-----:R-:W2:Y:S01]  /*bd90*/  LDL.LU R246, [R1+0x420] ;  /* 0x0004200001f67983 */ /* 0x001ea20000300800 */
[----:B---3--:R-:W-:-:S02]  /*bda0*/  IADD3 R206, P1, R206, UR9, RZ ;  /* 0x00000009cece7c10 */ /* 0x008fc4000ff3e0ff */
[----:B----4-:R-:W-:Y:S02]  /*bdb0*/  IADD3.X R203, R203, UR6, RZ, P2, !PT ;  /* 0x00000006cbcb7c10 */ /* 0x010fe400097fe4ff */
[----:B------:R-:W-:Y:S01]  /*bdc0*/  IADD3 R202, P2, R202, UR9, RZ ;  /* 0x00000009caca7c10 */ /* 0x000fe2000ff5e0ff */
[----:B------:R-:W-:Y:S01]  /*bdd0*/  STL [R1+0x45c], R206 ;  /* 0x00045cce01007387 */ /* 0x000fe20000100800 */
[----:B------:R-:W-:-:S03]  /*bde0*/  IADD3.X R199, R199, UR6, RZ, P3, !PT ;  /* 0x00000006c7c77c10 */ /* 0x000fc60009ffe4ff */
[----:B------:R-:W-:Y:S01]  /*bdf0*/  STL [R1+0x480], R203 ;  /* 0x000480cb01007387 */ /* 0x000fe20000100800 */
[----:B------:R-:W-:Y:S02]  /*be00*/  IADD3 R243, P3, R243, UR9, RZ ;  /* 0x00000009f3f37c10 */ /* 0x000fe4000ff7e0ff */
[----:B------:R-:W-:-:S03]  /*be10*/  IADD3.X R198, R198, UR6, RZ, P4, !PT ;  /* 0x00000006c6c67c10 */ /* 0x000fc6000a7fe4ff */
[----:B------:R0:W-:Y:S01]  /*be20*/  STL [R1+0x44c], R243 ;  /* 0x00044cf301007387 */ /* 0x0001e20000100800 */
[----:B------:R-:W-:-:S03]  /*be30*/  IADD3 R195, P4, R195, UR9, RZ ;  /* 0x00000009c3c37c10 */ /* 0x000fc6000ff9e0ff */
[----:B------:R-:W-:Y:S04]  /*be40*/  STL [R1+0x454], R202 ;  /* 0x000454ca01007387 */ /* 0x000fe80000100800 */
[----:B0-----:R-:W3:Y:S01]  /*be50*/  LDL.LU R243, [R1+0x3f4] ;  /* 0x0003f40001f37983 */ /* 0x001ee20000300800 */
[----:B------:R-:W-:-:S03]  /*be60*/  IADD3.X R235, R235, UR6, RZ, P5, !PT ;  /* 0x00000006ebeb7c10 */ /* 0x000fc6000affe4ff */
[----:B------:R-:W-:Y:S01]  /*be70*/  STL [R1+0x478], R199 ;  /* 0x000478c701007387 */ /* 0x000fe20000100800 */
[----:B------:R-:W-:-:S03]  /*be80*/  IADD3 R194, P5, R194, UR9, RZ ;  /* 0x00000009c2c27c10 */ /* 0x000fc6000ffbe0ff */
[----:B------:R0:W-:Y:S01]  /*be90*/  STL [R1+0x468], R235 ;  /* 0x000468eb01007387 */ /* 0x0001e20000100800 */
[----:B------:R-:W-:-:S03]  /*bea0*/  IADD3.X R220, R220, UR6, RZ, P6, !PT ;  /* 0x00000006dcdc7c10 */ /* 0x000fc6000b7fe4ff */
[----:B------:R-:W-:Y:S01]  /*beb0*/  STL [R1+0x470], R198 ;  /* 0x000470c601007387 */ /* 0x000fe20000100800 */
[----:B------:R-:W-:-:S03]  /*bec0*/  IADD3 R221, P6, R221, UR9, RZ ;  /* 0x00000009dddd7c10 */ /* 0x000fc6000ffde0ff */
[----:B0-----:R-:W4:Y:S04]  /*bed0*/  LDL.LU R235, [R1+0x418] ;  /* 0x0004180001eb7983 */ /* 0x001f280000300800 */
[----:B------:R-:W-:Y:S01]  /*bee0*/  STL [R1+0x444], R195 ;  /* 0x000444c301007387 */ /* 0x000fe20000100800 */
[----:B------:R-:W-:-:S03]  /*bef0*/  IADD3.X R219, R219, UR6, RZ, P1, !PT ;  /* 0x00000006dbdb7c10 */ /* 0x000fc60008ffe4ff */
[----:B------:R-:W-:Y:S01]  /*bf00*/  STL [R1+0x43c], R194 ;  /* 0x00043cc201007387 */ /* 0x000fe20000100800 */
[----:B------:R-:W-:-:S03]  /*bf10*/  IADD3 R224, P1, R224, UR9, RZ ;  /* 0x00000009e0e07c10 */ /* 0x000fc6000ff3e0ff */
[----:B------:R-:W-:Y:S01]  /*bf20*/  STL [R1+0x460], R220 ;  /* 0x000460dc01007387 */ /* 0x000fe20000100800 */
[----:B------:R-:W-:-:S03]  /*bf30*/  IADD3.X R222, R222, UR6, RZ, P2, !PT ;  /* 0x00000006dede7c10 */ /* 0x000fc600097fe4ff */
[----:B------:R-:W-:Y:S01]  /*bf40*/  STL [R1+0x434], R221 ;  /* 0x000434dd01007387 */ /* 0x000fe20000100800 */
[----:B------:R-:W-:-:S03]  /*bf50*/  IADD3 R225, P2, R225, UR9, RZ ;  /* 0x00000009e1e17c10 */ /* 0x000fc6000ff5e0ff */
[----:B------:R-:W-:Y:S01]  /*bf60*/  STL [R1+0x458], R219 ;  /* 0x000458db01007387 */ /* 0x000fe20000100800 */
[----:B------:R-:W-:-:S03]  /*bf70*/  IADD3.X R228, R228, UR6, RZ, P3, !PT ;  /* 0x00000006e4e47c10 */ /* 0x000fc60009ffe4ff */
[----:B------:R-:W-:Y:S01]  /*bf80*/  STL [R1+0x42c], R224 ;  /* 0x00042ce001007387 */ /* 0x000fe20000100800 */
[----:B------:R-:W-:-:S03]  /*bf90*/  IADD3.X R244, R244, UR6, RZ, P4, !PT ;  /* 0x00000006f4f47c10 */ /* 0x000fc6000a7fe4ff */
[----:B------:R-:W-:Y:S01]  /*bfa0*/  STL [R1+0x450], R222 ;  /* 0x000450de01007387 */ /* 0x000fe20000100800 */
[----:B------:R-:W-:-:S03]  /*bfb0*/  IADD3 R226, P3, R226, UR9, RZ ;  /* 0x00000009e2e27c10 */ /* 0x000fc6000ff7e0ff */
[----:B------:R-:W-:Y:S01]  /*bfc0*/  STL [R1+0x424], R225 ;  /* 0x000424e101007387 */ /* 0x000fe20000100800 */
[----:B------:R-:W-:-:S03]  /*bfd0*/  IADD3 R229, P4, R229, UR9, RZ ;  /* 0x00000009e5e57c10 */ /* 0x000fc6000ff9e0ff */
[----:B------:R0:W-:Y:S04]  /*bfe0*/  STL [R1+0x440], R244 ;  /* 0x000440f401007387 */ /* 0x0001e80000100800 */
[----:B------:R-:W-:Y:S01]  /*bff0*/  STL [R1+0x448], R228 ;  /* 0x000448e401007387 */ /* 0x000fe20000100800 */
[----:B------:R-:W-:-:S03]  /*c000*/  IADD3.X R240, R240, UR6, RZ, P5, !PT ;  /* 0x00000006f0f07c10 */ /* 0x000fc6000affe4ff */
[----:B0-----:R-:W4:Y:S04]  /*c010*/  LDL.LU R244, [R1+0x3e8] ;  /* 0x0003e80001f47983 */ /* 0x001f280000300800 */
[----:B------:R-:W-:Y:S04]  /*c020*/  STL [R1+0x41c], R226 ;  /* 0x00041ce201007387 */ /* 0x000fe80000100800 */
[----:B------:R0:W-:Y:S04]  /*c030*/  STL [R1+0x438], R240 ;  /* 0x000438f001007387 */ /* 0x0001e80000100800 */
[----:B0-----:R-:W4:Y:S04]  /*c040*/  LDL.LU R240, [R1+0x410] ;  /* 0x0004100001f07983 */ /* 0x001f280000300800 */
[----:B------:R-:W-:Y:S01]  /*c050*/  STL [R1+0x414], R229 ;  /* 0x000414e501007387 */ /* 0x000fe20000100800 */
[----:B--2---:R-:W-:-:S02]  /*c060*/  IADD3 R11, P5, R11, UR9, RZ ;  /* 0x000000090b0b7c10 */ /* 0x004fc4000ffbe0ff */
[----:B------:R-:W-:-:S03]  /*c070*/  IADD3.X R227, R227, UR6, RZ, P6, !PT ;  /* 0x00000006e3e37c10 */ /* 0x000fc6000b7fe4ff */
[----:B------:R0:W-:Y:S01]  /*c080*/  STL [R1+0x40c], R11 ;  /* 0x00040c0b01007387 */ /* 0x0001e20000100800 */
[----:B------:R-:W-:Y:S02]  /*c090*/  IADD3 R232, P6, R232, UR9, RZ ;  /* 0x00000009e8e87c10 */ /* 0x000fe4000ffde0ff */
[----:B------:R-:W-:Y:S01]  /*c0a0*/  IADD3.X R233, R233, UR6, RZ, P1, !PT ;  /* 0x00000006e9e97c10 */ /* 0x000fe20008ffe4ff */
[----:B0-----:R-:W2:Y:S04]  /*c0b0*/  LDL.LU R11, [R1+0x3e0] ;  /* 0x0003e000010b7983 */ /* 0x001ea80000300800 */
[----:B------:R-:W-:Y:S01]  /*c0c0*/  STL [R1+0x430], R227 ;  /* 0x000430e301007387 */ /* 0x000fe20000100800 */
[----:B------:R-:W-:-:S03]  /*c0d0*/  IADD3 R239, P1, R239, UR9, RZ ;  /* 0x00000009efef7c10 */ /* 0x000fc6000ff3e0ff */
[----:B------:R-:W-:Y:S01]  /*c0e0*/  STL [R1+0x404], R232 ;  /* 0x000404e801007387 */ /* 0x000fe20000100800 */
[----:B------:R-:W-:-:S03]  /*c0f0*/  IADD3.X R246, R246, UR6, RZ, P2, !PT ;  /* 0x00000006f6f67c10 */ /* 0x000fc600097fe4ff */
[----:B------:R-:W2:Y:S04]  /*c100*/  LDL.LU R206, [R1+0x408] ;  /* 0x0004080001ce7983 */ /* 0x000ea80000300800 */
[----:B------:R-:W-:Y:S04]  /*c110*/  STL [R1+0x428], R233 ;  /* 0x000428e901007387 */ /* 0x000fe80000100800 */
[----:B------:R-:W2:Y:S04]  /*c120*/  LDL.LU R203, [R1+0x3d8] ;  /* 0x0003d80001cb7983 */ /* 0x000ea80000300800 */
[----:B------:R-:W-:Y:S04]  /*c130*/  STL [R1+0x3fc], R239 ;  /* 0x0003fcef01007387 */ /* 0x000fe80000100800 */
[----:B------:R-:W2:Y:S04]  /*c140*/  LDL.LU R202, [R1+0x400] ;  /* 0x0004000001ca7983 */ /* 0x000ea80000300800 */
[----:B------:R0:W-:Y:S04]  /*c150*/  STL [R1+0x420], R246 ;  /* 0x000420f601007387 */ /* 0x0001e80000100800 */
[----:B------:R-:W2:Y:S04]  /*c160*/  LDL.LU R199, [R1+0x3d0] ;  /* 0x0003d00001c77983 */ /* 0x000ea80000300800 */
[----:B0-----:R-:W2:Y:S04]  /*c170*/  LDL.LU R246, [R1+0x3f8] ;  /* 0x0003f80001f67983 */ /* 0x001ea80000300800 */
[----:B------:R-:W2:Y:S01]  /*c180*/  LDL.LU R198, [R1+0x3c8] ;  /* 0x0003c80001c67983 */ /* 0x000ea20000300800 */
[----:B---3--:R-:W-:-:S03]  /*c190*/  IADD3 R243, P2, R243, UR9, RZ ;  /* 0x00000009f3f37c10 */ /* 0x008fc6000ff5e0ff */
[----:B------:R-:W3:Y:S04]  /*c1a0*/  LDL.LU R195, [R1+0x3f0] ;  /* 0x0003f00001c37983 */ /* 0x000ee80000300800 */
[----:B------:R0:W-:Y:S04]  /*c1b0*/  STL [R1+0x3f4], R243 ;  /* 0x0003f4f301007387 */ /* 0x0001e80000100800 */
[----:B0-----:R-:W3:Y:S04]  /*c1c0*/  LDL.LU R243, [R1+0x3c0] ;  /* 0x0003c00001f37983 */ /* 0x001ee80000300800 */
[----:B------:R-:W3:Y:S01]  /*c1d0*/  LDL.LU R194, [R1+0x3e4] ;  /* 0x0003e40001c27983 */ /* 0x000ee20000300800 */
[----:B----4-:R-:W-:-:S03]  /*c1e0*/  IADD3.X R235, R235, UR6, RZ, P3, !PT ;  /* 0x00000006ebeb7c10 */ /* 0x010fc60009ffe4ff */
[----:B------:R-:W4:Y:S04]  /*c1f0*/  LDL.LU R220, [R1+0x3b8] ;  /* 0x0003b80001dc7983 */ /* 0x000f280000300800 */
[----:B------:R-:W4:Y:S04]  /*c200*/  LDL.LU R221, [R1+0x3dc] ;  /* 0x0003dc0001dd7983 */ /* 0x000f280000300800 */
[----:B------:R-:W-:Y:S04]  /*c210*/  STL [R1+0x418], R235 ;  /* 0x000418eb01007387 */ /* 0x000fe80000100800 */
[----:B------:R-:W4:Y:S04]  /*c220*/  LDL.LU R219, [R1+0x3b0] ;  /* 0x0003b00001db7983 */ /* 0x000f280000300800 */
[----:B------:R-:W4:Y:S04]  /*c230*/  LDL.LU R224, [R1+0x3d4] ;  /* 0x0003d40001e07983 */ /* 0x000f280000300800 */
[----:B------:R-:W4:Y:S04]  /*c240*/  LDL.LU R222, [R1+0x3a8] ;  /* 0x0003a80001de7983 */ /* 0x000f280000300800 */
[----:B------:R-:W4:Y:S04]  /*c250*/  LDL.LU R225, [R1+0x3cc] ;  /* 0x0003cc0001e17983 */ /* 0x000f280000300800 */
[----:B------:R-:W4:Y:S04]  /*c260*/  LDL.LU R228, [R1+0x3a0] ;  /* 0x0003a00001e47983 */ /* 0x000f280000300800 */
[----:B------:R-:W4:Y:S04]  /*c270*/  LDL.LU R226, [R1+0x3c4] ;  /* 0x0003c40001e27983 */ /* 0x000f280000300800 */
[----:B------:R-:W4:Y:S04]  /*c280*/  LDL.LU R229, [R1+0x398] ;  /* 0x0003980001e57983 */ /* 0x000f280000300800 */
[----:B------:R-:W4:Y:S01]  /*c290*/  LDL.LU R227, [R1+0x3bc] ;  /* 0x0003bc0001e37983 */ /* 0x000f220000300800 */
[----:B------:R-:W-:-:S05]  /*c2a0*/  IADD3 R244, P3, R244, UR9, RZ ;  /* 0x00000009f4f47c10 */ /* 0x000fca000ff7e0ff */
[----:B------:R0:W-:Y:S04]  /*c2b0*/  STL [R1+0x3e8], R244 ;  /* 0x0003e8f401007387 */ /* 0x0001e80000100800 */
[----:B0-----:R-:W4:Y:S01]  /*c2c0*/  LDL.LU R244, [R1+0x390] ;  /* 0x0003900001f47983 */ /* 0x001f220000300800 */
[----:B------:R-:W-:-:S03]  /*c2d0*/  IADD3.X R240, R240, UR6, RZ, P4, !PT ;  /* 0x00000006f0f07c10 */ /* 0x000fc6000a7fe4ff */
[----:B------:R-:W4:Y:S04]  /*c2e0*/  LDL.LU R232, [R1+0x3b4] ;  /* 0x0003b40001e87983 */ /* 0x000f280000300800 */
[----:B------:R-:W4:Y:S04]  /*c2f0*/  LDL.LU R233, [R1+0x388] ;  /* 0x0003880001e97983 */ /* 0x000f280000300800 */
[----:B------:R0:W-:Y:S04]  /*c300*/  STL [R1+0x410], R240 ;  /* 0x000410f001007387 */ /* 0x0001e80000100800 */
[----:B------:R-:W4:Y:S04]  /*c310*/  LDL.LU R239, [R1+0x3ac] ;  /* 0x0003ac0001ef7983 */ /* 0x000f280000300800 */
[----:B------:R-:W4:Y:S01]  /*c320*/  LDL.LU R235, [R1+0x380] ;  /* 0x0003800001eb7983 */ /* 0x000f220000300800 */
[----:B--2---:R-:W-:-:S05]  /*c330*/  IADD3 R11, P4, R11, UR9, RZ ;  /* 0x000000090b0b7c10 */ /* 0x004fca000ff9e0ff */
[----:B------:R1:W-:Y:S04]  /*c340*/  STL [R1+0x3e0], R11 ;  /* 0x0003e00b01007387 */ /* 0x0003e80000100800 */
[----:B0-----:R-:W2:Y:S01]  /*c350*/  LDL.LU R240, [R1+0x3a4] ;  /* 0x0003a40001f07983 */ /* 0x001ea20000300800 */
[----:B------:R-:W-:-:S03]  /*c360*/  IADD3.X R206, R206, UR6, RZ, P5, !PT ;  /* 0x00000006cece7c10 */ /* 0x000fc6000affe4ff */
[----:B-1----:R-:W2:Y:S01]  /*c370*/  LDL.LU R11, [R1+0x378] ;  /* 0x00037800010b7983 */ /* 0x002ea20000300800 */
[----:B------:R-:W-:-:S03]  /*c380*/  IADD3 R203, P5, R203, UR9, RZ ;  /* 0x00000009cbcb7c10 */ /* 0x000fc6000ffbe0ff */
[----:B------:R-:W-:Y:S04]  /*c390*/  STL [R1+0x408], R206 ;  /* 0x000408ce01007387 */ /* 0x000fe80000100800 */
[----:B------:R-:W-:Y:S01]  /*c3a0*/  STL [R1+0x3d8], R203 ;  /* 0x0003d8cb01007387 */ /* 0x000fe20000100800 */
[----:B------:R-:W-:Y:S02]  /*c3b0*/  IADD3.X R202, R202, UR6, RZ, P6, !PT ;  /* 0x00000006caca7c10 */ /* 0x000fe4000b7fe4ff */
[----:B------:R-:W-:-:S05]  /*c3c0*/  IADD3.X R246, R246, UR6, RZ, P1, !PT ;  /* 0x00000006f6f67c10 */ /* 0x000fca0008ffe4ff */
[----:B------:R0:W-:Y:S04]  /*c3d0*/  STL [R1+0x3f8], R246 ;  /* 0x0003f8f601007387 */ /* 0x0001e80000100800 */
[----:B------:R-:W-:Y:S04]  /*c3e0*/  STL [R1+0x400], R202 ;  /* 0x000400ca01007387 */ /* 0x000fe80000100800 */
[----:B0-----:R-:W2:Y:S01]  /*c3f0*/  LDL.LU R246, [R1+0x39c] ;  /* 0x00039c0001f67983 */ /* 0x001ea20000300800 */
[----:B------:R-:W-:Y:S02]  /*c400*/  IADD3 R199, P6, R199, UR9, RZ ;  /* 0x00000009c7c77c10 */ /* 0x000fe4000ffde0ff */
[----:B---3--:R-:W-:-:S02]  /*c410*/  IADD3.X R195, R195, UR6, RZ, P2, !PT ;  /* 0x00000006c3c37c10 */ /* 0x008fc400097fe4ff */
[----:B------:R-:W-:Y:S02]  /*c420*/  IADD3 R198, P1, R198, UR9, RZ ;  /* 0x00000009c6c67c10 */ /* 0x000fe4000ff3e0ff */
[----:B------:R-:W-:Y:S01]  /*c430*/  IADD3 R243, P2, R243, UR9, RZ ;  /* 0x00000009f3f37c10 */ /* 0x000fe2000ff5e0ff */
[----:B------:R-:W-:Y:S01]  /*c440*/  STL [R1+0x3d0], R199 ;  /* 0x0003d0c701007387 */ /* 0x000fe20000100800 */
[----:B------:R-:W-:-:S03]  /*c450*/  IADD3.X R194, R194, UR6, RZ, P3, !PT ;  /* 0x00000006c2c27c10 */ /* 0x000fc60009ffe4ff */
[----:B------:R0:W-:Y:S01]  /*c460*/  STL [R1+0x3c0], R243 ;  /* 0x0003c0f301007387 */ /* 0x0001e20000100800 */
[----:B----4-:R-:W-:-:S03]  /*c470*/  IADD3 R220, P3, R220, UR9, RZ ;  /* 0x00000009dcdc7c10 */ /* 0x010fc6000ff7e0ff */
[----:B------:R-:W-:Y:S01]  /*c480*/  STL [R1+0x3c8], R198 ;  /* 0x0003c8c601007387 */ /* 0x000fe20000100800 */
[----:B------:R-:W-:-:S03]  /*c490*/  IADD3.X R221, R221, UR6, RZ, P4, !PT ;  /* 0x00000006dddd7c10 */ /* 0x000fc6000a7fe4ff */
[----:B0-----:R-:W3:Y:S04]  /*c4a0*/  LDL.LU R243, [R1+0x370] ;  /* 0x0003700001f37983 */ /* 0x001ee80000300800 */
        /* <DEDUP_REMOVED lines=13> */
[----:B------:R-:W-:Y:S02]  /*c580*/  IADD3 R229, P1, R229, UR9, RZ ;  /* 0x00000009e5e57c10 */ /* 0x000fe4000ff3e0ff */
[----:B------:R-:W-:Y:S01]  /*c590*/  IADD3.X R227, R227, UR6, RZ, P2, !PT ;  /* 0x00000006e3e37c10 */ /* 0x000fe200097fe4ff */
[----:B------:R-:W-:Y:S04]  /*c5a0*/  STL [R1+0x3cc], R225 ;  /* 0x0003cce101007387 */ /* 0x000fe80000100800 */
[----:B------:R-:W-:Y:S04]  /*c5b0*/  STL [R1+0x3a0], R228 ;  /* 0x0003a0e401007387 */ /* 0x000fe80000100800 */
[----:B------:R-:W-:Y:S04]  /*c5c0*/  STL [R1+0x3c4], R226 ;  /* 0x0003c4e201007387 */ /* 0x000fe80000100800 */
[----:B------:R-:W-:Y:S01]  /*c5d0*/  STL [R1+0x398], R229 ;  /* 0x000398e501007387 */ /* 0x000fe20000100800 */
[----:B------:R-:W-:-:S02]  /*c5e0*/  IADD3 R244, P2, R244, UR9, RZ ;  /* 0x00000009f4f47c10 */ /* 0x000fc4000ff5e0ff */
[----:B------:R-:W-:-:S03]  /*c5f0*/  IADD3.X R232, R232, UR6, RZ, P3, !PT ;  /* 0x00000006e8e87c10 */ /* 0x000fc60009ffe4ff */
[----:B------:R0:W-:Y:S01]  /*c600*/  STL [R1+0x390], R244 ;  /* 0x000390f401007387 */ /* 0x0001e20000100800 */
[----:B------:R-:W-:-:S03]  /*c610*/  IADD3 R233, P3, R233, UR9, RZ ;  /* 0x00000009e9e97c10 */ /* 0x000fc6000ff7e0ff */
[----:B0-----:R-:W4:Y:S01]  /*c620*/  LDL.LU R244, [R1+0x394] ;  /* 0x0003940001f47983 */ /* 0x001f220000300800 */
[----:B------:R-:W-:-:S03]  /*c630*/  IADD3.X R239, R239, UR6, RZ, P4, !PT ;  /* 0x00000006efef7c10 */ /* 0x000fc6000a7fe4ff */
[----:B------:R-:W-:Y:S01]  /*c640*/  STL [R1+0x3bc], R227 ;  /* 0x0003bce301007387 */ /* 0x000fe20000100800 */
[----:B------:R-:W-:-:S03]  /*c650*/  IADD3 R235, P4, R235, UR9, RZ ;  /* 0x00000009ebeb7c10 */ /* 0x000fc6000ff9e0ff */
[----:B------:R-:W-:Y:S04]  /*c660*/  STL [R1+0x3b4], R232 ;  /* 0x0003b4e801007387 */ /* 0x000fe80000100800 */
[----:B------:R-:W-:Y:S04]  /*c670*/  STL [R1+0x388], R233 ;  /* 0x000388e901007387 */ /* 0x000fe80000100800 */
[----:B------:R-:W-:Y:S04]  /*c680*/  STL [R1+0x3ac], R239 ;  /* 0x0003acef01007387 */ /* 0x000fe80000100800 */
[----:B------:R-:W4:Y:S04]  /*c690*/  LDL.LU R210, [R1+0x368] ;  /* 0x0003680001d27983 */ /* 0x000f280000300800 */
[----:B------:R-:W-:Y:S04]  /*c6a0*/  STL [R1+0x380], R235 ;  /* 0x000380eb01007387 */ /* 0x000fe80000100800 */
[----:B------:R-:W4:Y:S01]  /*c6b0*/  LDL.LU R207, [R1+0x38c] ;  /* 0x00038c0001cf7983 */ /* 0x000f220000300800 */
[----:B--2---:R-:W-:-:S02]  /*c6c0*/  IADD3.X R240, R240, UR6, RZ, P5, !PT ;  /* 0x00000006f0f07c10 */ /* 0x004fc4000affe4ff */
[----:B------:R-:W-:-:S03]  /*c6d0*/  IADD3 R11, P5, R11, UR9, RZ ;  /* 0x000000090b0b7c10 */ /* 0x000fc6000ffbe0ff */
[----:B------:R-:W-:Y:S04]  /*c6e0*/  STL [R1+0x3a4], R240 ;  /* 0x0003a4f001007387 */ /* 0x000fe80000100800 */
[----:B------:R-:W2:Y:S04]  /*c6f0*/  LDL.LU R206, [R1+0x360] ;  /* 0x0003600001ce7983 */ /* 0x000ea80000300800 */
[----:B------:R0:W-:Y:S04]  /*c700*/  STL [R1+0x378], R11 ;  /* 0x0003780b01007387 */ /* 0x0001e80000100800 */
[----:B------:R-:W2:Y:S04]  /*c710*/  LDL.LU R203, [R1+0x384] ;  /* 0x0003840001cb7983 */ /* 0x000ea80000300800 */
[----:B0-----:R-:W2:Y:S04]  /*c720*/  LDL.LU R11, [R1+0x358] ;  /* 0x00035800010b7983 */ /* 0x001ea80000300800 */
[----:B------:R-:W2:Y:S04]  /*c730*/  LDL.LU R202, [R1+0x37c] ;  /* 0x00037c0001ca7983 */ /* 0x000ea80000300800 */
[----:B------:R-:W2:Y:S01]  /*c740*/  LDL.LU R199, [R1+0x350] ;  /* 0x0003500001c77983 */ /* 0x000ea20000300800 */
[----:B------:R-:W-:-:S05]  /*c750*/  IADD3.X R246, R246, UR6, RZ, P6, !PT ;  /* 0x00000006f6f67c10 */ /* 0x000fca000b7fe4ff */
[----:B------:R0:W-:Y:S04]  /*c760*/  STL [R1+0x39c], R246 ;  /* 0x00039cf601007387 */ /* 0x0001e80000100800 */
[----:B0-----:R-:W2:Y:S04]  /*c770*/  LDL.LU R246, [R1+0x374] ;  /* 0x0003740001f67983 */ /* 0x001ea80000300800 */
[----:B------:R-:W2:Y:S01]  /*c780*/  LDL.LU R198, [R1+0x348] ;  /* 0x0003480001c67983 */ /* 0x000ea20000300800 */
[----:B---3--:R-:W-:-:S03]  /*c790*/  IADD3 R243, P6, R243, UR9, RZ ;  /* 0x00000009f3f37c10 */ /* 0x008fc6000ffde0ff */
[----:B------:R-:W3:Y:S04]  /*c7a0*/  LDL.LU R195, [R1+0x36c] ;  /* 0x00036c0001c37983 */ /* 0x000ee80000300800 */
[----:B------:R-:W3:Y:S04]  /*c7b0*/  LDL.LU R194, [R1+0x340] ;  /* 0x0003400001c27983 */ /* 0x000ee80000300800 */
[----:B------:R0:W-:Y:S04]  /*c7c0*/  STL [R1+0x370], R243 ;  /* 0x000370f301007387 */ /* 0x0001e80000100800 */
        /* <DEDUP_REMOVED lines=9> */
[----:B0-----:R-:W3:Y:S04]  /*c860*/  LDL.LU R243, [R1+0x318] ;  /* 0x0003180001f37983 */ /* 0x001ee80000300800 */
[----:B------:R-:W3:Y:S04]  /*c870*/  LDL.LU R227, [R1+0x33c] ;  /* 0x00033c0001e37983 */ /* 0x000ee80000300800 */
[----:B------:R-:W3:Y:S04]  /*c880*/  LDL.LU R232, [R1+0x310] ;  /* 0x0003100001e87983 */ /* 0x000ee80000300800 */
[----:B------:R-:W3:Y:S01]  /*c890*/  LDL.LU R233, [R1+0x334] ;  /* 0x0003340001e97983 */ /* 0x000ee20000300800 */
[----:B----4-:R-:W-:-:S05]  /*c8a0*/  IADD3.X R244, R244, UR6, RZ, P1, !PT ;  /* 0x00000006f4f47c10 */ /* 0x010fca0008ffe4ff */
[----:B------:R0:W-:Y:S04]  /*c8b0*/  STL [R1+0x394], R244 ;  /* 0x000394f401007387 */ /* 0x0001e80000100800 */
[----:B------:R-:W4:Y:S04]  /*c8c0*/  LDL.LU R239, [R1+0x308] ;  /* 0x0003080001ef7983 */ /* 0x000f280000300800 */
[----:B------:R-:W4:Y:S04]  /*c8d0*/  LDL.LU R235, [R1+0x32c] ;  /* 0x00032c0001eb7983 */ /* 0x000f280000300800 */
[----:B------:R-:W4:Y:S01]  /*c8e0*/  LDL.LU R240, [R1+0x300] ;  /* 0x0003000001f07983 */ /* 0x000f220000300800 */
[----:B------:R-:W-:-:S03]  /*c8f0*/  IADD3 R210, P1, R210, UR9, RZ ;  /* 0x00000009d2d27c10 */ /* 0x000fc6000ff3e0ff */
[----:B0-----:R-:W4:Y:S01]  /*c900*/  LDL.LU R244, [R1+0x324] ;  /* 0x0003240001f47983 */ /* 0x001f220000300800 */
[----:B------:R-:W-:-:S03]  /*c910*/  IADD3.X R207, R207, UR6, RZ, P2, !PT ;  /* 0x00000006cfcf7c10 */ /* 0x000fc600097fe4ff */
[----:B------:R-:W-:Y:S04]  /*c920*/  STL [R1+0x368], R210 ;  /* 0x000368d201007387 */ /* 0x000fe80000100800 */
[----:B------:R-:W-:Y:S01]  /*c930*/  STL [R1+0x38c], R207 ;  /* 0x00038ccf01007387 */ /* 0x000fe20000100800 */
[----:B--2---:R-:W-:Y:S02]  /*c940*/  IADD3 R206, P2, R206, UR9, RZ ;  /* 0x00000009cece7c10 */ /* 0x004fe4000ff5e0ff */
[----:B------:R-:W-:Y:S02]  /*c950*/  IADD3.X R203, R203, UR6, RZ, P3, !PT ;  /* 0x00000006cbcb7c10 */ /* 0x000fe40009ffe4ff */
[----:B------:R-:W-:-:S05]  /*c960*/  IADD3 R11, P3, R11, UR9, RZ ;  /* 0x000000090b0b7c10 */ /* 0x000fca000ff7e0ff */
[----:B------:R0:W-:Y:S01]  /*c970*/  STL [R1+0x358], R11 ;  /* 0x0003580b01007387 */ /* 0x0001e20000100800 */
[----:B------:R-:W-:-:S03]  /*c980*/  IADD3.X R202, R202, UR6, RZ, P4, !PT ;  /* 0x00000006caca7c10 */ /* 0x000fc6000a7fe4ff */
[----:B------:R-:W-:Y:S04]  /*c990*/  STL [R1+0x360], R206 ;  /* 0x000360ce01007387 */ /* 0x000fe80000100800 */
[----:B0-----:R-:W2:Y:S04]  /*c9a0*/  LDL.LU R11, [R1+0x2f8] ;  /* 0x0002f800010b7983 */ /* 0x001ea80000300800 */
[----:B------:R-:W-:Y:S01]  /*c9b0*/  STL [R1+0x384], R203 ;  /* 0x000384cb01007387 */ /* 0x000fe20000100800 */
[----:B------:R-:W-:-:S05]  /*c9c0*/  IADD3.X R246, R246, UR6, RZ, P5, !PT ;  /* 0x00000006f6f67c10 */ /* 0x000fca000affe4ff */
[----:B------:R0:W-:Y:S04]  /*c9d0*/  STL [R1+0x374], R246 ;  /* 0x000374f601007387 */ /* 0x0001e80000100800 */
[----:B------:R-:W-:Y:S04]  /*c9e0*/  STL [R1+0x37c], R202 ;  /* 0x00037cca01007387 */ /* 0x000fe80000100800 */
[----:B0-----:R-:W2:Y:S01]  /*c9f0*/  LDL.LU R246, [R1+0x31c] ;  /* 0x00031c0001f67983 */ /* 0x001ea20000300800 */
[----:B------:R-:W-:Y:S02]  /*ca00*/  IADD3 R199, P4, R199, UR9, RZ ;  /* 0x00000009c7c77c10 */ /* 0x000fe4000ff9e0ff */
[----:B------:R-:W-:-:S02]  /*ca10*/  IADD3 R198, P5, R198, UR9, RZ ;  /* 0x00000009c6c67c10 */ /* 0x000fc4000ffbe0ff */
[----:B---3--:R-:W-:Y:S02]  /*ca20*/  IADD3.X R195, R195, UR6, RZ, P6, !PT ;  /* 0x00000006c3c37c10 */ /* 0x008fe4000b7fe4ff */
[----:B------:R-:W-:Y:S01]  /*ca30*/  IADD3 R194, P6, R194, UR9, RZ ;  /* 0x00000009c2c27c10 */ /* 0x000fe2000ffde0ff */
[----:B------:R-:W-:Y:S01]  /*ca40*/  STL [R1+0x350], R199 ;  /* 0x000350c701007387 */ /* 0x000fe20000100800 */
[----:B------:R-:W-:Y:S02]  /*ca50*/  IADD3.X R220, R220, UR6, RZ, P1, !PT ;  /* 0x00000006dcdc7c10 */ /* 0x000fe40008ffe4ff */
[----:B------:R-:W-:Y:S01]  /*ca60*/  IADD3 R221, P1, R221, UR9, RZ ;  /* 0x00000009dddd7c10 */ /* 0x000fe2000ff3e0ff */
        /* <DEDUP_REMOVED lines=21> */
[----:B------:R0:W-:Y:S04]  /*cbc0*/  STL [R1+0x318], R243 ;  /* 0x000318f301007387 */ /* 0x0001e80000100800 */
[----:B------:R-:W-:Y:S04]  /*cbd0*/  STL [R1+0x320], R226 ;  /* 0x000320e201007387 */ /* 0x000fe80000100800 */
[----:B0-----:R-:W3:Y:S04]  /*cbe0*/  LDL.LU R243, [R1+0x2f0] ;  /* 0x0002f00001f37983 */ /* 0x001ee80000300800 */
[----:B------:R-:W-:Y:S01]  /*cbf0*/  STL [R1+0x344], R229 ;  /* 0x000344e501007387 */ /* 0x000fe20000100800 */
[----:B----4-:R-:W-:-:S03]  /*cc00*/  IADD3 R239, P1, R239, UR9, RZ ;  /* 0x00000009efef7c10 */ /* 0x010fc6000ff3e0ff */
[----:B------:R-:W-:Y:S01]  /*cc10*/  STL [R1+0x33c], R227 ;  /* 0x00033ce301007387 */ /* 0x000fe20000100800 */
[----:B------:R-:W-:-:S03]  /*cc20*/  IADD3.X R235, R235, UR6, RZ, P2, !PT ;  /* 0x00000006ebeb7c10 */ /* 0x000fc600097fe4ff */
[----:B------:R-:W-:Y:S01]  /*cc30*/  STL [R1+0x310], R232 ;  /* 0x000310e801007387 */ /* 0x000fe20000100800 */
[----:B------:R-:W-:-:S03]  /*cc40*/  IADD3 R240, P2, R240, UR9, RZ ;  /* 0x00000009f0f07c10 */ /* 0x000fc6000ff5e0ff */
[----:B------:R-:W-:Y:S01]  /*cc50*/  STL [R1+0x334], R233 ;  /* 0x000334e901007387 */ /* 0x000fe20000100800 */
[----:B------:R-:W-:-:S03]  /*cc60*/  IADD3.X R244, R244, UR6, RZ, P3, !PT ;  /* 0x00000006f4f47c10 */ /* 0x000fc60009ffe4ff */
[----:B------:R-:W-:Y:S04]  /*cc70*/  STL [R1+0x308], R239 ;  /* 0x000308ef01007387 */ /* 0x000fe80000100800 */
[----:B------:R-:W4:Y:S04]  /*cc80*/  LDL.LU R210, [R1+0x314] ;  /* 0x0003140001d27983 */ /* 0x000f280000300800 */
[----:B------:R-:W-:Y:S04]  /*cc90*/  STL [R1+0x32c], R235 ;  /* 0x00032ceb01007387 */ /* 0x000fe80000100800 */
[----:B------:R-:W4:Y:S04]  /*cca0*/  LDL.LU R207, [R1+0x2e8] ;  /* 0x0002e80001cf7983 */ /* 0x000f280000300800 */
[----:B------:R-:W-:Y:S04]  /*ccb0*/  STL [R1+0x300], R240 ;  /* 0x000300f001007387 */ /* 0x000fe80000100800 */
[----:B------:R-:W4:Y:S04]  /*ccc0*/  LDL.LU R206, [R1+0x30c] ;  /* 0x00030c0001ce7983 */ /* 0x000f280000300800 */
[----:B------:R0:W-:Y:S04]  /*ccd0*/  STL [R1+0x324], R244 ;  /* 0x000324f401007387 */ /* 0x0001e80000100800 */
[----:B------:R-:W4:Y:S04]  /*cce0*/  LDL.LU R203, [R1+0x2e0] ;  /* 0x0002e00001cb7983 */ /* 0x000f280000300800 */
[----:B0-----:R-:W4:Y:S04]  /*ccf0*/  LDL.LU R244, [R1+0x304] ;  /* 0x0003040001f47983 */ /* 0x001f280000300800 */
[----:B------:R-:W4:Y:S04]  /*cd00*/  LDL.LU R202, [R1+0x2d8] ;  /* 0x0002d80001ca7983 */ /* 0x000f280000300800 */
[----:B------:R-:W4:Y:S01]  /*cd10*/  LDL.LU R199, [R1+0x2fc] ;  /* 0x0002fc0001c77983 */ /* 0x000f220000300800 */
[----:B--2---:R-:W-:-:S05]  /*cd20*/  IADD3 R11, P3, R11, UR9, RZ ;  /* 0x000000090b0b7c10 */ /* 0x004fca000ff7e0ff */
[----:B------:R0:W-:Y:S04]  /*cd30*/  STL [R1+0x2f8], R11 ;  /* 0x0002f80b01007387 */ /* 0x0001e80000100800 */
[----:B0-----:R-:W2:Y:S04]  /*cd40*/  LDL.LU R11, [R1+0x2d0] ;  /* 0x0002d000010b7983 */ /* 0x001ea80000300800 */
[----:B------:R-:W2:Y:S04]  /*cd50*/  LDL.LU R198, [R1+0x2f4] ;  /* 0x0002f40001c67983 */ /* 0x000ea80000300800 */
[----:B------:R-:W2:Y:S04]  /*cd60*/  LDL.LU R195, [R1+0x2c8] ;  /* 0x0002c80001c37983 */ /* 0x000ea80000300800 */
[----:B------:R-:W2:Y:S01]  /*cd70*/  LDL.LU R194, [R1+0x2ec] ;  /* 0x0002ec0001c27983 */ /* 0x000ea20000300800 */
[----:B------:R-:W-:-:S05]  /*cd80*/  IADD3.X R246, R246, UR6, RZ, P4, !PT ;  /* 0x00000006f6f67c10 */ /* 0x000fca000a7fe4ff */
[----:B------:R0:W-:Y:S04]  /*cd90*/  STL [R1+0x31c], R246 ;  /* 0x00031cf601007387 */ /* 0x0001e80000100800 */
[----:B------:R-:W2:Y:S04]  /*cda0*/  LDL.LU R220, [R1+0x2c0] ;  /* 0x0002c00001dc7983 */ /* 0x000ea80000300800 */
        /* <DEDUP_REMOVED lines=8> */
[----:B0-----:R-:W2:Y:S04]  /*ce30*/  LDL.LU R246, [R1+0x2c4] ;  /* 0x0002c40001f67983 */ /* 0x001ea80000300800 */
[----:B------:R-:W2:Y:S04]  /*ce40*/  LDL.LU R227, [R1+0x298] ;  /* 0x0002980001e37983 */ /* 0x000ea80000300800 */
[----:B------:R-:W2:Y:S04]  /*ce50*/  LDL.LU R232, [R1+0x2bc] ;  /* 0x0002bc0001e87983 */ /* 0x000ea80000300800 */
[----:B------:R-:W2:Y:S01]  /*ce60*/  LDL.LU R233, [R1+0x290] ;  /* 0x0002900001e97983 */ /* 0x000ea20000300800 */
[----:B---3--:R-:W-:-:S05]  /*ce70*/  IADD3 R243, P4, R243, UR9, RZ ;  /* 0x00000009f3f37c10 */ /* 0x008fca000ff9e0ff */
[----:B------:R0:W-:Y:S04]  /*ce80*/  STL [R1+0x2f0], R243 ;  /* 0x0002f0f301007387 */ /* 0x0001e80000100800 */
[----:B------:R-:W3:Y:S04]  /*ce90*/  LDL.LU R239, [R1+0x2b4] ;  /* 0x0002b40001ef7983 */ /* 0x000ee80000300800 */
[----:B------:R-:W3:Y:S04]  /*cea0*/  LDL.LU R235, [R1+0x288] ;  /* 0x0002880001eb7983 */ /* 0x000ee80000300800 */
[----:B------:R-:W3:Y:S04]  /*ceb0*/  LDL.LU R240, [R1+0x2ac] ;  /* 0x0002ac0001f07983 */ /* 0x000ee80000300800 */
[----:B0-----:R-:W3:Y:S01]  /*cec0*/  LDL.LU R243, [R1+0x280] ;  /* 0x0002800001f37983 */ /* 0x001ee20000300800 */
[----:B----4-:R-:W-:-:S02]  /*ced0*/  IADD3.X R210, R210, UR6, RZ, P5, !PT ;  /* 0x00000006d2d27c10 */ /* 0x010fc4000affe4ff */
[----:B------:R-:W-:-:S03]  /*cee0*/  IADD3 R207, P5, R207, UR9, RZ ;  /* 0x00000009cfcf7c10 */ /* 0x000fc6000ffbe0ff */
[----:B------:R-:W-:Y:S04]  /*cef0*/  STL [R1+0x314], R210 ;  /* 0x000314d201007387 */ /* 0x000fe80000100800 */
[----:B------:R-:W-:Y:S01]  /*cf00*/  STL [R1+0x2e8], R207 ;  /* 0x0002e8cf01007387 */ /* 0x000fe20000100800 */
[----:B------:R-:W-:Y:S02]  /*cf10*/  IADD3.X R206, R206, UR6, RZ, P6, !PT ;  /* 0x00000006cece7c10 */ /* 0x000fe4000b7fe4ff */
[----:B------:R-:W-:Y:S02]  /*cf20*/  IADD3 R203, P6, R203, UR9, RZ ;  /* 0x00000009cbcb7c10 */ /* 0x000fe4000ffde0ff */
[----:B------:R-:W-:Y:S02]  /*cf30*/  IADD3.X R244, R244, UR6, RZ, P1, !PT ;  /* 0x00000006f4f47c10 */ /* 0x000fe40008ffe4ff */
[----:B------:R-:W-:-:S03]  /*cf40*/  IADD3 R202, P1, R202, UR9, RZ ;  /* 0x00000009caca7c10 */ /* 0x000fc6000ff3e0ff */
[----:B------:R0:W-:Y:S01]  /*cf50*/  STL [R1+0x304], R244 ;  /* 0x000304f401007387 */ /* 0x0001e20000100800 */
[----:B------:R-:W-:-:S03]  /*cf60*/  IADD3.X R199, R199, UR6, RZ, P2, !PT ;  /* 0x00000006c7c77c10 */ /* 0x000fc600097fe4ff */
[----:B------:R-:W-:Y:S04]  /*cf70*/  STL [R1+0x30c], R206 ;  /* 0x00030cce01007387 */ /* 0x000fe80000100800 */
[----:B0-----:R-:W4:Y:S04]  /*cf80*/  LDL.LU R244, [R1+0x2a4] ;  /* 0x0002a40001f47983 */ /* 0x001f280000300800 */
[----:B------:R-:W-:Y:S01]  /*cf90*/  STL [R1+0x2e0], R203 ;  /* 0x0002e0cb01007387 */ /* 0x000fe20000100800 */
[----:B--2---:R-:W-:Y:S02]  /*cfa0*/  IADD3 R11, P2, R11, UR9, RZ ;  /* 0x000000090b0b7c10 */ /* 0x004fe4000ff5e0ff */
[----:B------:R-:W-:-:S03]  /*cfb0*/  IADD3.X R198, R198, UR6, RZ, P3, !PT ;  /* 0x00000006c6c67c10 */ /* 0x000fc60009ffe4ff */
[----:B------:R0:W-:Y:S01]  /*cfc0*/  STL [R1+0x2d0], R11 ;  /* 0x0002d00b01007387 */ /* 0x0001e20000100800 */
[----:B------:R-:W-:-:S03]  /*cfd0*/  IADD3 R195, P3, R195, UR9, RZ ;  /* 0x00000009c3c37c10 */ /* 0x000fc6000ff7e0ff */
[----:B------:R-:W-:Y:S01]  /*cfe0*/  STL [R1+0x2d8], R202 ;  /* 0x0002d8ca01007387 */ /* 0x000fe20000100800 */
[----:B------:R-:W-:-:S03]  /*cff0*/  IADD3.X R194, R194, UR6, RZ, P4, !PT ;  /* 0x00000006c2c27c10 */ /* 0x000fc6000a7fe4ff */
[----:B0-----:R-:W2:Y:S04]  /*d000*/  LDL.LU R11, [R1+0x278] ;  /* 0x00027800010b7983 */ /* 0x001ea80000300800 */
[----:B------:R-:W-:Y:S04]  /*d010*/  STL [R1+0x2fc], R199 ;  /* 0x0002fcc701007387 */ /* 0x000fe80000100800 */
[----:B------:R-:W-:Y:S04]  /*d020*/  STL [R1+0x2f4], R198 ;  /* 0x0002f4c601007387 */ /* 0x000fe80000100800 */
        /* <DEDUP_REMOVED lines=17> */
[----:B------:R-:W-:-:S05]  /*d140*/  IADD3.X R246, R246, UR6, RZ, P3, !PT ;  /* 0x00000006f6f67c10 */ /* 0x000fca0009ffe4ff */
[----:B------:R0:W-:Y:S04]  /*d150*/  STL [R1+0x2c4], R246 ;  /* 0x0002c4f601007387 */ /* 0x0001e80000100800 */
[----:B------:R1:W-:Y:S04]  /*d160*/  STL [R1+0x2cc], R226 ;  /* 0x0002cce201007387 */ /* 0x0003e80000100800 */
[----:B0-----:R-:W2:Y:S01]  /*d170*/  LDL.LU R246, [R1+0x29c] ;  /* 0x00029c0001f67983 */ /* 0x001ea20000300800 */
[----:B------:R-:W-:Y:S02]  /*d180*/  IADD3 R229, P2, R229, UR9, RZ ;  /* 0x00000009e5e57c10 */ /* 0x000fe4000ff5e0ff */
[----:B------:R-:W-:-:S02]  /*d190*/  IADD3 R227, P3, R227, UR9, RZ ;  /* 0x00000009e3e37c10 */ /* 0x000fc4000ff7e0ff */
[----:B------:R-:W-:Y:S02]  /*d1a0*/  IADD3.X R232, R232, UR6, RZ, P4, !PT ;  /* 0x00000006e8e87c10 */ /* 0x000fe4000a7fe4ff */
[----:B------:R-:W-:Y:S01]  /*d1b0*/  IADD3 R233, P4, R233, UR9, RZ ;  /* 0x00000009e9e97c10 */ /* 0x000fe2000ff9e0ff */
[----:B------:R0:W-:Y:S01]  /*d1c0*/  STL [R1+0x2a0], R229 ;  /* 0x0002a0e501007387 */ /* 0x0001e20000100800 */
[----:B---3--:R-:W-:-:S03]  /*d1d0*/  IADD3.X R239, R239, UR6, RZ, P5, !PT ;  /* 0x00000006efef7c10 */ /* 0x008fc6000affe4ff */
[----:B------:R3:W-:Y:S01]  /*d1e0*/  STL [R1+0x298], R227 ;  /* 0x000298e301007387 */ /* 0x0007e20000100800 */
[----:B------:R-:W-:-:S03]  /*d1f0*/  IADD3 R235, P5, R235, UR9, RZ ;  /* 0x00000009ebeb7c10 */ /* 0x000fc6000ffbe0ff */
[----:B------:R3:W-:Y:S01]  /*d200*/  STL [R1+0x2bc], R232 ;  /* 0x0002bce801007387 */ /* 0x0007e20000100800 */
[----:B------:R-:W-:-:S03]  /*d210*/  IADD3.X R240, R240, UR6, RZ, P6, !PT ;  /* 0x00000006f0f07c10 */ /* 0x000fc6000b7fe4ff */
[----:B------:R-:W-:Y:S01]  /*d220*/  STL [R1+0x290], R233 ;  /* 0x000290e901007387 */ /* 0x000fe20000100800 */
[----:B------:R-:W-:-:S03]  /*d230*/  IADD3 R243, P6, R243, UR9, RZ ;  /* 0x00000009f3f37c10 */ /* 0x000fc6000ffde0ff */
[----:B------:R-:W-:Y:S04]  /*d240*/  STL [R1+0x2b4], R239 ;  /* 0x0002b4ef01007387 */ /* 0x000fe80000100800 */
[----:B------:R-:W3:Y:S04]  /*d250*/  LDL.LU R210, [R1+0x270] ;  /* 0x0002700001d27983 */ /* 0x000ee80000300800 */
[----:B------:R-:W-:Y:S04]  /*d260*/  STL [R1+0x288], R235 ;  /* 0x000288eb01007387 */ /* 0x000fe80000100800 */
[----:B------:R-:W3:Y:S04]  /*d270*/  LDL.LU R207, [R1+0x294] ;  /* 0x0002940001cf7983 */ /* 0x000ee80000300800 */
[----:B------:R-:W-:Y:S04]  /*d280*/  STL [R1+0x2ac], R240 ;  /* 0x0002acf001007387 */ /* 0x000fe80000100800 */
[----:B------:R-:W3:Y:S04]  /*d290*/  LDL.LU R206, [R1+0x268] ;  /* 0x0002680001ce7983 */ /* 0x000ee80000300800 */
[----:B------:R-:W-:Y:S04]  /*d2a0*/  STL [R1+0x280], R243 ;  /* 0x000280f301007387 */ /* 0x000fe80000100800 */
[----:B------:R-:W3:Y:S04]  /*d2b0*/  LDL.LU R203, [R1+0x28c] ;  /* 0x00028c0001cb7983 */ /* 0x000ee80000300800 */
[----:B------:R-:W3:Y:S04]  /*d2c0*/  LDL.LU R202, [R1+0x260] ;  /* 0x0002600001ca7983 */ /* 0x000ee80000300800 */
[----:B------:R-:W3:Y:S04]  /*d2d0*/  LDL.LU R199, [R1+0x284] ;  /* 0x0002840001c77983 */ /* 0x000ee80000300800 */
[----:B------:R-:W3:Y:S04]  /*d2e0*/  LDL.LU R198, [R1+0x258] ;  /* 0x0002580001c67983 */ /* 0x000ee80000300800 */
[----:B------:R-:W3:Y:S01]  /*d2f0*/  LDL.LU R195, [R1+0x27c] ;  /* 0x00027c0001c37983 */ /* 0x000ee20000300800 */
[----:B----4-:R-:W-:-:S05]  /*d300*/  IADD3.X R244, R244, UR6, RZ, P1, !PT ;  /* 0x00000006f4f47c10 */ /* 0x010fca0008ffe4ff */
[----:B------:R-:W-:Y:S04]  /*d310*/  STL [R1+0x2a4], R244 ;  /* 0x0002a4f401007387 */ /* 0x000fe80000100800 */
[----:B------:R-:W4:Y:S04]  /*d320*/  LDL.LU R194, [R1+0x250] ;  /* 0x0002500001c27983 */ /* 0x000f280000300800 */
[----:B------:R-:W4:Y:S04]  /*d330*/  LDL.LU R220, [R1+0x274] ;  /* 0x0002740001dc7983 */ /* 0x000f280000300800 */
[----:B------:R-:W4:Y:S01]  /*d340*/  LDL.LU R221, [R1+0x248] ;  /* 0x0002480001dd7983 */ /* 0x000f220000300800 */
[----:B--2---:R-:W-:-:S05]  /*d350*/  IADD3 R11, P1, R11, UR9, RZ ;  /* 0x000000090b0b7c10 */ /* 0x004fca000ff3e0ff */
[----:B------:R2:W-:Y:S04]  /*d360*/  STL [R1+0x278], R11 ;  /* 0x0002780b01007387 */ /* 0x0005e80000100800 */
[----:B------:R-:W4:Y:S04]  /*d370*/  LDL.LU R219, [R1+0x26c] ;  /* 0x00026c0001db7983 */ /* 0x000f280000300800 */
[----:B------:R-:W4:Y:S04]  /*d380*/  LDL.LU R224, [R1+0x240] ;  /* 0x0002400001e07983 */ /* 0x000f280000300800 */
[----:B------:R-:W4:Y:S04]  /*d390*/  LDL.LU R222, [R1+0x264] ;  /* 0x0002640001de7983 */ /* 0x000f280000300800 */
[----:B------:R-:W4:Y:S04]  /*d3a0*/  LDL.LU R225, [R1+0x238] ;  /* 0x0002380001e17983 */ /* 0x000f280000300800 */
[----:B------:R-:W4:Y:S04]  /*d3b0*/  LDL.LU R228, [R1+0x25c] ;  /* 0x00025c0001e47983 */ /* 0x000f280000300800 */
[----:B-1----:R-:W4:Y:S04]  /*d3c0*/  LDL.LU R226, [R1+0x230] ;  /* 0x0002300001e27983 */ /* 0x002f280000300800 */
[----:B0-----:R-:W4:Y:S04]  /*d3d0*/  LDL.LU R229, [R1+0x254] ;  /* 0x0002540001e57983 */ /* 0x001f280000300800 */
[----:B---3--:R-:W3:Y:S04]  /*d3e0*/  LDL.LU R227, [R1+0x228] ;  /* 0x0002280001e37983 */ /* 0x008ee80000300800 */
[----:B------:R-:W3:Y:S04]  /*d3f0*/  LDL.LU R232, [R1+0x24c] ;  /* 0x00024c0001e87983 */ /* 0x000ee80000300800 */
[----:B--2---:R-:W2:Y:S04]  /*d400*/  LDL.LU R11, [R1+0x220] ;  /* 0x00022000010b7983 */ /* 0x004ea80000300800 */
        /* <DEDUP_REMOVED lines=8> */
[----:B0-----:R-:W2:Y:S01]  /*d490*/  LDL.LU R246, [R1+0x22c] ;  /* 0x00022c0001f67983 */ /* 0x001ea20000300800 */
[----:B------:R-:W-:-:S02]  /*d4a0*/  IADD3 R210, P2, R210, UR9, RZ ;  /* 0x00000009d2d27c10 */ /* 0x000fc4000ff5e0ff */
        /* <DEDUP_REMOVED lines=13> */
[----:B------:R-:W-:Y:S04]  /*d580*/  STL [R1+0x258], R198 ;  /* 0x000258c601007387 */ /* 0x000fe80000100800 */
[----:B------:R-:W-:Y:S01]  /*d590*/  STL [R1+0x27c], R195 ;  /* 0x00027cc301007387 */ /* 0x000fe20000100800 */
[----:B----4-:R-:W-:Y:S02]  /*d5a0*/  IADD3 R194, P6, R194, UR9, RZ ;  /* 0x00000009c2c27c10 */ /* 0x010fe4000ffde0ff */
[----:B------:R-:W-:-:S03]  /*d5b0*/  IADD3.X R220, R220, UR6, RZ, P1, !PT ;  /* 0x00000006dcdc7c10 */ /* 0x000fc60008ffe4ff */
[----:B------:R-:W-:Y:S01]  /*d5c0*/  STL [R1+0x250], R194 ;  /* 0x000250c201007387 */ /* 0x000fe20000100800 */
[----:B------:R-:W-:-:S03]  /*d5d0*/  IADD3 R221, P1, R221, UR9, RZ ;  /* 0x00000009dddd7c10 */ /* 0x000fc6000ff3e0ff */
[----:B------:R-:W-:Y:S04]  /*d5e0*/  STL [R1+0x274], R220 ;  /* 0x000274dc01007387 */ /* 0x000fe80000100800 */
[----:B------:R-:W-:Y:S01]  /*d5f0*/  STL [R1+0x248], R221 ;  /* 0x000248dd01007387 */ /* 0x000fe20000100800 */
[----:B------:R-:W-:Y:S02]  /*d600*/  IADD3.X R219, R219, UR6, RZ, P2, !PT ;  /* 0x00000006dbdb7c10 */ /* 0x000fe400097fe4ff */
        /* <DEDUP_REMOVED lines=12> */
[----:B---3--:R-:W-:Y:S02]  /*d6d0*/  IADD3 R227, P5, R227, UR9, RZ ;  /* 0x00000009e3e37c10 */ /* 0x008fe4000ffbe0ff */
[----:B------:R-:W-:Y:S02]  /*d6e0*/  IADD3.X R232, R232, UR6, RZ, P6, !PT ;  /* 0x00000006e8e87c10 */ /* 0x000fe4000b7fe4ff */
[----:B--2---:R-:W-:Y:S01]  /*d6f0*/  IADD3 R11, P6, R11, UR9, RZ ;  /* 0x000000090b0b7c10 */ /* 0x004fe2000ffde0ff */
[----:B------:R-:W-:Y:S01]  /*d700*/  STL [R1+0x254], R229 ;  /* 0x000254e501007387 */ /* 0x000fe20000100800 */
[----:B------:R-:W-:-:S03]  /*d710*/  IADD3.X R233, R233, UR6, RZ, P1, !PT ;  /* 0x00000006e9e97c10 */ /* 0x000fc60008ffe4ff */
[----:B------:R0:W-:Y:S01]  /*d720*/  STL [R1+0x220], R11 ;  /* 0x0002200b01007387 */ /* 0x0001e20000100800 */
[----:B------:R-:W-:-:S03]  /*d730*/  IADD3 R239, P1, R239, UR9, RZ ;  /* 0x00000009efef7c10 */ /* 0x000fc6000ff3e0ff */
[----:B------:R1:W-:Y:S01]  /*d740*/  STL [R1+0x228], R227 ;  /* 0x000228e301007387 */ /* 0x0003e20000100800 */
[----:B------:R-:W-:-:S03]  /*d750*/  IADD3.X R235, R235, UR6, RZ, P2, !PT ;  /* 0x00000006ebeb7c10 */ /* 0x000fc600097fe4ff */
[----:B0-----:R-:W2:Y:S04]  /*d760*/  LDL.LU R11, [R1+0x200] ;  /* 0x00020000010b7983 */ /* 0x001ea80000300800 */
[----:B------:R0:W-:Y:S04]  /*d770*/  STL [R1+0x24c], R232 ;  /* 0x00024ce801007387 */ /* 0x0001e80000100800 */
[----:B------:R-:W-:Y:S04]  /*d780*/  STL [R1+0x244], R233 ;  /* 0x000244e901007387 */ /* 0x000fe80000100800 */
[----:B------:R-:W-:Y:S01]  /*d790*/  STL [R1+0x218], R239 ;  /* 0x000218ef01007387 */ /* 0x000fe20000100800 */
[----:B------:R-:W-:-:S03]  /*d7a0*/  IADD3 R240, P2, R240, UR9, RZ ;  /* 0x00000009f0f07c10 */ /* 0x000fc6000ff5e0ff */
[----:B------:R-:W-:Y:S01]  /*d7b0*/  STL [R1+0x23c], R235 ;  /* 0x00023ceb01007387 */ /* 0x000fe20000100800 */
[----:B------:R-:W-:-:S03]  /*d7c0*/  IADD3.X R243, R243, UR6, RZ, P3, !PT ;  /* 0x00000006f3f37c10 */ /* 0x000fc60009ffe4ff */
[----:B------:R-:W-:Y:S01]  /*d7d0*/  STL [R1+0x210], R240 ;  /* 0x000210f001007387 */ /* 0x000fe20000100800 */
[----:B------:R-:W-:-:S03]  /*d7e0*/  IADD3 R244, P3, R244, UR9, RZ ;  /* 0x00000009f4f47c10 */ /* 0x000fc6000ff7e0ff */
[----:B------:R-:W3:Y:S01]  /*d7f0*/  LDL.LU R214, [R1+0x224] ;  /* 0x0002240001d67983 */ /* 0x000ee20000300800 */
[----:B------:R-:W-:-:S03]  /*d800*/  IADD3.X R246, R246, UR6, RZ, P4, !PT ;  /* 0x00000006f6f67c10 */ /* 0x000fc6000a7fe4ff */
[----:B------:R-:W-:Y:S04]  /*d810*/  STL [R1+0x234], R243 ;  /* 0x000234f301007387 */ /* 0x000fe80000100800 */
[----:B------:R-:W4:Y:S04]  /*d820*/  LDL.LU R211, [R1+0x1f8] ;  /* 0x0001f80001d37983 */ /* 0x000f280000300800 */
[----:B------:R-:W-:Y:S04]  /*d830*/  STL [R1+0x208], R244 ;  /* 0x000208f401007387 */ /* 0x000fe80000100800 */
[----:B------:R-:W4:Y:S04]  /*d840*/  LDL.LU R210, [R1+0x21c] ;  /* 0x00021c0001d27983 */ /* 0x000f280000300800 */
[----:B------:R0:W-:Y:S04]  /*d850*/  STL [R1+0x22c], R246 ;  /* 0x00022cf601007387 */ /* 0x0001e80000100800 */
[----:B------:R-:W4:Y:S04]  /*d860*/  LDL.LU R207, [R1+0x1f0] ;  /* 0x0001f00001cf7983 */ /* 0x000f280000300800 */
        /* <DEDUP_REMOVED lines=16> */
[----:B-1----:R-:W4:Y:S04]  /*d970*/  LDL.LU R227, [R1+0x1d4] ;  /* 0x0001d40001e37983 */ /* 0x002f280000300800 */
[----:B0-----:R-:W4:Y:S04]  /*d980*/  LDL.LU R232, [R1+0x1a8] ;  /* 0x0001a80001e87983 */ /* 0x001f280000300800 */
[----:B------:R-:W4:Y:S04]  /*d990*/  LDL.LU R246, [R1+0x1cc] ;  /* 0x0001cc0001f67983 */ /* 0x000f280000300800 */
[----:B------:R-:W4:Y:S04]  /*d9a0*/  LDL.LU R233, [R1+0x1a0] ;  /* 0x0001a00001e97983 */ /* 0x000f280000300800 */
[----:B------:R-:W4:Y:S04]  /*d9b0*/  LDL.LU R239, [R1+0x1c4] ;  /* 0x0001c40001ef7983 */ /* 0x000f280000300800 */
[----:B------:R-:W4:Y:S01]  /*d9c0*/  LDL.LU R235, [R1+0x198] ;  /* 0x0001980001eb7983 */ /* 0x000f220000300800 */
[----:B--2---:R-:W-:-:S05]  /*d9d0*/  IADD3 R11, P4, R11, UR9, RZ ;  /* 0x000000090b0b7c10 */ /* 0x004fca000ff9e0ff */
[----:B------:R0:W-:Y:S04]  /*d9e0*/  STL [R1+0x200], R11 ;  /* 0x0002000b01007387 */ /* 0x0001e80000100800 */
[----:B------:R-:W2:Y:S04]  /*d9f0*/  LDL.LU R240, [R1+0x1bc] ;  /* 0x0001bc0001f07983 */ /* 0x000ea80000300800 */
[----:B------:R-:W2:Y:S04]  /*da00*/  LDL.LU R243, [R1+0x190] ;  /* 0x0001900001f37983 */ /* 0x000ea80000300800 */
[----:B------:R-:W2:Y:S04]  /*da10*/  LDL.LU R244, [R1+0x1b4] ;  /* 0x0001b40001f47983 */ /* 0x000ea80000300800 */
[----:B0-----:R-:W2:Y:S01]  /*da20*/  LDL.LU R11, [R1+0x188] ;  /* 0x00018800010b7983 */ /* 0x001ea20000300800 */
[----:B---3--:R-:W-:-:S02]  /*da30*/  IADD3.X R214, R214, UR6, RZ, P5, !PT ;  /* 0x00000006d6d67c10 */ /* 0x008fc4000affe4ff */
[----:B----4-:R-:W-:-:S03]  /*da40*/  IADD3 R211, P5, R211, UR9, RZ ;  /* 0x00000009d3d37c10 */ /* 0x010fc6000ffbe0ff */
        /* <DEDUP_REMOVED lines=42> */
[----:B0-----:R-:W3:Y:S01]  /*dcf0*/  LDL.LU R246, [R1+0x1ac] ;  /* 0x0001ac0001f67983 */ /* 0x001ee20000300800 */
[----:B------:R-:W-:Y:S02]  /*dd00*/  IADD3 R232, P3, R232, UR9, RZ ;  /* 0x00000009e8e87c10 */ /* 0x000fe4000ff7e0ff */
[----:B------:R-:W-:-:S02]  /*dd10*/  IADD3 R233, P4, R233, UR9, RZ ;  /* 0x00000009e9e97c10 */ /* 0x000fc4000ff9e0ff */
[----:B------:R-:W-:Y:S02]  /*dd20*/  IADD3.X R239, R239, UR6, RZ, P5, !PT ;  /* 0x00000006efef7c10 */ /* 0x000fe4000affe4ff */
[----:B------:R-:W-:Y:S01]  /*dd30*/  IADD3 R235, P5, R235, UR9, RZ ;  /* 0x00000009ebeb7c10 */ /* 0x000fe2000ffbe0ff */
[----:B------:R0:W-:Y:S04]  /*dd40*/  STL [R1+0x1a8], R232 ;  /* 0x0001a8e801007387 */ /* 0x0001e80000100800 */
[----:B------:R4:W-:Y:S04]  /*dd50*/  STL [R1+0x1a0], R233 ;  /* 0x0001a0e901007387 */ /* 0x0009e80000100800 */
[----:B------:R4:W-:Y:S04]  /*dd60*/  STL [R1+0x1c4], R239 ;  /* 0x0001c4ef01007387 */ /* 0x0009e80000100800 */
[----:B------:R4:W-:Y:S01]  /*dd70*/  STL [R1+0x198], R235 ;  /* 0x000198eb01007387 */ /* 0x0009e20000100800 */
[----:B--2---:R-:W-:-:S02]  /*dd80*/  IADD3.X R240, R240, UR6, RZ, P6, !PT ;  /* 0x00000006f0f07c10 */ /* 0x004fc4000b7fe4ff */
[----:B------:R-:W-:-:S03]  /*dd90*/  IADD3 R243, P6, R243, UR9, RZ ;  /* 0x00000009f3f37c10 */ /* 0x000fc6000ffde0ff */
[----:B------:R2:W-:Y:S01]  /*dda0*/  STL [R1+0x1bc], R240 ;  /* 0x0001bcf001007387 */ /* 0x0005e20000100800 */
[----:B------:R-:W-:-:S03]  /*ddb0*/  IADD3.X R244, R244, UR6, RZ, P1, !PT ;  /* 0x00000006f4f47c10 */ /* 0x000fc60008ffe4ff */
[----:B------:R-:W3:Y:S01]  /*ddc0*/  LDL.LU R214, [R1+0x180] ;  /* 0x0001800001d67983 */ /* 0x000ee20000300800 */
[----:B------:R-:W-:-:S03]  /*ddd0*/  IADD3 R11, P1, R11, UR9, RZ ;  /* 0x000000090b0b7c10 */ /* 0x000fc6000ff3e0ff */
[----:B------:R3:W-:Y:S04]  /*dde0*/  STL [R1+0x190], R243 ;  /* 0x000190f301007387 */ /* 0x0007e80000100800 */
[----:B------:R-:W3:Y:S04]  /*ddf0*/  LDL.LU R211, [R1+0x1a4] ;  /* 0x0001a40001d37983 */ /* 0x000ee80000300800 */
[----:B------:R3:W-:Y:S04]  /*de00*/  STL [R1+0x1b4], R244 ;  /* 0x0001b4f401007387 */ /* 0x0007e80000100800 */
        /* <DEDUP_REMOVED lines=19> */
[----:B-1----:R-:W3:Y:S04]  /*df40*/  LDL.LU R227, [R1+0x130] ;  /* 0x0001300001e37983 */ /* 0x002ee80000300800 */
[----:B0-----:R-:W3:Y:S04]  /*df50*/  LDL.LU R232, [R1+0x154] ;  /* 0x0001540001e87983 */ /* 0x001ee80000300800 */
[----:B----4-:R-:W4:Y:S04]  /*df60*/  LDL.LU R233, [R1+0x128] ;  /* 0x0001280001e97983 */ /* 0x010f280000300800 */
[----:B------:R-:W4:Y:S04]  /*df70*/  LDL.LU R239, [R1+0x14c] ;  /* 0x00014c0001ef7983 */ /* 0x000f280000300800 */
[----:B------:R-:W4:Y:S04]  /*df80*/  LDL.LU R235, [R1+0x120] ;  /* 0x0001200001eb7983 */ /* 0x000f280000300800 */
[----:B--2---:R-:W2:Y:S01]  /*df90*/  LDL.LU R240, [R1+0x144] ;  /* 0x0001440001f07983 */ /* 0x004ea20000300800 */
[----:B---3--:R-:W-:-:S05]  /*dfa0*/  IADD3.X R246, R246, UR6, RZ, P2, !PT ;  /* 0x00000006f6f67c10 */ /* 0x008fca00097fe4ff */
[----:B------:R0:W-:Y:S04]  /*dfb0*/  STL [R1+0x1ac], R246 ;  /* 0x0001acf601007387 */ /* 0x0001e80000100800 */
[----:B------:R-:W3:Y:S04]  /*dfc0*/  LDL.LU R243, [R1+0x118] ;  /* 0x0001180001f37983 */ /* 0x000ee80000300800 */
[----:B------:R-:W3:Y:S04]  /*dfd0*/  LDL.LU R244, [R1+0x13c] ;  /* 0x00013c0001f47983 */ /* 0x000ee80000300800 */
[----:B------:R-:W3:Y:S04]  /*dfe0*/  LDL.LU R11, [R1+0x110] ;  /* 0x00011000010b7983 */ /* 0x000ee80000300800 */
[----:B0-----:R-:W3:Y:S01]  /*dff0*/  LDL.LU R246, [R1+0x134] ;  /* 0x0001340001f67983 */ /* 0x001ee20000300800 */
[----:B------:R-:W-:-:S02]  /*e000*/  IADD3 R214, P2, R214, UR9, RZ ;  /* 0x00000009d6d67c10 */ /* 0x000fc4000ff5e0ff */
[----:B------:R-:W-:-:S03]  /*e010*/  IADD3.X R211, R211, UR6, RZ, P3, !PT ;  /* 0x00000006d3d37c10 */ /* 0x000fc60009ffe4ff */
[----:B------:R0:W-:Y:S01]  /*e020*/  STL [R1+0x180], R214 ;  /* 0x000180d601007387 */ /* 0x0001e20000100800 */
[----:B------:R-:W-:-:S03]  /*e030*/  IADD3 R210, P3, R210, UR9, RZ ;  /* 0x00000009d2d27c10 */ /* 0x000fc6000ff7e0ff */
[----:B------:R1:W-:Y:S01]  /*e040*/  STL [R1+0x1a4], R211 ;  /* 0x0001a4d301007387 */ /* 0x0003e20000100800 */
        /* <DEDUP_REMOVED lines=38> */
[----:B----4-:R-:W-:-:S03]  /*e2b0*/  IADD3 R233, P1, R233, UR9, RZ ;  /* 0x00000009e9e97c10 */ /* 0x010fc6000ff3e0ff */
[----:B------:R4:W-:Y:S01]  /*e2c0*/  STL [R1+0x154], R232 ;  /* 0x000154e801007387 */ /* 0x0009e20000100800 */
[----:B------:R-:W-:-:S03]  /*e2d0*/  IADD3.X R239, R239, UR6, RZ, P2, !PT ;  /* 0x00000006efef7c10 */ /* 0x000fc600097fe4ff */
[----:B------:R4:W-:Y:S01]  /*e2e0*/  STL [R1+0x128], R233 ;  /* 0x000128e901007387 */ /* 0x0009e20000100800 */
[----:B------:R-:W-:-:S03]  /*e2f0*/  IADD3 R235, P2, R235, UR9, RZ ;  /* 0x00000009ebeb7c10 */ /* 0x000fc6000ff5e0ff */
[----:B------:R4:W-:Y:S01]  /*e300*/  STL [R1+0x14c], R239 ;  /* 0x00014cef01007387 */ /* 0x0009e20000100800 */
[----:B--2---:R-:W-:-:S03]  /*e310*/  IADD3.X R240, R240, UR6, RZ, P3, !PT ;  /* 0x00000006f0f07c10 */ /* 0x004fc60009ffe4ff */
[----:B------:R2:W-:Y:S04]  /*e320*/  STL [R1+0x120], R235 ;  /* 0x000120eb01007387 */ /* 0x0005e80000100800 */
[----:B------:R2:W-:Y:S01]  /*e330*/  STL [R1+0x144], R240 ;  /* 0x000144f001007387 */ /* 0x0005e20000100800 */
[----:B---3--:R-:W-:Y:S02]  /*e340*/  IADD3 R243, P3, R243, UR9, RZ ;  /* 0x00000009f3f37c10 */ /* 0x008fe4000ff7e0ff */
[----:B------:R-:W-:-:S03]  /*e350*/  IADD3.X R244, R244, UR6, RZ, P4, !PT ;  /* 0x00000006f4f47c10 */ /* 0x000fc6000a7fe4ff */
[----:B------:R3:W-:Y:S01]  /*e360*/  STL [R1+0x118], R243 ;  /* 0x000118f301007387 */ /* 0x0007e20000100800 */
[----:B------:R-:W-:-:S03]  /*e370*/  IADD3 R11, P4, R11, UR8, RZ ;  /* 0x000000080b0b7c10 */ /* 0x000fc6000ff9e0ff */
[----:B------:R-:W3:Y:S01]  /*e380*/  LDL.LU R215, [R1+0x108] ;  /* 0x0001080001d77983 */ /* 0x000ee20000300800 */
[----:B------:R-:W-:-:S03]  /*e390*/  IADD3.X R246, R246, UR6, RZ, P5, !PT ;  /* 0x00000006f6f67c10 */ /* 0x000fc6000affe4ff */
[----:B------:R3:W-:Y:S04]  /*e3a0*/  STL [R1+0x13c], R244 ;  /* 0x00013cf401007387 */ /* 0x0007e80000100800 */
[----:B0-----:R-:W3:Y:S04]  /*e3b0*/  LDL.LU R214, [R1+0x12c] ;  /* 0x00012c0001d67983 */ /* 0x001ee80000300800 */
[----:B------:R0:W-:Y:S04]  /*e3c0*/  STL [R1+0x110], R11 ;  /* 0x0001100b01007387 */ /* 0x0001e80000100800 */
[----:B-1----:R-:W3:Y:S04]  /*e3d0*/  LDL.LU R211, [R1+0x100] ;  /* 0x0001000001d37983 */ /* 0x002ee80000300800 */
        /* <DEDUP_REMOVED lines=20> */
[----:B----4-:R-:W4:Y:S04]  /*e520*/  LDL.LU R232, [R1+0xb0] ;  /* 0x0000b00001e87983 */ /* 0x010f280000300800 */
[----:B------:R-:W4:Y:S04]  /*e530*/  LDL.LU R233, [R1+0xd4] ;  /* 0x0000d40001e97983 */ /* 0x000f280000300800 */
[----:B------:R-:W4:Y:S04]  /*e540*/  LDL.LU R239, [R1+0xa8] ;  /* 0x0000a80001ef7983 */ /* 0x000f280000300800 */
[----:B--2---:R-:W2:Y:S04]  /*e550*/  LDL.LU R235, [R1+0xcc] ;  /* 0x0000cc0001eb7983 */ /* 0x004ea80000300800 */
[----:B------:R-:W2:Y:S04]  /*e560*/  LDL.LU R240, [R1+0xa0] ;  /* 0x0000a00001f07983 */ /* 0x000ea80000300800 */
[----:B---3--:R-:W3:Y:S04]  /*e570*/  LDL.LU R243, [R1+0xc4] ;  /* 0x0000c40001f37983 */ /* 0x008ee80000300800 */
[----:B------:R-:W3:Y:S04]  /*e580*/  LDL.LU R244, [R1+0x98] ;  /* 0x0000980001f47983 */ /* 0x000ee80000300800 */
[----:B0-----:R-:W3:Y:S04]  /*e590*/  LDL.LU R11, [R1+0xbc] ;  /* 0x0000bc00010b7983 */ /* 0x001ee80000300800 */
[----:B-1----:R-:W3:Y:S04]  /*e5a0*/  LDL.LU R246, [R1+0x90] ;  /* 0x0000900001f67983 */ /* 0x002ee80000300800 */
[----:B------:R-:W-:Y:S04]  /*e5b0*/  STS.U8 [R10+UR7+0x4180], R18 ;  /* 0x004180120a007988 */ /* 0x000fe80008000007 */
[----:B------:R-:W-:Y:S04]  /*e5c0*/  STS.U8 [R10+UR7+0x4380], R17 ;  /* 0x004380110a007988 */ /* 0x000fe80008000007 */
[----:B------:R-:W-:Y:S04]  /*e5d0*/  STS.U8 [R10+UR7+0x4580], R16 ;  /* 0x004580100a007988 */ /* 0x000fe80008000007 */
[----:B------:R-:W-:Y:S04]  /*e5e0*/  STS.U8 [R10+UR7+0x4780], R157 ;  /* 0x0047809d0a007988 */ /* 0x000fe80008000007 */
[----:B------:R-:W-:Y:S04]  /*e5f0*/  STS.U8 [R10+UR7+0x4980], R164 ;  /* 0x004980a40a007988 */ /* 0x000fe80008000007 */
[----:B------:R-:W-:Y:S04]  /*e600*/  STS.U8 [R10+UR7+0x4b80], R174 ;  /* 0x004b80ae0a007988 */ /* 0x000fe80008000007 */
[----:B------:R-:W-:Y:S04]  /*e610*/  STS.U8 [R10+UR7+0x4d80], R189 ;  /* 0x004d80bd0a007988 */ /* 0x000fe80008000007 */
[----:B------:R-:W-:Y:S01]  /*e620*/  STS.U8 [R10+UR7+0x4f80], R238 ;  /* 0x004f80ee0a007988 */ /* 0x000fe20008000007 */
[----:B------:R0:W-:Y:S06]  /*e630*/  MEMBAR.ALL.CTA ;  /* 0x0000000000007992 */ /* 0x0001ec0000008000 */
[----:B0-----:R-:W0:Y:S02]  /*e640*/  FENCE.VIEW.ASYNC.S ;  /* 0x00000000000073c6 */ /* 0x001e240000000000 */
[----:B0-----:R-:W-:Y:S06]  /*e650*/  BAR.SYNC.DEFER_BLOCKING 0x0 ;  /* 0x0000000000007b1d */ /* 0x001fec0000010000 */
[----:B------:R-:W-:Y:S01]  /*e660*/  UMOV UR40, UR10 ;  /* 0x0000000a00287c82 */ /* 0x000fe20008000000 */
[----:B------:R-:W-:Y:S01]  /*e670*/  UMOV UR41, 0x80000020 ;  /* 0x8000002000297882 */ /* 0x000fe20000000000 */
[----:B------:R-:W-:-:S06]  /*e680*/  WARPGROUP.ARRIVE ;  /* 0x00000000000079c5 */ /* 0x000fcc0000000000 */
[----:B------:R-:W-:Y:S01]  /*e690*/  QGMMA.64x64x32.F32.E5M2.E5M2 R120, gdesc[UR40], R120 ;  /* 0x00e00000287879f3 */ /* 0x000fe20008703878 */
[----:B------:R-:W-:Y:S01]  /*e6a0*/  UMOV UR34, UR42 ;  /* 0x0000002a00227c82 */ /* 0x000fe20008000000 */
[----:B------:R-:W-:Y:S02]  /*e6b0*/  UMOV UR35, UR43 ;  /* 0x0000002b00237c82 */ /* 0x000fe40008000000 */
[----:B------:R-:W-:Y:S01]  /*e6c0*/  QGMMA.64x64x32.F32.E5M2.E5M2 R120, gdesc[UR36], R120 ;  /* 0x00e00000247879f3 */ /* 0x000fe20008703878 */
[----:B------:R-:W-:-:S03]  /*e6d0*/  IADD3 R215, P5, R215, UR8, RZ ;  /* 0x00000008d7d77c10 */ /* 0x000fc6000ffbe0ff */
[----:B------:R-:W-:Y:S01]  /*e6e0*/  QGMMA.64x64x32.F32.E5M2.E5M2 R88, gdesc[UR32], R88 ;  /* 0x00e00000205879f3 */ /* 0x000fe20008703858 */
[----:B------:R-:W-:Y:S01]  /*e6f0*/  IADD3.X R214, R214, UR6, RZ, P6, !PT ;  /* 0x00000006d6d67c10 */ /* 0x000fe2000b7fe4ff */
        /* <DEDUP_REMOVED lines=48> */
[----:B------:R2:W-:Y:S01]  /*ea00*/  STL [R1+0xa8], R239 ;  /* 0x0000a8ef01007387 */ /* 0x0005e20000100800 */
[----:B------:R-:W-:-:S03]  /*ea10*/  IADD3 R240, P6, R240, UR8, RZ ;  /* 0x00000008f0f07c10 */ /* 0x000fc6000ffde0ff */
[----:B------:R2:W-:Y:S01]  /*ea20*/  STL [R1+0xcc], R235 ;  /* 0x0000cceb01007387 */ /* 0x0005e20000100800 */
[----:B---3--:R-:W-:-:S03]  /*ea30*/  IADD3.X R243, R243, UR5, RZ, P1, !PT ;  /* 0x00000005f3f37c10 */ /* 0x008fc60008ffe4ff */
[----:B------:R3:W-:Y:S01]  /*ea40*/  STL [R1+0xa0], R240 ;  /* 0x0000a0f001007387 */ /* 0x0007e20000100800 */
[----:B------:R-:W-:-:S03]  /*ea50*/  IADD3 R244, P1, R244, UR8, RZ ;  /* 0x00000008f4f47c10 */ /* 0x000fc6000ff3e0ff */
[----:B------:R3:W-:Y:S01]  /*ea60*/  STL [R1+0xc4], R243 ;  /* 0x0000c4f301007387 */ /* 0x0007e20000100800 */
[----:B------:R-:W-:-:S03]  /*ea70*/  IADD3.X R11, R11, UR5, RZ, P2, !PT ;  /* 0x000000050b0b7c10 */ /* 0x000fc600097fe4ff */
[----:B0-----:R-:W3:Y:S01]  /*ea80*/  LDL.LU R215, [R1+0xb4] ;  /* 0x0000b40001d77983 */ /* 0x001ee20000300800 */
[----:B------:R-:W-:-:S03]  /*ea90*/  IADD3 R246, P2, R246, UR8, RZ ;  /* 0x00000008f6f67c10 */ /* 0x000fc6000ff5e0ff */
[----:B------:R0:W-:Y:S04]  /*eaa0*/  STL [R1+0x98], R244 ;  /* 0x000098f401007387 */ /* 0x0001e80000100800 */
[----:B-1----:R-:W3:Y:S04]  /*eab0*/  LDL.LU R214, [R1+0x88] ;  /* 0x0000880001d67983 */ /* 0x002ee80000300800 */
        /* <DEDUP_REMOVED lines=30> */
[----:B------:R-:W3:Y:S01]  /*eca0*/  LDL.LU R246, [R1+0x3c] ;  /* 0x00003c0001f67983 */ /* 0x000ee20000300800 */
[----:B------:R-:W-:Y:S01]  /*ecb0*/  UMOV UR30, UR38 ;  /* 0x00000026001e7c82 */ /* 0x000fe20008000000 */
[----:B------:R-:W-:Y:S01]  /*ecc0*/  UMOV UR31, UR39 ;  /* 0x00000027001f7c82 */ /* 0x000fe20008000000 */
[----:B------:R-:W-:Y:S01]  /*ecd0*/  UMOV UR26, UR42 ;  /* 0x0000002a001a7c82 */ /* 0x000fe20008000000 */
[----:B------:R-:W-:Y:S01]  /*ece0*/  UMOV UR27, UR43 ;  /* 0x0000002b001b7c82 */ /* 0x000fe20008000000 */
[----:B------:R-:W-:Y:S04]  /*ecf0*/  QGMMA.64x64x32.F32.E5M2.E5M2 R88, gdesc[UR28], R88 ;  /* 0x00e000001c5879f3 */ /* 0x000fe80008703858 */
[----:B------:R-:W-:Y:S01]  /*ed00*/  QGMMA.64x64x32.F32.E5M2.E5M2 R56, gdesc[UR24], R56 ;  /* 0x00e00000183879f3 */ /* 0x000fe20008703838 */
        /* <DEDUP_REMOVED lines=8> */
[----:B------:R-:W-:-:S05]  /*ed90*/  VIADD R6, R6, 0x1 ;  /* 0x0000000106067836 */ /* 0x000fca0000000000 */
[----:B------:R-:W-:Y:S01]  /*eda0*/  ISETP.NE.U32.AND P0, PT, R6, R9, PT ;  /* 0x000000090600720c */ /* 0x000fe20003f05070 */
[----:B------:R-:W-:Y:S01]  /*edb0*/  QGMMA.64x64x32.F32.E5M2.E5M2 R24, gdesc[UR12], R24, gsb0 ;  /* 0x00e000000c1879f3 */ /* 0x000fe20008003818 */
        /* <DEDUP_REMOVED lines=41> */
[----:B----4-:R-:W-:-:S03]  /*f050*/  IADD3 R227, P1, R227, UR8, RZ ;  /* 0x00000008e3e37c10 */ /* 0x010fc6000ff3e0ff */
[----:B------:R-:W-:Y:S01]  /*f060*/  STL [R1+0x64], R229 ;  /* 0x000064e501007387 */ /* 0x000fe20000100800 */
[----:B------:R-:W-:-:S03]  /*f070*/  IADD3.X R232, R232, UR5, RZ, P2, !PT ;  /* 0x00000005e8e87c10 */ /* 0x000fc600097fe4ff */
[----:B------:R-:W-:Y:S01]  /*f080*/  STL [R1+0x38], R227 ;  /* 0x000038e301007387 */ /* 0x000fe20000100800 */
[----:B------:R-:W-:-:S03]  /*f090*/  IADD3 R233, P2, R233, UR8, RZ ;  /* 0x00000008e9e97c10 */ /* 0x000fc6000ff5e0ff */
[----:B------:R-:W-:Y:S01]  /*f0a0*/  STL [R1+0x5c], R232 ;  /* 0x00005ce801007387 */ /* 0x000fe20000100800 */
[----:B--2---:R-:W-:-:S03]  /*f0b0*/  IADD3.X R239, R239, UR5, RZ, P3, !PT ;  /* 0x00000005efef7c10 */ /* 0x004fc60009ffe4ff */
[----:B------:R-:W-:Y:S01]  /*f0c0*/  STL [R1+0x30], R233 ;  /* 0x000030e901007387 */ /* 0x000fe20000100800 */
[----:B------:R-:W-:-:S03]  /*f0d0*/  IADD3 R235, P3, R235, UR8, RZ ;  /* 0x00000008ebeb7c10 */ /* 0x000fc6000ff7e0ff */
[----:B------:R-:W-:Y:S01]  /*f0e0*/  STL [R1+0x54], R239 ;  /* 0x000054ef01007387 */ /* 0x000fe20000100800 */
[----:B---3--:R-:W-:-:S03]  /*f0f0*/  IADD3.X R240, R240, UR5, RZ, P4, !PT ;  /* 0x00000005f0f07c10 */ /* 0x008fc6000a7fe4ff */
        /* <DEDUP_REMOVED lines=8> */
[----:B------:R-:W-:Y:S02]  /*f180*/  IADD3.X R2, R2, UR5, RZ, P2, !PT ;  /* 0x0000000502027c10 */ /* 0x000fe400097fe4ff */
[----:B------:R-:W-:Y:S01]  /*f190*/  IADD3.X R246, R246, UR5, RZ, P6, !PT ;  /* 0x00000005f6f67c10 */ /* 0x000fe2000b7fe4ff */
[----:B------:R0:W-:Y:S01]  /*f1a0*/  STL [R1+0x34], R3 ;  /* 0x0000340301007387 */ /* 0x0001e20000100800 */
[----:B------:R-:W-:-:S03]  /*f1b0*/  IADD3.X R0, R0, UR5, RZ, P3, !PT ;  /* 0x0000000500007c10 */ /* 0x000fc60009ffe4ff */
[----:B------:R-:W-:Y:S01]  /*f1c0*/  STL [R1+0x18], R11 ;  /* 0x0000180b01007387 */ /* 0x000fe20000100800 */
[----:B------:R-:W-:Y:S02]  /*f1d0*/  IADD3.X R247, R247, UR5, RZ, P5, !PT ;  /* 0x00000005f7f77c10 */ /* 0x000fe4000affe4ff */
[----:B------:R-:W-:Y:S01]  /*f1e0*/  IADD3.X R252, R252, UR5, RZ, P4, !PT ;  /* 0x00000005fcfc7c10 */ /* 0x000fe2000a7fe4ff */
[----:B0-----:R0:W5:Y:S04]  /*f1f0*/  LDL.LU R3, [R1+0x58c] ;  /* 0x00058c0001037983 */ /* 0x0011680000300800 */
[----:B------:R-:W-:Y:S04]  /*f200*/  STL [R1+0x3c], R246 ;  /* 0x00003cf601007387 */ /* 0x000fe80000100800 */
[----:B------:R1:W-:Y:S04]  /*f210*/  STL [R1+0x2c], R2 ;  /* 0x00002c0201007387 */ /* 0x0003e80000100800 */
[----:B-1----:R0:W5:Y:S04]  /*f220*/  LDL.LU R2, [R1+0x588] ;  /* 0x0005880001027983 */ /* 0x0021680000300800 */
[----:B------:R1:W-:Y:S04]  /*f230*/  STL [R1+0x24], R0 ;  /* 0x0000240001007387 */ /* 0x0003e80000100800 */
[----:B-1----:R0:W5:Y:S04]  /*f240*/  LDL.LU R0, [R1+0x584] ;  /* 0x0005840001007983 */ /* 0x0021680000300800 */
[----:B------:R0:W-:Y:S04]  /*f250*/  STL [R1+0x14], R247 ;  /* 0x000014f701007387 */ /* 0x0001e80000100800 */
[----:B------:R0:W-:Y:S01]  /*f260*/  STL [R1+0x1c], R252 ;  /* 0x00001cfc01007387 */ /* 0x0001e20000100800 */
[----:B------:R-:W-:-:S02]  /*f270*/  WARPGROUP.DEPBAR.LE gsb0, 0x0 ;  /* 0x00008000000079c5 */ /* 0x000fc40000010000 */
[----:B------:R-:W-:Y:S05]  /*f280*/  @P0 BRA `(.L_x_2) ;  /* 0xffffff6800c80947 */ /* 0x000fea000383ffff */
.L_x_1:
[----:B------:R-:W2:Y:S01]  /*f290*/  LDL.LU R19, [R1+0x580] ;  /* 0x0005800001137983 */ /* 0x000ea20000300800 */
[----:B------:R-:W-:Y:S01]  /*f2a0*/  F2FP.SATFINITE.E5M2.F32.PACK_AB_MERGE_C R120, R121, R120, RZ ;  /* 0x000000787978723e */ /* 0x000fe200048060ff */
[C---:B-----5:R-:W-:Y:S01]  /*f2b0*/  VIADD R5, R2.reuse, 0x3f ;  /* 0x0000003f02057836 */ /* 0x060fe20000000000 */
[----:B------:R-:W-:Y:S01]  /*f2c0*/  F2FP.SATFINITE.E5M2.F32.PACK_AB_MERGE_C R56, R57, R56, RZ ;  /* 0x000000383938723e */ /* 0x000fe200048060ff */
[----:B------:R-:W1:Y:S01]  /*f2d0*/  S2R R4, SR_TID.X ;  /* 0x0000000000047919 */ /* 0x000e620000002100 */
[----:B------:R-:W-:Y:S01]  /*f2e0*/  VIADD R6, R2, 0x1 ;  /* 0x0000000102067836 */ /* 0x000fe20000000000 */
[----:B------:R-:W-:Y:S01]  /*f2f0*/  LOP3.LUT R120, R120, 0xffff, RZ, 0xc0, !PT ;  /* 0x0000ffff78787812 */ /* 0x000fe200078ec0ff */
[----:B------:R-:W-:Y:S01]  /*f300*/  ULDC.64 UR26, c[0x0][0x228] ;  /* 0x00008a00001a7ab9 */ /* 0x000fe20000000a00 */
[----:B------:R-:W-:Y:S01]  /*f310*/  LOP3.LUT R9, R56, 0xffff, RZ, 0xc0, !PT ;  /* 0x0000ffff38097812 */ /* 0x000fe200078ec0ff */
[----:B------:R-:W-:Y:S01]  /*f320*/  ULDC UR4, c[0x0][0x22c] ;  /* 0x00008b0000047ab9 */ /* 0x000fe20000000800 */
[----:B------:R-:W-:Y:S01]  /*f330*/  ISETP.GE.AND P0, PT, R5, UR27, PT ;  /* 0x0000001b05007c0c */ /* 0x000fe2000bf06270 */
[----:B------:R-:W-:Y:S01]  /*f340*/  VIADD R11, R2, 0x2 ;  /* 0x00000002020b7836 */ /* 0x000fe20000000000 */
[----:B------:R-:W-:Y:S01]  /*f350*/  F2FP.SATFINITE.E5M2.F32.PACK_AB_MERGE_C R122, R123, R122, RZ ;  /* 0x0000007a7b7a723e */ /* 0x000fe200048060ff */
[----:B------:R-:W-:Y:S01]  /*f360*/  ULDC UR24, c[0x0][0x248] ;  /* 0x0000920000187ab9 */ /* 0x000fe20000000800 */
[----:B------:R-:W-:Y:S01]  /*f370*/  F2FP.SATFINITE.E5M2.F32.PACK_AB_MERGE_C R58, R59, R58, RZ ;  /* 0x0000003a3b3a723e */ /* 0x000fe200048060ff */
[----:B------:R-:W-:Y:S01]  /*f380*/  ULDC.64 UR28, c[0x0][0x228] ;  /* 0x00008a00001c7ab9 */ /* 0x000fe20000000a00 */
[----:B------:R-:W-:Y:S01]  /*f390*/  ISETP.GE.AND P2, PT, R6, UR4, PT ;  /* 0x0000000406007c0c */ /* 0x000fe2000bf46270 */
[----:B------:R-:W-:Y:S01]  /*f3a0*/  ULDC UR4, c[0x0][0x22c] ;  /* 0x00008b0000047ab9 */ /* 0x000fe20000000800 */
[----:B------:R-:W-:Y:S01]  /*f3b0*/  SHF.R.U32.HI R5, RZ, 0x8, R120 ;  /* 0x00000008ff057819 */ /* 0x000fe20000011678 */
[----:B------:R-:W-:Y:S01]  /*f3c0*/  ULDC.64 UR22, c[0x0][0x228] ;  /* 0x00008a0000167ab9 */ /* 0x000fe20000000a00 */
[----:B------:R-:W-:Y:S01]  /*f3d0*/  F2FP.SATFINITE.E5M2.F32.PACK_AB_MERGE_C R88, R89, R88, RZ ;  /* 0x000000585958723e */ /* 0x000fe200048060ff */
[----:B------:R-:W-:Y:S01]  /*f3e0*/  ULDC.64 UR20, c[0x0][0x228] ;  /* 0x00008a0000147ab9 */ /* 0x000fe20000000a00 */
[----:B------:R-:W-:Y:S01]  /*f3f0*/  F2FP.SATFINITE.E5M2.F32.PACK_AB_MERGE_C R24, R25, R24, RZ ;  /* 0x000000181918723e */ /* 0x000fe200048060ff */
[----:B------:R-:W-:Y:S01]  /*f400*/  ULDC.64 UR18, c[0x0][0x228] ;  /* 0x00008a0000127ab9 */ /* 0x000fe20000000a00 */
[----:B------:R-:W-:Y:S01]  /*f410*/  SHF.R.U32.HI R6, RZ, 0x8, R9 ;  /* 0x00000008ff067819 */ /* 0x000fe20000011609 */
[----:B------:R-:W-:Y:S01]  /*f420*/  ULDC.64 UR16, c[0x0][0x228] ;  /* 0x00008a0000107ab9 */ /* 0x000fe20000000a00 */
[----:B------:R-:W-:Y:S01]  /*f430*/  F2FP.SATFINITE.E5M2.F32.PACK_AB_MERGE_C R90, R91, R90, RZ ;  /* 0x0000005a5b5a723e */ /* 0x000fe200048060ff */
[----:B------:R-:W-:Y:S01]  /*f440*/  ULDC.64 UR14, c[0x0][0x228] ;  /* 0x00008a00000e7ab9 */ /* 0x000fe20000000a00 */
[----:B------:R-:W-:Y:S01]  /*f450*/  F2FP.SATFINITE.E5M2.F32.PACK_AB_MERGE_C R26, R27, R26, RZ ;  /* 0x0000001a1b1a723e */ /* 0x000fe200048060ff */
[----:B------:R-:W-:Y:S01]  /*f460*/  ULDC.64 UR12, c[0x0][0x228] ;  /* 0x00008a00000c7ab9 */ /* 0x000fe20000000a00 */
[----:B------:R-:W-:Y:S01]  /*f470*/  LOP3.LUT R12, R5, 0xffff, RZ, 0xc0, !PT ;  /* 0x0000ffff050c7812 */ /* 0x000fe200078ec0ff */
[----:B------:R-:W-:Y:S01]  /*f480*/  ULDC.64 UR10, c[0x0][0x228] ;  /* 0x00008a00000a7ab9 */ /* 0x000fe20000000a00 */
[----:B------:R-:W-:Y:S01]  /*f490*/  ISETP.GE.AND P3, PT, R11, UR4, PT ;  /* 0x000000040b007c0c */ /* 0x000fe2000bf66270 */
[----:B------:R-:W-:Y:S01]  /*f4a0*/  ULDC.64 UR4, c[0x0][0x220] ;  /* 0x0000880000047ab9 */ /* 0x000fe20000000a00 */
[----:B------:R-:W-:Y:S01]  /*f4b0*/  LOP3.LUT R122, R122, 0xffff, RZ, 0xc0, !PT ;  /* 0x0000ffff7a7a7812 */ /* 0x000fe200078ec0ff */
[----:B------:R-:W-:Y:S01]  /*f4c0*/  ULDC.64 UR8, c[0x0][0x228] ;  /* 0x00008a0000087ab9 */ /* 0x000fe20000000a00 */
[----:B-1----:R-:W-:Y:S01]  /*f4d0*/  IMAD.SHL.U32 R7, R4, 0x10, RZ ;  /* 0x0000001004077824 */ /* 0x002fe200078e00ff */
[----:B------:R-:W-:Y:S01]  /*f4e0*/  LOP3.LUT R13, R58, 0xffff, RZ, 0xc0, !PT ;  /* 0x0000ffff3a0d7812 */ /* 0x000fe200078ec0ff */
[----:B------:R-:W-:Y:S01]  /*f4f0*/  IMAD.SHL.U32 R8, R4, 0x40, RZ ;  /* 0x0000004004087824 */ /* 0x000fe200078e00ff */
[----:B------:R-:W-:-:S02]  /*f500*/  LOP3.LUT R5, R6, 0xffff, RZ, 0xc0, !PT ;  /* 0x0000ffff06057812 */ /* 0x000fc400078ec0ff */
[----:B------:R-:W-:Y:S02]  /*f510*/  LOP3.LUT R7, R7, 0xf0, RZ, 0xc0, !PT ;  /* 0x000000f007077812 */ /* 0x000fe400078ec0ff */
[----:B------:R-:W-:Y:S02]  /*f520*/  LOP3.LUT R10, R8, 0x400, RZ, 0xc0, !PT ;  /* 0x00000400080a7812 */ /* 0x000fe400078ec0ff */
[----:B------:R-:W-:Y:S02]  /*f530*/  LOP3.LUT R88, R88, 0xffff, RZ, 0xc0, !PT ;  /* 0x0000ffff58587812 */ /* 0x000fe400078ec0ff */
[----:B------:R-:W-:Y:S02]  /*f540*/  LOP3.LUT R11, R24, 0xffff, RZ, 0xc0, !PT ;  /* 0x0000ffff180b7812 */ /* 0x000fe400078ec0ff */
[----:B------:R-:W-:Y:S02]  /*f550*/  LOP3.LUT R90, R90, 0xffff, RZ, 0xc0, !PT ;  /* 0x0000ffff5a5a7812 */ /* 0x000fe400078ec0ff */
[----:B------:R-:W-:-:S02]  /*f560*/  LOP3.LUT R15, R26, 0xffff, RZ, 0xc0, !PT ;  /* 0x0000ffff1a0f7812 */ /* 0x000fc400078ec0ff */
[----:B------:R-:W-:Y:S02]  /*f570*/  PRMT R8, R120, 0x3340, R9 ;  /* 0x0000334078087816 */ /* 0x000fe40000000009 */
[----:B------:R-:W-:Y:S02]  /*f580*/  IADD3 R16, R10, UR7, R7 ;  /* 0x000000070a107c10 */ /* 0x000fe4000fffe007 */
[----:B------:R-:W-:Y:S02]  /*f590*/  SHF.R.U32.HI R6, RZ, 0x8, R122 ;  /* 0x00000008ff067819 */ /* 0x000fe4000001167a */
[----:B------:R-:W-:Y:S02]  /*f5a0*/  PRMT R9, R122, 0x3340, R13 ;  /* 0x000033407a097816 */ /* 0x000fe4000000000d */
[----:B------:R-:W-:Y:S02]  /*f5b0*/  PRMT R5, R12, 0x3340, R5 ;  /* 0x000033400c057816 */ /* 0x000fe40000000005 */
[----:B------:R-:W-:-:S02]  /*f5c0*/  SHF.R.U32.HI R13, RZ, 0x8, R13 ;  /* 0x00000008ff0d7819 */ /* 0x000fc4000001160d */
[--C-:B------:R-:W-:Y:S02]  /*f5d0*/  PRMT R10, R88, 0x3340, R11.reuse ;  /* 0x00003340580a7816 */ /* 0x100fe4000000000b */
[----:B------:R-:W-:Y:S02]  /*f5e0*/  SHF.R.U32.HI R14, RZ, 0x8, R11 ;  /* 0x00000008ff0e7819 */ /* 0x000fe4000001160b */
[----:B------:R-:W-:Y:S02]  /*f5f0*/  SHF.R.U32.HI R12, RZ, 0x8, R90 ;  /* 0x00000008ff0c7819 */ /* 0x000fe4000001165a */
[--C-:B------:R-:W-:Y:S02]  /*f600*/  PRMT R11, R90, 0x3340, R15.reuse ;  /* 0x000033405a0b7816 */ /* 0x100fe4000000000f */
[----:B------:R-:W-:Y:S02]  /*f610*/  SHF.R.U32.HI R15, RZ, 0x8, R15 ;  /* 0x00000008ff0f7819 */ /* 0x000fe4000001160f */
[----:B------:R-:W-:-:S02]  /*f620*/  LOP3.LUT R17, R6, 0xffff, RZ, 0xc0, !PT ;  /* 0x0000ffff06117812 */ /* 0x000fc400078ec0ff */
[----:B------:R-:W-:Y:S02]  /*f630*/  F2FP.SATFINITE.E5M2.F32.PACK_AB_MERGE_C R124, R125, R124, RZ ;  /* 0x0000007c7d7c723e */ /* 0x000fe400048060ff */
[----:B------:R-:W-:Y:S02]  /*f640*/  F2FP.SATFINITE.E5M2.F32.PACK_AB_MERGE_C R60, R61, R60, RZ ;  /* 0x0000003c3d3c723e */ /* 0x000fe400048060ff */
[----:B------:R-:W-:Y:S02]  /*f650*/  SHF.R.U32.HI R7, RZ, 0x8, R88 ;  /* 0x00000008ff077819 */ /* 0x000fe40000011658 */
[----:B------:R-:W-:Y:S02]  /*f660*/  LOP3.LUT R6, R13, 0xffff, RZ, 0xc0, !PT ;  /* 0x0000ffff0d067812 */ /* 0x000fe400078ec0ff */
[----:B------:R-:W-:Y:S02]  /*f670*/  LOP3.LUT R13, R12, 0xffff, RZ, 0xc0, !PT ;  /* 0x0000ffff0c0d7812 */ /* 0x000fe400078ec0ff */
[----:B------:R-:W-:-:S02]  /*f680*/  F2FP.SATFINITE.E5M2.F32.PACK_AB_MERGE_C R126, R127, R126, RZ ;  /* 0x0000007e7f7e723e */ /* 0x000fc400048060ff */
[----:B------:R-:W-:Y:S02]  /*f690*/  LOP3.LUT R12, R15, 0xffff, RZ, 0xc0, !PT ;  /* 0x0000ffff0f0c7812 */ /* 0x000fe400078ec0ff */
[----:B------:R-:W-:Y:S02]  /*f6a0*/  F2FP.SATFINITE.E5M2.F32.PACK_AB_MERGE_C R62, R63, R62, RZ ;  /* 0x0000003e3f3e723e */ /* 0x000fe400048060ff */
[----:B------:R-:W-:Y:S02]  /*f6b0*/  F2FP.SATFINITE.E5M2.F32.PACK_AB_MERGE_C R92, R93, R92, RZ ;  /* 0x0000005c5d5c723e */ /* 0x000fe400048060ff */
[----:B------:R-:W-:Y:S02]  /*f6c0*/  F2FP.SATFINITE.E5M2.F32.PACK_AB_MERGE_C R28, R29, R28, RZ ;  /* 0x0000001c1d1c723e */ /* 0x000fe400048060ff */
[----:B------:R-:W-:Y:S02]  /*f6d0*/  LOP3.LUT R18, R7, 0xffff, RZ, 0xc0, !PT ;  /* 0x0000ffff07127812 */ /* 0x000fe400078ec0ff */
[----:B------:R-:W-:-:S02]  /*f6e0*/  LOP3.LUT R124, R124, 0xffff, RZ, 0xc0, !PT ;  /* 0x0000ffff7c7c7812 */ /* 0x000fc400078ec0ff */
[----:B------:R-:W-:Y:S02]  /*f6f0*/  LOP3.LUT R21, R60, 0xffff, RZ, 0xc0, !PT ;  /* 0x0000ffff3c157812 */ /* 0x000fe400078ec0ff */
[----:B------:R-:W-:Y:S02]  /*f700*/  LOP3.LUT R7, R14, 0xffff, RZ, 0xc0, !PT ;  /* 0x0000ffff0e077812 */ /* 0x000fe400078ec0ff */
[----:B------:R-:W-:Y:S02]  /*f710*/  F2FP.SATFINITE.E5M2.F32.PACK_AB_MERGE_C R94, R95, R94, RZ ;  /* 0x0000005e5f5e723e */ /* 0x000fe400048060ff */
[----:B------:R-:W-:Y:S02]  /*f720*/  F2FP.SATFINITE.E5M2.F32.PACK_AB_MERGE_C R30, R31, R30, RZ ;  /* 0x0000001e1f1e723e */ /* 0x000fe400048060ff */
[----:B------:R-:W-:Y:S02]  /*f730*/  PRMT R12, R13, 0x3340, R12 ;  /* 0x000033400d0c7816 */ /* 0x000fe4000000000c */
[----:B------:R-:W-:-:S02]  /*f740*/  LOP3.LUT R126, R126, 0xffff, RZ, 0xc0, !PT ;  /* 0x0000ffff7e7e7812 */ /* 0x000fc400078ec0ff */
[----:B------:R-:W-:Y:S02]  /*f750*/  PRMT R6, R17, 0x3340, R6 ;  /* 0x0000334011067816 */ /* 0x000fe40000000006 */
[----:B------:R-:W-:Y:S02]  /*f760*/  LOP3.LUT R13, R62, 0xffff, RZ, 0xc0, !PT ;  /* 0x0000ffff3e0d7812 */ /* 0x000fe400078ec0ff */
[----:B------:R-:W-:Y:S02]  /*f770*/  LOP3.LUT R92, R92, 0xffff, RZ, 0xc0, !PT ;  /* 0x0000ffff5c5c7812 */ /* 0x000fe400078ec0ff */
[----:B------:R-:W-:Y:S02]  /*f780*/  LOP3.LUT R23, R28, 0xffff, RZ, 0xc0, !PT ;  /* 0x0000ffff1c177812 */ /* 0x000fe400078ec0ff */
[----:B------:R-:W-:Y:S02]  /*f790*/  SHF.R.U32.HI R17, RZ, 0x8, R124 ;  /* 0x00000008ff117819 */ /* 0x000fe4000001167c */
[----:B------:R-:W-:-:S02]  /*f7a0*/  PRMT R7, R18, 0x3340, R7 ;  /* 0x0000334012077816 */ /* 0x000fc40000000007 */
[----:B------:R-:W-:Y:S02]  /*f7b0*/  LOP3.LUT R94, R94, 0xffff, RZ, 0xc0, !PT ;  /* 0x0000ffff5e5e7812 */ /* 0x000fe400078ec0ff */
[----:B------:R-:W-:Y:S02]  /*f7c0*/  LOP3.LUT R27, R30, 0xffff, RZ, 0xc0, !PT ;  /* 0x0000ffff1e1b7812 */ /* 0x000fe400078ec0ff */
[----:B------:R-:W-:Y:S02]  /*f7d0*/  SHF.R.U32.HI R18, RZ, 0x8, R126 ;  /* 0x00000008ff127819 */ /* 0x000fe4000001167e */
[----:B------:R-:W-:Y:S02]  /*f7e0*/  SHF.R.U32.HI R22, RZ, 0x8, R13 ;  /* 0x00000008ff167819 */ /* 0x000fe4000001160d */
[----:B------:R-:W-:Y:S02]  /*f7f0*/  PRMT R14, R92, 0x3340, R23 ;  /* 0x000033405c0e7816 */ /* 0x000fe40000000017 */
[----:B------:R-:W-:-:S02]  /*f800*/  LOP3.LUT R26, R17, 0xffff, RZ, 0xc0, !PT ;  /* 0x0000ffff111a7812 */ /* 0x000fc400078ec0ff */
[----:B------:R-:W-:Y:S02]  /*f810*/  SHF.R.U32.HI R23, RZ, 0x8, R23 ;  /* 0x00000008ff177819 */ /* 0x000fe40000011617 */
[----:B------:R-:W-:Y:S02]  /*f820*/  SHF.R.U32.HI R20, RZ, 0x8, R94 ;  /* 0x00000008ff147819 */ /* 0x000fe4000001165e */
[----:B------:R-:W-:Y:S02]  /*f830*/  SHF.R.U32.HI R24, RZ, 0x8, R27 ;  /* 0x00000008ff187819 */ /* 0x000fe4000001161b */
[----:B------:R-:W-:Y:S02]  /*f840*/  F2FP.SATFINITE.E5M2.F32.PACK_AB_MERGE_C R128, R129, R128, RZ ;  /* 0x000000808180723e */ /* 0x000fe400048060ff */
[----:B------:R-:W-:Y:S02]  /*f850*/  LOP3.LUT R24, R24, 0xffff, RZ, 0xc0, !PT ;  /* 0x0000ffff18187812 */ /* 0x000fe400078ec0ff */
[----:B------:R-:W-:-:S02]  /*f860*/  F2FP.SATFINITE.E5M2.F32.PACK_AB_MERGE_C R130, R131, R130, RZ ;  /* 0x000000828382723e */ /* 0x000fc400048060ff */
[----:B------:R-:W-:Y:S02]  /*f870*/  F2FP.SATFINITE.E5M2.F32.PACK_AB_MERGE_C R64, R65, R64, RZ ;  /* 0x000000404140723e */ /* 0x000fe400048060ff */
[----:B------:R-:W-:Y:S02]  /*f880*/  F2FP.SATFINITE.E5M2.F32.PACK_AB_MERGE_C R96, R97, R96, RZ ;  /* 0x000000606160723e */ /* 0x000fe400048060ff */
[----:B------:R-:W-:Y:S02]  /*f890*/  F2FP.SATFINITE.E5M2.F32.PACK_AB_MERGE_C R32, R33, R32, RZ ;  /* 0x000000202120723e */ /* 0x000fe400048060ff */
[----:B------:R-:W-:Y:S02]  /*f8a0*/  LOP3.LUT R128, R128, 0xffff, RZ, 0xc0, !PT ;  /* 0x0000ffff80807812 */ /* 0x000fe400078ec0ff */
[----:B------:R-:W-:Y:S02]  /*f8b0*/  F2FP.SATFINITE.E5M2.F32.PACK_AB_MERGE_C R66, R67, R66, RZ ;  /* 0x000000424342723e */ /* 0x000fe400048060ff */
[----:B------:R-:W-:-:S02]  /*f8c0*/  LOP3.LUT R130, R130, 0xffff, RZ, 0xc0, !PT ;  /* 0x0000ffff82827812 */ /* 0x000fc400078ec0ff */
[----:B------:R-:W-:Y:S02]  /*f8d0*/  LOP3.LUT R96, R96, 0xffff, RZ, 0xc0, !PT ;  /* 0x0000ffff60607812 */ /* 0x000fe400078ec0ff */
[----:B------:R-:W-:Y:S02]  /*f8e0*/  LOP3.LUT R29, R32, 0xffff, RZ, 0xc0, !PT ;  /* 0x0000ffff201d7812 */ /* 0x000fe400078ec0ff */
[----:B------:R-:W-:Y:S02]  /*f8f0*/  F2FP.SATFINITE.E5M2.F32.PACK_AB_MERGE_C R98, R99, R98, RZ ;  /* 0x000000626362723e */ /* 0x000fe400048060ff */
[----:B------:R-:W-:Y:S02]  /*f900*/  F2FP.SATFINITE.E5M2.F32.PACK_AB_MERGE_C R34, R35, R34, RZ ;  /* 0x000000222322723e */ /* 0x000fe400048060ff */
[----:B------:R-:W-:Y:S02]  /*f910*/  PRMT R15, R126, 0x3340, R13 ;  /* 0x000033407e0f7816 */ /* 0x000fe4000000000d */
[----:B------:R-:W-:-:S02]  /*f920*/  PRMT R13, R94, 0x3340, R27 ;  /* 0x000033405e0d7816 */ /* 0x000fc4000000001b */
[----:B------:R-:W-:Y:S02]  /*f930*/  LOP3.LUT R31, R66, 0xffff, RZ, 0xc0, !PT ;  /* 0x0000ffff421f7812 */ /* 0x000fe400078ec0ff */
[----:B------:R-:W-:Y:S02]  /*f940*/  SHF.R.U32.HI R27, RZ, 0x8, R130 ;  /* 0x00000008ff1b7819 */ /* 0x000fe40000011682 */
[----:B------:R-:W-:Y:S02]  /*f950*/  SHF.R.U32.HI R28, RZ, 0x8, R96 ;  /* 0x00000008ff1c7819 */ /* 0x000fe40000011660 */
[----:B------:R-:W-:Y:S02]  /*f960*/  SHF.R.U32.HI R32, RZ, 0x8, R29 ;  /* 0x00000008ff207819 */ /* 0x000fe4000001161d */
[----:B------:R-:W-:Y:S02]  /*f970*/  LOP3.LUT R98, R98, 0xffff, RZ, 0xc0, !PT ;  /* 0x0000ffff62627812 */ /* 0x000fe400078ec0ff */
[----:B------:R-:W-:-:S02]  /*f980*/  LOP3.LUT R33, R34, 0xffff, RZ, 0xc0, !PT ;  /* 0x0000ffff22217812 */ /* 0x000fc400078ec0ff */
[----:B------:R-:W-:Y:S02]  /*f990*/  LOP3.LUT R32, R32, 0xffff, RZ, 0xc0, !PT ;  /* 0x0000ffff20207812 */ /* 0x000fe400078ec0ff */
[----:B------:R-:W-:Y:S02]  /*f9a0*/  F2FP.SATFINITE.E5M2.F32.PACK_AB_MERGE_C R132, R133, R132, RZ ;  /* 0x000000848584723e */ /* 0x000fe400048060ff */
[----:B------:R-:W-:Y:S02]  /*f9b0*/  F2FP.SATFINITE.E5M2.F32.PACK_AB_MERGE_C R68, R69, R68, RZ ;  /* 0x000000444544723e */ /* 0x000fe400048060ff */
[----:B------:R-:W-:Y:S02]  /*f9c0*/  F2FP.SATFINITE.E5M2.F32.PACK_AB_MERGE_C R134, R135, R134, RZ ;  /* 0x000000868786723e */ /* 0x000fe400048060ff */
[----:B------:R-:W-:Y:S02]  /*f9d0*/  F2FP.SATFINITE.E5M2.F32.PACK_AB_MERGE_C R100, R101, R100, RZ ;  /* 0x000000646564723e */ /* 0x000fe400048060ff */
[----:B------:R-:W-:-:S02]  /*f9e0*/  F2FP.SATFINITE.E5M2.F32.PACK_AB_MERGE_C R36, R37, R36, RZ ;  /* 0x000000242524723e */ /* 0x000fc400048060ff */
[----:B------:R-:W-:Y:S02]  /*f9f0*/  F2FP.SATFINITE.E5M2.F32.PACK_AB_MERGE_C R70, R71, R70, RZ ;  /* 0x000000464746723e */ /* 0x000fe400048060ff */
[----:B------:R-:W-:Y:S02]  /*fa00*/  LOP3.LUT R132, R132, 0xffff, RZ, 0xc0, !PT ;  /* 0x0000ffff84847812 */ /* 0x000fe400078ec0ff */
[----:B------:R-:W-:Y:S02]  /*fa10*/  LOP3.LUT R134, R134, 0xffff, RZ, 0xc0, !PT ;  /* 0x0000ffff86867812 */ /* 0x000fe400078ec0ff */
[----:B------:R-:W-:Y:S02]  /*fa20*/  LOP3.LUT R100, R100, 0xffff, RZ, 0xc0, !PT ;  /* 0x0000ffff64647812 */ /* 0x000fe400078ec0ff */
[----:B------:R-:W-:Y:S02]  /*fa30*/  F2FP.SATFINITE.E5M2.F32.PACK_AB_MERGE_C R102, R103, R102, RZ ;  /* 0x000000666766723e */ /* 0x000fe400048060ff */
[----:B------:R-:W-:-:S02]  /*fa40*/  F2FP.SATFINITE.E5M2.F32.PACK_AB_MERGE_C R38, R39, R38, RZ ;  /* 0x000000262726723e */ /* 0x000fc400048060ff */
[----:B------:R-:W-:Y:S02]  /*fa50*/  F2FP.SATFINITE.E5M2.F32.PACK_AB_MERGE_C R42, R43, R42, RZ ;  /* 0x0000002a2b2a723e */ /* 0x000fe400048060ff */
[----:B------:R-:W-:Y:S02]  /*fa60*/  F2FP.SATFINITE.E5M2.F32.PACK_AB_MERGE_C R40, R41, R40, RZ ;  /* 0x000000282928723e */ /* 0x000fe400048060ff */
[----:B------:R-:W-:Y:S02]  /*fa70*/  F2FP.SATFINITE.E5M2.F32.PACK_AB_MERGE_C R44, R45, R44, RZ ;  /* 0x0000002c2d2c723e */ /* 0x000fe400048060ff */
[----:B------:R-:W-:Y:S02]  /*fa80*/  LOP3.LUT R102, R102, 0xffff, RZ, 0xc0, !PT ;  /* 0x0000ffff66667812 */ /* 0x000fe400078ec0ff */
[----:B------:R-:W-:Y:S02]  /*fa90*/  F2FP.SATFINITE.E5M2.F32.PACK_AB_MERGE_C R46, R47, R46, RZ ;  /* 0x0000002e2f2e723e */ /* 0x000fe400048060ff */
[----:B------:R-:W-:-:S02]  /*faa0*/  F2FP.SATFINITE.E5M2.F32.PACK_AB_MERGE_C R48, R49, R48, RZ ;  /* 0x000000303130723e */ /* 0x000fc400048060ff */
[----:B------:R-:W-:Y:S02]  /*fab0*/  F2FP.SATFINITE.E5M2.F32.PACK_AB_MERGE_C R136, R137, R136, RZ ;  /* 0x000000888988723e */ /* 0x000fe400048060ff */
[----:B------:R-:W-:Y:S02]  /*fac0*/  F2FP.SATFINITE.E5M2.F32.PACK_AB_MERGE_C R72, R73, R72, RZ ;  /* 0x000000484948723e */ /* 0x000fe400048060ff */
[----:B------:R-:W-:Y:S02]  /*fad0*/  F2FP.SATFINITE.E5M2.F32.PACK_AB_MERGE_C R138, R139, R138, RZ ;  /* 0x0000008a8b8a723e */ /* 0x000fe400048060ff */
[----:B------:R-:W-:Y:S02]  /*fae0*/  F2FP.SATFINITE.E5M2.F32.PACK_AB_MERGE_C R104, R105, R104, RZ ;  /* 0x000000686968723e */ /* 0x000fe400048060ff */
[----:B------:R-:W-:Y:S02]  /*faf0*/  F2FP.SATFINITE.E5M2.F32.PACK_AB_MERGE_C R74, R75, R74, RZ ;  /* 0x0000004a4b4a723e */ /* 0x000fe400048060ff */
[----:B------:R-:W-:-:S02]  /*fb00*/  LOP3.LUT R136, R136, 0xffff, RZ, 0xc0, !PT ;  /* 0x0000ffff88887812 */ /* 0x000fc400078ec0ff */
[----:B------:R-:W-:Y:S02]  /*fb10*/  LOP3.LUT R138, R138, 0xffff, RZ, 0xc0, !PT ;  /* 0x0000ffff8a8a7812 */ /* 0x000fe400078ec0ff */
[----:B------:R-:W-:Y:S02]  /*fb20*/  F2FP.SATFINITE.E5M2.F32.PACK_AB_MERGE_C R106, R107, R106, RZ ;  /* 0x0000006a6b6a723e */ /* 0x000fe400048060ff */
[----:B------:R-:W-:Y:S02]  /*fb30*/  LOP3.LUT R104, R104, 0xffff, RZ, 0xc0, !PT ;  /* 0x0000ffff68687812 */ /* 0x000fe400078ec0ff */
        /* <DEDUP_REMOVED lines=9> */
[----:B------:R-:W-:Y:S02]  /*fbd0*/  F2FP.SATFINITE.E5M2.F32.PACK_AB_MERGE_C R110, R111, R110, RZ ;  /* 0x0000006e6f6e723e */ /* 0x000fe400048060ff */
[----:B------:R-:W-:Y:S02]  /*fbe0*/  LOP3.LUT R142, R142, 0xffff, RZ, 0xc0, !PT ;  /* 0x0000ffff8e8e7812 */ /* 0x000fe400078ec0ff */
[----:B------:R-:W-:Y:S02]  /*fbf0*/  F2FP.SATFINITE.E5M2.F32.PACK_AB_MERGE_C R50, R51, R50, RZ ;  /* 0x000000323332723e */ /* 0x000fe400048060ff */
[----:B------:R-:W-:Y:S02]  /*fc00*/  LOP3.LUT R108, R108, 0xffff, RZ, 0xc0, !PT ;  /* 0x0000ffff6c6c7812 */ /* 0x000fe400078ec0ff */
[----:B------:R-:W-:Y:S02]  /*fc10*/  LOP3.LUT R110, R110, 0xffff, RZ, 0xc0, !PT ;  /* 0x0000ffff6e6e7812 */ /* 0x000fe400078ec0ff */
        /* <DEDUP_REMOVED lines=8> */
[----:B------:R-:W-:Y:S02]  /*fca0*/  LOP3.LUT R112, R112, 0xffff, RZ, 0xc0, !PT ;  /* 0x0000ffff70707812 */ /* 0x000fe400078ec0ff */
[----:B------:R-:W-:Y:S02]  /*fcb0*/  LOP3.LUT R114, R114, 0xffff, RZ, 0xc0, !PT ;  /* 0x0000ffff72727812 */ /* 0x000fe400078ec0ff */
[----:B------:R-:W-:Y:S02]  /*fcc0*/  PRMT R8, R8, 0x5410, R5 ;  /* 0x0000541008087816 */ /* 0x000fe40000000005 */
[----:B------:R-:W-:Y:S02]  /*fcd0*/  PRMT R9, R9, 0x5410, R6 ;  /* 0x0000541009097816 */ /* 0x000fe40000000006 */
[----:B------:R-:W-:-:S02]  /*fce0*/  PRMT R10, R10, 0x5410, R7 ;  /* 0x000054100a0a7816 */ /* 0x000fc40000000007 */
[----:B------:R-:W-:Y:S02]  /*fcf0*/  PRMT R11, R11, 0x5410, R12 ;  /* 0x000054100b0b7816 */ /* 0x000fe4000000000c */
[----:B------:R-:W-:Y:S02]  /*fd00*/  F2FP.SATFINITE.E5M2.F32.PACK_AB_MERGE_C R148, R149, R148, RZ ;  /* 0x000000949594723e */ /* 0x000fe400048060ff */
[----:B------:R-:W-:Y:S02]  /*fd10*/  F2FP.SATFINITE.E5M2.F32.PACK_AB_MERGE_C R150, R151, R150, RZ ;  /* 0x000000969796723e */ /* 0x000fe400048060ff */
[----:B------:R-:W-:Y:S02]  /*fd20*/  F2FP.SATFINITE.E5M2.F32.PACK_AB_MERGE_C R84, R85, R84, RZ ;  /* 0x000000545554723e */ /* 0x000fe400048060ff */
[----:B--2---:R-:W-:Y:S02]  /*fd30*/  LOP3.LUT R25, R19, 0x300, RZ, 0xc0, !PT ;  /* 0x0000030013197812 */ /* 0x004fe400078ec0ff */
[----:B------:R-:W-:-:S02]  /*fd40*/  SHF.R.U32.HI R19, RZ, 0x8, R92 ;  /* 0x00000008ff137819 */ /* 0x000fc4000001165c */
[----:B------:R-:W-:Y:S01]  /*fd50*/  F2FP.SATFINITE.E5M2.F32.PACK_AB_MERGE_C R86, R87, R86, RZ ;  /* 0x000000565756723e */ /* 0x000fe200048060ff */
[----:B------:R-:W-:Y:S01]  /*fd60*/  IMAD.IADD R25, R25, 0x1, R16 ;  /* 0x0000000119197824 */ /* 0x000fe200078e0210 */
[--C-:B------:R-:W-:Y:S01]  /*fd70*/  PRMT R16, R124, 0x3340, R21.reuse ;  /* 0x000033407c107816 */ /* 0x100fe20000000015 */
[----:B------:R-:W-:Y:S01]  /*fd80*/  BAR.SYNC.DEFER_BLOCKING 0x0 ;  /* 0x0000000000007b1d */ /* 0x000fe20000010000 */
[----:B------:R-:W-:Y:S02]  /*fd90*/  SHF.R.U32.HI R21, RZ, 0x8, R21 ;  /* 0x00000008ff157819 */ /* 0x000fe40000011615 */
[----:B------:R-:W-:Y:S02]  /*fda0*/  LOP3.LUT R148, R148, 0xffff, RZ, 0xc0, !PT ;  /* 0x0000ffff94947812 */ /* 0x000fe400078ec0ff */
[----:B------:R-:W-:Y:S02]  /*fdb0*/  LOP3.LUT R17, R21, 0xffff, RZ, 0xc0, !PT ;  /* 0x0000ffff15117812 */ /* 0x000fe400078ec0ff */
[----:B------:R-:W-:-:S02]  /*fdc0*/  LOP3.LUT R21, R18, 0xffff, RZ, 0xc0, !PT ;  /* 0x0000ffff12157812 */ /* 0x000fc400078ec0ff */
[----:B------:R-:W-:Y:S02]  /*fdd0*/  LOP3.LUT R18, R22, 0xffff, RZ, 0xc0, !PT ;  /* 0x0000ffff16127812 */ /* 0x000fe400078ec0ff */
[----:B------:R-:W-:Y:S02]  /*fde0*/  LOP3.LUT R22, R19, 0xffff, RZ, 0xc0, !PT ;  /* 0x0000ffff13167812 */ /* 0x000fe400078ec0ff */
[----:B------:R-:W-:Y:S02]  /*fdf0*/  LOP3.LUT R19, R23, 0xffff, RZ, 0xc0, !PT ;  /* 0x0000ffff17137812 */ /* 0x000fe400078ec0ff */
[----:B------:R-:W-:Y:S02]  /*fe00*/  LOP3.LUT R23, R20, 0xffff, RZ, 0xc0, !PT ;  /* 0x0000ffff14177812 */ /* 0x000fe400078ec0ff */
[----:B------:R-:W-:Y:S02]  /*fe10*/  PRMT R19, R22, 0x3340, R19 ;  /* 0x0000334016137816 */ /* 0x000fe40000000013 */
[----:B------:R-:W-:-:S02]  /*fe20*/  PRMT R22, R23, 0x3340, R24 ;  /* 0x0000334017167816 */ /* 0x000fc40000000018 */
[----:B------:R-:W-:Y:S02]  /*fe30*/  LOP3.LUT R23, R64, 0xffff, RZ, 0xc0, !PT ;  /* 0x0000ffff40177812 */ /* 0x000fe400078ec0ff */
[----:B------:R-:W-:Y:S01]  /*fe40*/  SHF.R.U32.HI R20, RZ, 0x8, R128 ;  /* 0x00000008ff147819 */ /* 0x000fe20000011680 */
[----:B------:R-:W-:Y:S01]  /*fe50*/  STSM.16.M88.4 [R25], R8 ;  /* 0x0000000819007844 */ /* 0x000fe20000000200 */
[--C-:B------:R-:W-:Y:S02]  /*fe60*/  SHF.R.U32.HI R30, RZ, 0x8, R23.reuse ;  /* 0x00000008ff1e7819 */ /* 0x100fe40000011617 */
[----:B------:R-:W-:Y:S02]  /*fe70*/  PRMT R18, R21, 0x3340, R18 ;  /* 0x0000334015127816 */ /* 0x000fe40000000012 */
[----:B------:R-:W-:Y:S02]  /*fe80*/  PRMT R21, R128, 0x3340, R23 ;  /* 0x0000334080157816 */ /* 0x000fe40000000017 */
[----:B------:R-:W-:-:S02]  /*fe90*/  LOP3.LUT R35, R20, 0xffff, RZ, 0xc0, !PT ;  /* 0x0000ffff14237812 */ /* 0x000fc400078ec0ff */
[----:B------:R-:W-:Y:S02]  /*fea0*/  PRMT R23, R130, 0x3340, R31 ;  /* 0x0000334082177816 */ /* 0x000fe4000000001f */
[----:B------:R-:W-:Y:S02]  /*feb0*/  LOP3.LUT R30, R30, 0xffff, RZ, 0xc0, !PT ;  /* 0x0000ffff1e1e7812 */ /* 0x000fe400078ec0ff */
[----:B------:R-:W-:Y:S02]  /*fec0*/  LOP3.LUT R20, R27, 0xffff, RZ, 0xc0, !PT ;  /* 0x0000ffff1b147812 */ /* 0x000fe400078ec0ff */
[----:B------:R-:W-:Y:S02]  /*fed0*/  PRMT R17, R26, 0x3340, R17 ;  /* 0x000033401a117816 */ /* 0x000fe40000000011 */
[----:B------:R-:W-:Y:S02]  /*fee0*/  SHF.R.U32.HI R31, RZ, 0x8, R31 ;  /* 0x00000008ff1f7819 */ /* 0x000fe4000001161f */
[----:B------:R-:W-:-:S02]  /*fef0*/  LOP3.LUT R27, R28, 0xffff, RZ, 0xc0, !PT ;  /* 0x0000ffff1c1b7812 */ /* 0x000fc400078ec0ff */
[----:B------:R-:W-:Y:S02]  /*ff00*/  PRMT R24, R96, 0x3340, R29 ;  /* 0x0000334060187816 */ /* 0x000fe4000000001d */
[--C-:B------:R-:W-:Y:S02]  /*ff10*/  PRMT R26, R98, 0x3340, R33.reuse ;  /* 0x00003340621a7816 */ /* 0x100fe40000000021 */
[----:B------:R-:W-:Y:S02]  /*ff20*/  SHF.R.U32.HI R29, RZ, 0x8, R98 ;  /* 0x00000008ff1d7819 */ /* 0x000fe40000011662 */
[----:B------:R-:W-:Y:S02]  /*ff30*/  SHF.R.U32.HI R33, RZ, 0x8, R33 ;  /* 0x00000008ff217819 */ /* 0x000fe40000011621 */
[----:B------:R-:W-:Y:S02]  /*ff40*/  PRMT R34, R35, 0x3340, R30 ;  /* 0x0000334023227816 */ /* 0x000fe4000000001e */
[----:B------:R-:W-:-:S02]  /*ff50*/  LOP3.LUT R31, R31, 0xffff, RZ, 0xc0, !PT ;  /* 0x0000ffff1f1f7812 */ /* 0x000fc400078ec0ff */
[----:B------:R-:W-:Y:S02]  /*ff60*/  PRMT R35, R27, 0x3340, R32 ;  /* 0x000033401b237816 */ /* 0x000fe40000000020 */
[----:B------:R-:W-:Y:S02]  /*ff70*/  LOP3.LUT R27, R68, 0xffff, RZ, 0xc0, !PT ;  /* 0x0000ffff441b7812 */ /* 0x000fe400078ec0ff */
[----:B------:R-:W-:Y:S02]  /*ff80*/  LOP3.LUT R28, R29, 0xffff, RZ, 0xc0, !PT ;  /* 0x0000ffff1d1c7812 */ /* 0x000fe400078ec0ff */
[----:B------:R-:W-:Y:S02]  /*ff90*/  LOP3.LUT R33, R33, 0xffff, RZ, 0xc0, !PT ;  /* 0x0000ffff21217812 */ /* 0x000fe400078ec0ff */
[----:B------:R-:W-:Y:S02]  /*ffa0*/  LOP3.LUT R29, R36, 0xffff, RZ, 0xc0, !PT ;  /* 0x0000ffff241d7812 */ /* 0x000fe400078ec0ff */
[----:B------:R-:W-:-:S02]  /*ffb0*/  PRMT R56, R20, 0x3340, R31 ;  /* 0x0000334014387816 */ /* 0x000fc4000000001f */
[----:B------:R-:W-:Y:S02]  /*ffc0*/  LOP3.LUT R31, R70, 0xffff, RZ, 0xc0, !PT ;  /* 0x0000ffff461f7812 */ /* 0x000fe400078ec0ff */
[----:B------:R-:W-:Y:S02]  /*ffd0*/  SHF.R.U32.HI R20, RZ, 0x8, R132 ;  /* 0x00000008ff147819 */ /* 0x000fe40000011684 */
[--C-:B------:R-:W-:Y:S02]  /*ffe0*/  PRMT R43, R132, 0x3340, R27.reuse ;  /* 0x00003340842b7816 */ /* 0x100fe4000000001b */
[----:B------:R-:W-:Y:S02]  /*fff0*/  SHF.R.U32.HI R30, RZ, 0x8, R27 ;  /* 0x00000008ff1e7819 */ /* 0x000fe4000001161b */
[----:B------:R-:W-:Y:S02]  /*10000*/  PRMT R41, R28, 0x3340, R33 ;  /* 0x000033401c297816 */ /* 0x000fe40000000021 */
[----:B------:R-:W-:-:S02]  /*10010*/  SHF.R.U32.HI R27, RZ, 0x8, R134 ;  /* 0x00000008ff1b7819 */ /* 0x000fc40000011686 */
[----:B------:R-:W-:Y:S02]  /*10020*/  SHF.R.U32.HI R28, RZ, 0x8, R100 ;  /* 0x00000008ff1c7819 */ /* 0x000fe40000011664 */
[----:B------:R-:W-:Y:S02]  /*10030*/  SHF.R.U32.HI R32, RZ, 0x8, R29 ;  /* 0x00000008ff207819 */ /* 0x000fe4000001161d */
[----:B------:R-:W-:Y:S02]  /*10040*/  LOP3.LUT R33, R38, 0xffff, RZ, 0xc0, !PT ;  /* 0x0000ffff26217812 */ /* 0x000fe400078ec0ff */
[--C-:B------:R-:W-:Y:S02]  /*10050*/  PRMT R45, R134, 0x3340, R31.reuse ;  /* 0x00003340862d7816 */ /* 0x100fe4000000001f */
[----:B------:R-:W-:Y:S02]  /*10060*/  LOP3.LUT R37, R20, 0xffff, RZ, 0xc0, !PT ;  /* 0x0000ffff14257812 */ /* 0x000fe400078ec0ff */
[----:B------:R-:W-:-:S02]  /*10070*/  SHF.R.U32.HI R31, RZ, 0x8, R31 ;  /* 0x00000008ff1f7819 */ /* 0x000fc4000001161f */
[----:B------:R-:W-:Y:S02]  /*10080*/  LOP3.LUT R20, R27, 0xffff, RZ, 0xc0, !PT ;  /* 0x0000ffff1b147812 */ /* 0x000fe400078ec0ff */
[----:B------:R-:W-:Y:S02]  /*10090*/  LOP3.LUT R27, R28, 0xffff, RZ, 0xc0, !PT ;  /* 0x0000ffff1c1b7812 */ /* 0x000fe400078ec0ff */
[----:B------:R-:W-:Y:S02]  /*100a0*/  LOP3.LUT R32, R32, 0xffff, RZ, 0xc0, !PT ;  /* 0x0000ffff20207812 */ /* 0x000fe400078ec0ff */
[----:B------:R-:W-:Y:S02]  /*100b0*/  PRMT R47, R100, 0x3340, R29 ;  /* 0x00003340642f7816 */ /* 0x000fe4000000001d */
[----:B------:R-:W-:Y:S02]  /*100c0*/  PRMT R49, R102, 0x3340, R33 ;  /* 0x0000334066317816 */ /* 0x000fe40000000021 */
[----:B------:R-:W-:-:S02]  /*100d0*/  SHF.R.U32.HI R29, RZ, 0x8, R102 ;  /* 0x00000008ff1d7819 */ /* 0x000fc40000011666 */
[----:B------:R-:W-:Y:S02]  /*100e0*/  SHF.R.U32.HI R33, RZ, 0x8, R33 ;  /* 0x00000008ff217819 */ /* 0x000fe40000011621 */
[----:B------:R-:W-:Y:S02]  /*100f0*/  LOP3.LUT R31, R31, 0xffff, RZ, 0xc0, !PT ;  /* 0x0000ffff1f1f7812 */ /* 0x000fe400078ec0ff */
[----:B------:R-:W-:Y:S02]  /*10100*/  LOP3.LUT R30, R30, 0xffff, RZ, 0xc0, !PT ;  /* 0x0000ffff1e1e7812 */ /* 0x000fe400078ec0ff */
[----:B------:R-:W-:Y:S02]  /*10110*/  PRMT R62, R27, 0x3340, R32 ;  /* 0x000033401b3e7816 */ /* 0x000fe40000000020 */
[----:B------:R-:W-:Y:S02]  /*10120*/  LOP3.LUT R27, R72, 0xffff, RZ, 0xc0, !PT ;  /* 0x0000ffff481b7812 */ /* 0x000fe400078ec0ff */
[----:B------:R-:W-:-:S02]  /*10130*/  LOP3.LUT R28, R29, 0xffff, RZ, 0xc0, !PT ;  /* 0x0000ffff1d1c7812 */ /* 0x000fc400078ec0ff */
[----:B------:R-:W-:Y:S02]  /*10140*/  LOP3.LUT R33, R33, 0xffff, RZ, 0xc0, !PT ;  /* 0x0000ffff21217812 */ /* 0x000fe400078ec0ff */
[----:B------:R-:W-:Y:S02]  /*10150*/  PRMT R60, R20, 0x3340, R31 ;  /* 0x00003340143c7816 */ /* 0x000fe4000000001f */
[----:B------:R-:W-:Y:S02]  /*10160*/  LOP3.LUT R29, R40, 0xffff, RZ, 0xc0, !PT ;  /* 0x0000ffff281d7812 */ /* 0x000fe400078ec0ff */
[----:B------:R-:W-:Y:S02]  /*10170*/  PRMT R58, R37, 0x3340, R30 ;  /* 0x00003340253a7816 */ /* 0x000fe4000000001e */
[----:B------:R-:W-:Y:S02]  /*10180*/  LOP3.LUT R31, R74, 0xffff, RZ, 0xc0, !PT ;  /* 0x0000ffff4a1f7812 */ /* 0x000fe400078ec0ff */
[----:B------:R-:W-:-:S02]  /*10190*/  SHF.R.U32.HI R20, RZ, 0x8, R136 ;  /* 0x00000008ff147819 */ /* 0x000fc40000011688 */
[--C-:B------:R-:W-:Y:S02]  /*101a0*/  PRMT R40, R136, 0x3340, R27.reuse ;  /* 0x0000334088287816 */ /* 0x100fe4000000001b */
[----:B------:R-:W-:Y:S02]  /*101b0*/  SHF.R.U32.HI R30, RZ, 0x8, R27 ;  /* 0x00000008ff1e7819 */ /* 0x000fe4000001161b */
[----:B------:R-:W-:Y:S02]  /*101c0*/  PRMT R64, R28, 0x3340, R33 ;  /* 0x000033401c407816 */ /* 0x000fe40000000021 */
[----:B------:R-:W-:Y:S02]  /*101d0*/  SHF.R.U32.HI R27, RZ, 0x8, R138 ;  /* 0x00000008ff1b7819 */ /* 0x000fe4000001168a */
[----:B------:R-:W-:Y:S02]  /*101e0*/  LOP3.LUT R33, R42, 0xffff, RZ, 0xc0, !PT ;  /* 0x0000ffff2a217812 */ /* 0x000fe400078ec0ff */
[----:B------:R-:W-:-:S02]  /*101f0*/  SHF.R.U32.HI R28, RZ, 0x8, R104 ;  /* 0x00000008ff1c7819 */ /* 0x000fc40000011668 */
[----:B------:R-:W-:Y:S02]  /*10200*/  SHF.R.U32.HI R32, RZ, 0x8, R29 ;  /* 0x00000008ff207819 */ /* 0x000fe4000001161d */
[--C-:B------:R-:W-:Y:S02]  /*10210*/  PRMT R42, R138, 0x3340, R31.reuse ;  /* 0x000033408a2a7816 */ /* 0x100fe4000000001f */
[----:B------:R-:W-:Y:S02]  /*10220*/  SHF.R.U32.HI R31, RZ, 0x8, R31 ;  /* 0x00000008ff1f7819 */ /* 0x000fe4000001161f */
[----:B------:R-:W-:Y:S02]  /*10230*/  LOP3.LUT R37, R20, 0xffff, RZ, 0xc0, !PT ;  /* 0x0000ffff14257812 */ /* 0x000fe400078ec0ff */
[----:B------:R-:W-:Y:S02]  /*10240*/  LOP3.LUT R20, R27, 0xffff, RZ, 0xc0, !PT ;  /* 0x0000ffff1b147812 */ /* 0x000fe400078ec0ff */
[----:B------:R-:W-:-:S02]  /*10250*/  PRMT R55, R104, 0x3340, R29 ;  /* 0x0000334068377816 */ /* 0x000fc4000000001d */
[--C-:B------:R-:W-:Y:S02]  /*10260*/  PRMT R57, R106, 0x3340, R33.reuse ;  /* 0x000033406a397816 */ /* 0x100fe40000000021 */
[----:B------:R-:W-:Y:S02]  /*10270*/  LOP3.LUT R27, R28, 0xffff, RZ, 0xc0, !PT ;  /* 0x0000ffff1c1b7812 */ /* 0x000fe400078ec0ff */
[----:B------:R-:W-:Y:S02]  /*10280*/  LOP3.LUT R32, R32, 0xffff, RZ, 0xc0, !PT ;  /* 0x0000ffff20207812 */ /* 0x000fe400078ec0ff */
[----:B------:R-:W-:Y:S02]  /*10290*/  SHF.R.U32.HI R29, RZ, 0x8, R106 ;  /* 0x00000008ff1d7819 */ /* 0x000fe4000001166a */
[----:B------:R-:W-:Y:S02]  /*102a0*/  SHF.R.U32.HI R33, RZ, 0x8, R33 ;  /* 0x00000008ff217819 */ /* 0x000fe40000011621 */
[----:B------:R-:W-:-:S02]  /*102b0*/  LOP3.LUT R31, R31, 0xffff, RZ, 0xc0, !PT ;  /* 0x0000ffff1f1f7812 */ /* 0x000fc400078ec0ff */
[----:B------:R-:W-:Y:S02]  /*102c0*/  LOP3.LUT R30, R30, 0xffff, RZ, 0xc0, !PT ;  /* 0x0000ffff1e1e7812 */ /* 0x000fe400078ec0ff */
[----:B------:R-:W-:Y:S02]  /*102d0*/  PRMT R66, R27, 0x3340, R32 ;  /* 0x000033401b427816 */ /* 0x000fe40000000020 */
[----:B------:R-:W-:Y:S02]  /*102e0*/  LOP3.LUT R28, R29, 0xffff, RZ, 0xc0, !PT ;  /* 0x0000ffff1d1c7812 */ /* 0x000fe400078ec0ff */
[----:B------:R-:W-:Y:S02]  /*102f0*/  LOP3.LUT R33, R33, 0xffff, RZ, 0xc0, !PT ;  /* 0x0000ffff21217812 */ /* 0x000fe400078ec0ff */
[----:B------:R-:W-:Y:S02]  /*10300*/  LOP3.LUT R27, R76, 0xffff, RZ, 0xc0, !PT ;  /* 0x0000ffff4c1b7812 */ /* 0x000fe400078ec0ff */
[----:B------:R-:W-:-:S02]  /*10310*/  PRMT R53, R20, 0x3340, R31 ;  /* 0x0000334014357816 */ /* 0x000fc4000000001f */
[----:B------:R-:W-:Y:S02]  /*10320*/  LOP3.LUT R31, R78, 0xffff, RZ, 0xc0, !PT ;  /* 0x0000ffff4e1f7812 */ /* 0x000fe400078ec0ff */
[----:B------:R-:W-:Y:S02]  /*10330*/  LOP3.LUT R29, R44, 0xffff, RZ, 0xc0, !PT ;  /* 0x0000ffff2c1d7812 */ /* 0x000fe400078ec0ff */
[----:B------:R-:W-:Y:S02]  /*10340*/  PRMT R51, R37, 0x3340, R30 ;  /* 0x0000334025337816 */ /* 0x000fe4000000001e */
[----:B------:R-:W-:Y:S02]  /*10350*/  PRMT R68, R28, 0x3340, R33 ;  /* 0x000033401c447816 */ /* 0x000fe40000000021 */
[----:B------:R-:W-:Y:S02]  /*10360*/  SHF.R.U32.HI R20, RZ, 0x8, R140 ;  /* 0x00000008ff147819 */ /* 0x000fe4000001168c */
[----:B------:R-:W-:-:S02]  /*10370*/  PRMT R44, R140, 0x3340, R27 ;  /* 0x000033408c2c7816 */ /* 0x000fc4000000001b */
[----:B------:R-:W-:Y:S02]  /*10380*/  SHF.R.U32.HI R30, RZ, 0x8, R27 ;  /* 0x00000008ff1e7819 */ /* 0x000fe4000001161b */
[----:B------:R-:W-:Y:S02]  /*10390*/  LOP3.LUT R33, R46, 0xffff, RZ, 0xc0, !PT ;  /* 0x0000ffff2e217812 */ /* 0x000fe400078ec0ff */
[----:B------:R-:W-:Y:S02]  /*103a0*/  SHF.R.U32.HI R27, RZ, 0x8, R142 ;  /* 0x00000008ff1b7819 */ /* 0x000fe4000001168e */
[----:B------:R-:W-:Y:S02]  /*103b0*/  PRMT R46, R142, 0x3340, R31 ;  /* 0x000033408e2e7816 */ /* 0x000fe4000000001f */
[----:B------:R-:W-:Y:S02]  /*103c0*/  SHF.R.U32.HI R28, RZ, 0x8, R108 ;  /* 0x00000008ff1c7819 */ /* 0x000fe4000001166c */
[----:B------:R-:W-:-:S02]  /*103d0*/  SHF.R.U32.HI R32, RZ, 0x8, R29 ;  /* 0x00000008ff207819 */ /* 0x000fc4000001161d */
[----:B------:R-:W-:Y:S02]  /*103e0*/  SHF.R.U32.HI R31, RZ, 0x8, R31 ;  /* 0x00000008ff1f7819 */ /* 0x000fe4000001161f */
[----:B------:R-:W-:Y:S02]  /*103f0*/  LOP3.LUT R37, R20, 0xffff, RZ, 0xc0, !PT ;  /* 0x0000ffff14257812 */ /* 0x000fe400078ec0ff */
[----:B------:R-:W-:Y:S02]  /*10400*/  PRMT R63, R108, 0x3340, R29 ;  /* 0x000033406c3f7816 */ /* 0x000fe4000000001d */
[----:B------:R-:W-:Y:S02]  /*10410*/  PRMT R65, R110, 0x3340, R33 ;  /* 0x000033406e417816 */ /* 0x000fe40000000021 */
[----:B------:R-:W-:Y:S02]  /*10420*/  LOP3.LUT R20, R27, 0xffff, RZ, 0xc0, !PT ;  /* 0x0000ffff1b147812 */ /* 0x000fe400078ec0ff */
[----:B------:R-:W-:-:S02]  /*10430*/  SHF.R.U32.HI R29, RZ, 0x8, R110 ;  /* 0x00000008ff1d7819 */ /* 0x000fc4000001166e */
[----:B------:R-:W-:Y:S02]  /*10440*/  SHF.R.U32.HI R33, RZ, 0x8, R33 ;  /* 0x00000008ff217819 */ /* 0x000fe40000011621 */
        /* <DEDUP_REMOVED lines=8> */
[----:B------:R-:W-:Y:S02]  /*104d0*/  LOP3.LUT R27, R80, 0xffff, RZ, 0xc0, !PT ;  /* 0x0000ffff501b7812 */ /* 0x000fe400078ec0ff */
[----:B------:R-:W-:Y:S02]  /*104e0*/  LOP3.LUT R31, R82, 0xffff, RZ, 0xc0, !PT ;  /* 0x0000ffff521f7812 */ /* 0x000fe400078ec0ff */
[----:B------:R-:W-:-:S02]  /*104f0*/  LOP3.LUT R29, R48, 0xffff, RZ, 0xc0, !PT ;  /* 0x0000ffff301d7812 */ /* 0x000fc400078ec0ff */
[----:B------:R-:W-:Y:S02]  /*10500*/  PRMT R59, R37, 0x3340, R30 ;  /* 0x00003340253b7816 */ /* 0x000fe4000000001e */
[----:B------:R-:W-:Y:S02]  /*10510*/  PRMT R72, R28, 0x3340, R33 ;  /* 0x000033401c487816 */ /* 0x000fe40000000021 */
[----:B------:R-:W-:Y:S02]  /*10520*/  LOP3.LUT R33, R50, 0xffff, RZ, 0xc0, !PT ;  /* 0x0000ffff32217812 */ /* 0x000fe400078ec0ff */
[----:B------:R-:W-:Y:S02]  /*10530*/  SHF.R.U32.HI R20, RZ, 0x8, R144 ;  /* 0x00000008ff147819 */ /* 0x000fe40000011690 */
[--C-:B------:R-:W-:Y:S02]  /*10540*/  PRMT R48, R144, 0x3340, R27.reuse ;  /* 0x0000334090307816 */ /* 0x100fe4000000001b */
[----:B------:R-:W-:-:S02]  /*10550*/  SHF.R.U32.HI R30, RZ, 0x8, R27 ;  /* 0x00000008ff1e7819 */ /* 0x000fc4000001161b */
[----:B------:R-:W-:Y:S02]  /*10560*/  SHF.R.U32.HI R27, RZ, 0x8, R146 ;  /* 0x00000008ff1b7819 */ /* 0x000fe40000011692 */
[--C-:B------:R-:W-:Y:S02]  /*10570*/  PRMT R50, R146, 0x3340, R31.reuse ;  /* 0x0000334092327816 */ /* 0x100fe4000000001f */
[----:B------:R-:W-:Y:S02]  /*10580*/  SHF.R.U32.HI R31, RZ, 0x8, R31 ;  /* 0x00000008ff1f7819 */ /* 0x000fe4000001161f */
[----:B------:R-:W-:Y:S02]  /*10590*/  SHF.R.U32.HI R28, RZ, 0x8, R112 ;  /* 0x00000008ff1c7819 */ /* 0x000fe40000011670 */
[--C-:B------:R-:W-:Y:S02]  /*105a0*/  SHF.R.U32.HI R32, RZ, 0x8, R29.reuse ;  /* 0x00000008ff207819 */ /* 0x100fe4000001161d */
[----:B------:R-:W-:-:S02]  /*105b0*/  PRMT R71, R112, 0x3340, R29 ;  /* 0x0000334070477816 */ /* 0x000fc4000000001d */
[--C-:B------:R-:W-:Y:S02]  /*105c0*/  PRMT R73, R114, 0x3340, R33.reuse ;  /* 0x0000334072497816 */ /* 0x100fe40000000021 */
[----:B------:R-:W-:Y:S02]  /*105d0*/  LOP3.LUT R37, R20, 0xffff, RZ, 0xc0, !PT ;  /* 0x0000ffff14257812 */ /* 0x000fe400078ec0ff */
[----:B------:R-:W-:Y:S02]  /*105e0*/  SHF.R.U32.HI R29, RZ, 0x8, R114 ;  /* 0x00000008ff1d7819 */ /* 0x000fe40000011672 */
[----:B------:R-:W-:Y:S02]  /*105f0*/  SHF.R.U32.HI R33, RZ, 0x8, R33 ;  /* 0x00000008ff217819 */ /* 0x000fe40000011621 */
[----:B------:R-:W-:Y:S02]  /*10600*/  LOP3.LUT R20, R27, 0xffff, RZ, 0xc0, !PT ;  /* 0x0000ffff1b147812 */ /* 0x000fe400078ec0ff */
[----:B------:R-:W-:-:S02]  /*10610*/  LOP3.LUT R31, R31, 0xffff, RZ, 0xc0, !PT ;  /* 0x0000ffff1f1f7812 */ /* 0x000fc400078ec0ff */
[----:B------:R-:W-:Y:S02]  /*10620*/  LOP3.LUT R27, R28, 0xffff, RZ, 0xc0, !PT ;  /* 0x0000ffff1c1b7812 */ /* 0x000fe400078ec0ff */
[----:B------:R-:W-:Y:S02]  /*10630*/  LOP3.LUT R32, R32, 0xffff, RZ, 0xc0, !PT ;  /* 0x0000ffff20207812 */ /* 0x000fe400078ec0ff */
[----:B------:R-:W-:Y:S02]  /*10640*/  LOP3.LUT R28, R29, 0xffff, RZ, 0xc0, !PT ;  /* 0x0000ffff1d1c7812 */ /* 0x000fe400078ec0ff */
[----:B------:R-:W-:Y:S02]  /*10650*/  LOP3.LUT R33, R33, 0xffff, RZ, 0xc0, !PT ;  /* 0x0000ffff21217812 */ /* 0x000fe400078ec0ff */
[----:B------:R-:W-:Y:S02]  /*10660*/  LOP3.LUT R30, R30, 0xffff, RZ, 0xc0, !PT ;  /* 0x0000ffff1e1e7812 */ /* 0x000fe400078ec0ff */
[----:B------:R-:W-:-:S02]  /*10670*/  PRMT R69, R20, 0x3340, R31 ;  /* 0x0000334014457816 */ /* 0x000fc4000000001f */
[----:B------:R-:W-:Y:S02]  /*10680*/  PRMT R74, R27, 0x3340, R32 ;  /* 0x000033401b4a7816 */ /* 0x000fe40000000020 */
[----:B------:R-:W-:Y:S02]  /*10690*/  LOP3.LUT R150, R150, 0xffff, RZ, 0xc0, !PT ;  /* 0x0000ffff96967812 */ /* 0x000fe400078ec0ff */
[----:B------:R-:W-:Y:S02]  /*106a0*/  LOP3.LUT R27, R84, 0xffff, RZ, 0xc0, !PT ;  /* 0x0000ffff541b7812 */ /* 0x000fe400078ec0ff */
[----:B------:R-:W-:Y:S02]  /*106b0*/  LOP3.LUT R31, R86, 0xffff, RZ, 0xc0, !PT ;  /* 0x0000ffff561f7812 */ /* 0x000fe400078ec0ff */
[----:B------:R-:W-:Y:S02]  /*106c0*/  PRMT R76, R28, 0x3340, R33 ;  /* 0x000033401c4c7816 */ /* 0x000fe40000000021 */
[----:B------:R-:W-:-:S02]  /*106d0*/  PRMT R67, R37, 0x3340, R30 ;  /* 0x0000334025437816 */ /* 0x000fc4000000001e */
[----:B------:R-:W-:Y:S02]  /*106e0*/  LOP3.LUT R29, R52, 0xffff, RZ, 0xc0, !PT ;  /* 0x0000ffff341d7812 */ /* 0x000fe400078ec0ff */
[----:B------:R-:W-:Y:S02]  /*106f0*/  LOP3.LUT R33, R54, 0xffff, RZ, 0xc0, !PT ;  /* 0x0000ffff36217812 */ /* 0x000fe400078ec0ff */
[----:B------:R-:W-:Y:S02]  /*10700*/  SHF.R.U32.HI R20, RZ, 0x8, R148 ;  /* 0x00000008ff147819 */ /* 0x000fe40000011694 */
[--C-:B------:R-:W-:Y:S02]  /*10710*/  PRMT R52, R148, 0x3340, R27.reuse ;  /* 0x0000334094347816 */ /* 0x100fe4000000001b */
[----:B------:R-:W-:Y:S02]  /*10720*/  SHF.R.U32.HI R30, RZ, 0x8, R27 ;  /* 0x00000008ff1e7819 */ /* 0x000fe4000001161b */
[----:B------:R-:W-:-:S02]  /*10730*/  PRMT R54, R150, 0x3340, R31 ;  /* 0x0000334096367816 */ /* 0x000fc4000000001f */
[----:B------:R-:W-:Y:S02]  /*10740*/  F2FP.SATFINITE.E5M2.F32.PACK_AB_MERGE_C R116, R117, R116, RZ ;  /* 0x000000747574723e */ /* 0x000fe400048060ff */
[----:B------:R-:W-:Y:S02]  /*10750*/  SHF.R.U32.HI R27, RZ, 0x8, R150 ;  /* 0x00000008ff1b7819 */ /* 0x000fe40000011696 */
[----:B------:R-:W-:Y:S02]  /*10760*/  SHF.R.U32.HI R31, RZ, 0x8, R31 ;  /* 0x00000008ff1f7819 */ /* 0x000fe4000001161f */
[----:B------:R-:W-:Y:S02]  /*10770*/  LOP3.LUT R37, R20, 0xffff, RZ, 0xc0, !PT ;  /* 0x0000ffff14257812 */ /* 0x000fe400078ec0ff */
[----:B------:R-:W-:Y:S02]  /*10780*/  LOP3.LUT R116, R116, 0xffff, RZ, 0xc0, !PT ;  /* 0x0000ffff74747812 */ /* 0x000fe400078ec0ff */
[----:B------:R-:W-:-:S02]  /*10790*/  LOP3.LUT R20, R27, 0xffff, RZ, 0xc0, !PT ;  /* 0x0000ffff1b147812 */ /* 0x000fc400078ec0ff */
[----:B------:R-:W-:Y:S02]  /*107a0*/  LOP3.LUT R31, R31, 0xffff, RZ, 0xc0, !PT ;  /* 0x0000ffff1f1f7812 */ /* 0x000fe400078ec0ff */
[----:B------:R-:W-:Y:S02]  /*107b0*/  SHF.R.U32.HI R28, RZ, 0x8, R116 ;  /* 0x00000008ff1c7819 */ /* 0x000fe40000011674 */
[----:B------:R-:W-:Y:S02]  /*107c0*/  PRMT R75, R20, 0x3340, R31 ;  /* 0x00003340144b7816 */ /* 0x000fe4000000001f */
[----:B------:R-:W-:Y:S02]  /*107d0*/  SHF.R.U32.HI R32, RZ, 0x8, R29 ;  /* 0x00000008ff207819 */ /* 0x000fe4000001161d */
[----:B------:R-:W-:Y:S02]  /*107e0*/  LOP3.LUT R20, R4, 0x7f, RZ, 0xc0, !PT ;  /* 0x0000007f04147812 */ /* 0x000fe400078ec0ff */
[----:B------:R-:W-:-:S02]  /*107f0*/  LOP3.LUT R39, R28, 0xffff, RZ, 0xc0, !PT ;  /* 0x0000ffff1c277812 */ /* 0x000fc400078ec0ff */
[----:B------:R-:W-:Y:S02]  /*10800*/  LOP3.LUT R30, R30, 0xffff, RZ, 0xc0, !PT ;  /* 0x0000ffff1e1e7812 */ /* 0x000fe400078ec0ff */
[----:B------:R-:W-:Y:S02]  /*10810*/  LOP3.LUT R32, R32, 0xffff, RZ, 0xc0, !PT ;  /* 0x0000ffff20207812 */ /* 0x000fe400078ec0ff */
[----:B------:R-:W-:Y:S01]  /*10820*/  LEA R20, R20, UR7, 0x4 ;  /* 0x0000000714147c11 */ /* 0x000fe2000f8e20ff */
[----:B------:R-:W-:Y:S01]  /*10830*/  BAR.SYNC.DEFER_BLOCKING 0x0 ;  /* 0x0000000000007b1d */ /* 0x000fe20000010000 */
[----:B------:R-:W-:Y:S02]  /*10840*/  PRMT R27, R37, 0x3340, R30 ;  /* 0x00003340251b7816 */ /* 0x000fe4000000001e */
[----:B------:R-:W-:Y:S02]  /*10850*/  PRMT R78, R39, 0x3340, R32 ;  /* 0x00003340274e7816 */ /* 0x000fe40000000020 */
[----:B------:R-:W-:Y:S01]  /*10860*/  PRMT R16, R16, 0x5410, R17 ;  /* 0x0000541010107816 */ /* 0x000fe20000000011 */
[----:B------:R-:W-:Y:S01]  /*10870*/  ULDC.64 UR6, c[0x0][0x228] ;  /* 0x00008a0000067ab9 */ /* 0x000fe20000000a00 */
[----:B------:R-:W-:-:S02]  /*10880*/  PRMT R17, R15, 0x5410, R18 ;  /* 0x000054100f117816 */ /* 0x000fc40000000012 */
[----:B------:R-:W-:Y:S02]  /*10890*/  PRMT R18, R14, 0x5410, R19 ;  /* 0x000054100e127816 */ /* 0x000fe40000000013 */
[----:B------:R-:W-:Y:S02]  /*108a0*/  PRMT R19, R13, 0x5410, R22 ;  /* 0x000054100d137816 */ /* 0x000fe40000000016 */
[----:B------:R-:W-:Y:S02]  /*108b0*/  F2FP.SATFINITE.E5M2.F32.PACK_AB_MERGE_C R118, R119, R118, RZ ;  /* 0x000000767776723e */ /* 0x000fe400048060ff */
[----:B------:R-:W-:Y:S02]  /*108c0*/  PRMT R77, R116, 0x3340, R29 ;  /* 0x00003340744d7816 */ /* 0x000fe4000000001d */
[----:B------:R-:W-:Y:S02]  /*108d0*/  LOP3.LUT R118, R118, 0xffff, RZ, 0xc0, !PT ;  /* 0x0000ffff76767812 */ /* 0x000fe400078ec0ff */
[----:B------:R-:W-:-:S02]  /*108e0*/  PRMT R4, R21, 0x5410, R34 ;  /* 0x0000541015047816 */ /* 0x000fc40000000022 */
[--C-:B------:R-:W-:Y:S02]  /*108f0*/  PRMT R79, R118, 0x3340, R33.reuse ;  /* 0x00003340764f7816 */ /* 0x100fe40000000021 */
[----:B------:R-:W-:Y:S01]  /*10900*/  SHF.R.U32.HI R33, RZ, 0x8, R33 ;  /* 0x00000008ff217819 */ /* 0x000fe20000011621 */
[----:B------:R-:W1:Y:S01]  /*10910*/  LDS.128 R36, [R20] ;  /* 0x0000000014247984 */ /* 0x000e620000000c00 */
[----:B------:R-:W-:Y:S02]  /*10920*/  SHF.R.U32.HI R29, RZ, 0x8, R118 ;  /* 0x00000008ff1d7819 */ /* 0x000fe40000011676 */
[----:B------:R-:W-:Y:S01]  /*10930*/  LOP3.LUT R33, R33, 0xffff, RZ, 0xc0, !PT ;  /* 0x0000ffff21217812 */ /* 0x000fe200078ec0ff */
[----:B------:R-:W-:Y:S01]  /*10940*/  BAR.SYNC.DEFER_BLOCKING 0x0 ;  /* 0x0000000000007b1d */ /* 0x000fe20000010000 */
[----:B------:R-:W-:Y:S02]  /*10950*/  LOP3.LUT R28, R29, 0xffff, RZ, 0xc0, !PT ;  /* 0x0000ffff1d1c7812 */ /* 0x000fe400078ec0ff */
[----:B------:R-:W-:-:S02]  /*10960*/  PRMT R6, R24, 0x5410, R35 ;  /* 0x0000541018067816 */ /* 0x000fc40000000023 */
[----:B------:R-:W-:-:S03]  /*10970*/  PRMT R80, R28, 0x3340, R33 ;  /* 0x000033401c507816 */ /* 0x000fc60000000021 */
[----:B------:R-:W2:Y:S01]  /*10980*/  LDC R24, c[0x0][0x244] ;  /* 0x00009100ff187b82 */ /* 0x000ea20000000800 */
        /* <DEDUP_REMOVED lines=8> */
[----:B------:R-:W-:Y:S01]  /*10a10*/  PRMT R42, R55, 0x5410, R66 ;  /* 0x00005410372a7816 */ /* 0x000fe20000000042 */
[----:B------:R-:W-:Y:S01]  /*10a20*/  STSM.16.M88.4 [R25], R16 ;  /* 0x0000001019007844 */ /* 0x000fe20000000200 */
[----:B------:R-:W-:Y:S02]  /*10a30*/  PRMT R43, R57, 0x5410, R68 ;  /* 0x00005410392b7816 */ /* 0x000fe40000000044 */
[----:B------:R-:W-:Y:S01]  /*10a40*/  PRMT R45, R46, 0x5410, R61 ;  /* 0x000054102e2d7816 */ /* 0x000fe2000000003d */
[----:B------:R-:W-:Y:S01]  /*10a50*/  BAR.SYNC.DEFER_BLOCKING 0x0 ;  /* 0x0000000000007b1d */ /* 0x000fe20000010000 */
[----:B------:R-:W-:Y:S01]  /*10a60*/  PRMT R44, R44, 0x5410, R59 ;  /* 0x000054102c2c7816 */ /* 0x000fe2000000003b */
[----:B--2---:R-:W-:Y:S01]  /*10a70*/  IMAD R21, R0, R24, RZ ;  /* 0x0000001800157224 */ /* 0x004fe200078e02ff */
[----:B------:R-:W-:-:S02]  /*10a80*/  PRMT R46, R63, 0x5410, R70 ;  /* 0x000054103f2e7816 */ /* 0x000fc40000000046 */
[----:B------:R-:W-:Y:S01]  /*10a90*/  PRMT R47, R65, 0x5410, R72 ;  /* 0x00005410412f7816 */ /* 0x000fe20000000048 */
[----:B------:R-:W-:Y:S01]  /*10aa0*/  IMAD R24, R24, 0x80, R21 ;  /* 0x0000008018187824 */ /* 0x000fe200078e0215 */
        /* <DEDUP_REMOVED lines=8> */
[----:B------:R-:W-:Y:S01]  /*10b30*/  ISETP.GE.AND P1, PT, R0, UR6, PT ;  /* 0x0000000600007c0c */ /* 0x000fe2000bf26270 */
[----:B------:R-:W2:Y:S01]  /*10b40*/  LDS.128 R32, [R20] ;  /* 0x0000000014207984 */ /* 0x000ea20000000c00 */
[----:B------:R-:W-:Y:S01]  /*10b50*/  BAR.SYNC.DEFER_BLOCKING 0x0 ;  /* 0x0000000000007b1d */ /* 0x000fe20000010000 */
[----:B------:R-:W-:Y:S02]  /*10b60*/  IADD3 R22, P4, R21, UR4, RZ ;  /* 0x0000000415167c10 */ /* 0x000fe4000ff9e0ff */
[----:B------:R-:W-:-:S02]  /*10b70*/  ISETP.LT.AND P1, PT, R2, UR29, !P1 ;  /* 0x0000001d02007c0c */ /* 0x000fc4000cf21270 */
[----:B------:R-:W-:Y:S02]  /*10b80*/  LEA.HI.X.SX32 R21, R21, UR5, 0x1, P4 ;  /* 0x0000000515157c11 */ /* 0x000fe4000a0f0eff */
[----:B------:R-:W-:Y:S01]  /*10b90*/  IADD3 R23, P5, R24, UR4, RZ ;  /* 0x0000000418177c10 */ /* 0x000fe2000ffbe0ff */
[----:B------:R-:W-:-:S03]  /*10ba0*/  ULDC UR4, c[0x0][0x22c] ;  /* 0x00008b0000047ab9 */ /* 0x000fc60000000800 */
[----:B------:R-:W-:Y:S02]  /*10bb0*/  LEA.HI.X.SX32 R24, R24, UR5, 0x1, P5 ;  /* 0x0000000518187c11 */ /* 0x000fe4000a8f0eff */
[----:B------:R-:W-:Y:S01]  /*10bc0*/  ISETP.LT.AND P5, PT, R0, UR20, !P2 ;  /* 0x0000001400007c0c */ /* 0x000fe2000d7a1270 */
[----:B------:R-:W-:Y:S01]  /*10bd0*/  STSM.16.M88.4 [R25], R4 ;  /* 0x0000000419007844 */ /* 0x000fe20000000200 */
[----:B------:R-:W-:Y:S06]  /*10be0*/  BAR.SYNC.DEFER_BLOCKING 0x0 ;  /* 0x0000000000007b1d */ /* 0x000fec0000010000 */
[----:B------:R-:W3:Y:S02]  /*10bf0*/  LDS.128 R28, [R20] ;  /* 0x00000000141c7984 */ /* 0x000ee40000000c00 */
[----:B------:R-:W-:Y:S06]  /*10c00*/  BAR.SYNC.DEFER_BLOCKING 0x0 ;  /* 0x0000000000007b1d */ /* 0x000fec0000010000 */
[----:B------:R-:W-:Y:S02]  /*10c10*/  STSM.16.M88.4 [R25], R12 ;  /* 0x0000000c19007844 */ /* 0x000fe40000000200 */
[----:B------:R-:W-:Y:S06]  /*10c20*/  BAR.SYNC.DEFER_BLOCKING 0x0 ;  /* 0x0000000000007b1d */ /* 0x000fec0000010000 */
[----:B------:R-:W4:Y:S02]  /*10c30*/  LDS.128 R16, [R20] ;  /* 0x0000000014107984 */ /* 0x000f240000000c00 */
[----:B------:R-:W-:Y:S06]  /*10c40*/  BAR.SYNC.DEFER_BLOCKING 0x0 ;  /* 0x0000000000007b1d */ /* 0x000fec0000010000 */
[----:B------:R0:W-:Y:S02]  /*10c50*/  STSM.16.M88.4 [R25], R40 ;  /* 0x0000002819007844 */ /* 0x0001e40000000200 */
[----:B------:R-:W-:Y:S01]  /*10c60*/  BAR.SYNC.DEFER_BLOCKING 0x0 ;  /* 0x0000000000007b1d */ /* 0x000fe20000010000 */
[----:B0-----:R-:W-:Y:S01]  /*10c70*/  IMAD R40, R2, UR24, RZ ;  /* 0x0000001802287c24 */ /* 0x001fe2000f8e02ff */
[----:B-1----:R-:W-:-:S03]  /*10c80*/  PRMT R43, R36, 0x7770, RZ ;  /* 0x00007770242b7816 */ /* 0x002fc600000000ff */
[C---:B------:R-:W-:Y:S01]  /*10c90*/  VIADD R42, R40.reuse, UR24 ;  /* 0x00000018282a7c36 */ /* 0x040fe20008000000 */
[----:B------:R-:W-:Y:S02]  /*10ca0*/  SHF.R.S32.HI R41, RZ, 0x1f, R40 ;  /* 0x0000001fff297819 */ /* 0x000fe40000011428 */
[----:B------:R-:W-:Y:S01]  /*10cb0*/  IADD3 R26, P4, R40, R22, RZ ;  /* 0x00000016281a7210 */ /* 0x000fe20007f9e0ff */
[----:B------:R-:W0:Y:S04]  /*10cc0*/  LDS.128 R12, [R20] ;  /* 0x00000000140c7984 */ /* 0x000e280000000c00 */
[----:B------:R-:W-:Y:S01]  /*10cd0*/  IMAD.X R27, R41, 0x1, R21, P4 ;  /* 0x00000001291b7824 */ /* 0x000fe200020e0615 */
[----:B------:R-:W-:Y:S01]  /*10ce0*/  BAR.SYNC.DEFER_BLOCKING 0x0 ;  /* 0x0000000000007b1d */ /* 0x000fe20000010000 */
[----:B------:R-:W-:-:S04]  /*10cf0*/  ISETP.GE.AND P4, PT, R2, UR7, PT ;  /* 0x0000000702007c0c */ /* 0x000fc8000bf86270 */
[----:B------:R-:W-:Y:S01]  /*10d00*/  ISETP.LT.AND P4, PT, R3, UR22, !P4 ;  /* 0x0000001603007c0c */ /* 0x000fe2000e781270 */
[----:B------:R-:W-:Y:S01]  /*10d10*/  ULDC.64 UR6, c[0x0][0x228] ;  /* 0x00008a0000067ab9 */ /* 0x000fe20000000a00 */
[----:B------:R1:W-:Y:S01]  /*10d20*/  STSM.16.M88.4 [R25], R44 ;  /* 0x0000002c19007844 */ /* 0x0003e20000000200 */
[----:B------:R-:W-:Y:S01]  /*10d30*/  BAR.SYNC.DEFER_BLOCKING 0x0 ;  /* 0x0000000000007b1d */ /* 0x000fe20000010000 */
[----:B-1----:R-:W-:Y:S01]  /*10d40*/  SHF.R.S32.HI R45, RZ, 0x1f, R42 ;  /* 0x0000001fff2d7819 */ /* 0x002fe2000001142a */
[----:B------:R-:W-:Y:S01]  /*10d50*/  VIADD R46, R42, UR24 ;  /* 0x000000182a2e7c36 */ /* 0x000fe20008000000 */
[----:B------:R-:W-:-:S03]  /*10d60*/  PRMT R47, R36, 0x7772, RZ ;  /* 0x00007772242f7816 */ /* 0x000fc600000000ff */
[----:B------:R-:W1:Y:S02]  /*10d70*/  LDS.128 R8, [R20] ;  /* 0x0000000014087984 */ /* 0x000e640000000c00 */
[----:B------:R-:W-:Y:S06]  /*10d80*/  BAR.SYNC.DEFER_BLOCKING 0x0 ;  /* 0x0000000000007b1d */ /* 0x000fec0000010000 */
[----:B------:R2:W-:Y:S02]  /*10d90*/  STSM.16.M88.4 [R25], R48 ;  /* 0x0000003019007844 */ /* 0x0005e40000000200 */
[----:B------:R-:W-:Y:S01]  /*10da0*/  BAR.SYNC.DEFER_BLOCKING 0x0 ;  /* 0x0000000000007b1d */ /* 0x000fe20000010000 */
[----:B--2---:R-:W-:-:S02]  /*10db0*/  SHF.R.S32.HI R48, RZ, 0x1f, R46 ;  /* 0x0000001fff307819 */ /* 0x004fc4000001142e */
[----:B------:R-:W-:-:S03]  /*10dc0*/  PRMT R49, R36, 0x7773, RZ ;  /* 0x0000777324317816 */ /* 0x000fc600000000ff */
[----:B------:R-:W2:Y:S02]  /*10dd0*/  LDS.128 R4, [R20] ;  /* 0x0000000014047984 */ /* 0x000ea40000000c00 */
[----:B------:R-:W-:Y:S06]  /*10de0*/  BAR.SYNC.DEFER_BLOCKING 0x0 ;  /* 0x0000000000007b1d */ /* 0x000fec0000010000 */
[----:B------:R3:W-:Y:S02]  /*10df0*/  STSM.16.M88.4 [R25], R52 ;  /* 0x0000003419007844 */ /* 0x0007e40000000200 */
[----:B------:R-:W-:Y:S01]  /*10e00*/  BAR.SYNC.DEFER_BLOCKING 0x0 ;  /* 0x0000000000007b1d */ /* 0x000fe20000010000 */
[----:B---3--:R-:W-:Y:S01]  /*10e10*/  PRMT R25, R36, 0x7771, RZ ;  /* 0x0000777124197816 */ /* 0x008fe200000000ff */
[----:B------:R-:W-:-:S04]  /*10e20*/  VIADD R36, R46, UR24 ;  /* 0x000000182e247c36 */ /* 0x000fc80008000000 */
[----:B------:R3:W-:Y:S01]  /*10e30*/  @P1 STG.E.U8 desc[UR44][R26.64], R43 ;  /* 0x0000002b1a001986 */ /* 0x0007e2000c10112c */
[----:B------:R-:W-:-:S05]  /*10e40*/  IADD3 R40, P1, R40, R23, RZ ;  /* 0x0000001728287210 */ /* 0x000fca0007f3e0ff */
[----:B------:R-:W-:-:S05]  /*10e50*/  IMAD.X R41, R41, 0x1, R24, P1 ;  /* 0x0000000129297824 */ /* 0x000fca00008e0618 */
[----:B------:R4:W-:Y:S01]  /*10e60*/  @P4 STG.E.U8 desc[UR44][R40.64], R25 ;  /* 0x0000001928004986 */ /* 0x0009e2000c10112c */
[-C--:B---3--:R-:W-:Y:S01]  /*10e70*/  IADD3 R26, P6, R42, R22.reuse, RZ ;  /* 0x000000162a1a7210 */ /* 0x088fe20007fde0ff */
[----:B------:R-:W-:Y:S01]  /*10e80*/  VIADD R43, R2, 0x3 ;  /* 0x00000003022b7836 */ /* 0x000fe20000000000 */
[----:B------:R-:W-:Y:S02]  /*10e90*/  ISETP.LT.AND P4, PT, R3, UR18, !P2 ;  /* 0x0000001203007c0c */ /* 0x000fe4000d781270 */
[----:B------:R-:W-:Y:S01]  /*10ea0*/  IADD3 R42, P2, R42, R23, RZ ;  /* 0x000000172a2a7210 */ /* 0x000fe20007f5e0ff */
[----:B------:R-:W-:Y:S01]  /*10eb0*/  IMAD.X R27, R45, 0x1, R21, P6 ;  /* 0x000000012d1b7824 */ /* 0x000fe200030e0615 */
[----:B------:R-:W-:Y:S01]  /*10ec0*/  ISETP.GE.AND P1, PT, R43, UR4, PT ;  /* 0x000000042b007c0c */ /* 0x000fe2000bf26270 */
[----:B------:R-:W-:Y:S01]  /*10ed0*/  ULDC UR4, c[0x0][0x22c] ;  /* 0x00008b0000047ab9 */ /* 0x000fe20000000800 */
[----:B------:R-:W-:Y:S01]  /*10ee0*/  IADD3 R44, P6, R46, R22, RZ ;  /* 0x000000162e2c7210 */ /* 0x000fe20007fde0ff */
[----:B------:R-:W-:Y:S01]  /*10ef0*/  IMAD.X R43, R45, 0x1, R24, P2 ;  /* 0x000000012d2b7824 */ /* 0x000fe200010e0618 */
[----:B------:R3:W-:Y:S01]  /*10f00*/  @P5 STG.E.U8 desc[UR44][R26.64], R47 ;  /* 0x0000002f1a005986 */ /* 0x0007e2000c10112c */
[----:B------:R-:W-:Y:S01]  /*10f10*/  ISETP.LT.AND P5, PT, R0, UR16, !P3 ;  /* 0x0000001000007c0c */ /* 0x000fe2000dfa1270 */
[----:B----4-:R-:W-:-:S02]  /*10f20*/  VIADD R25, R2, 0x4 ;  /* 0x0000000402197836 */ /* 0x010fc40000000000 */
[----:B------:R-:W-:Y:S01]  /*10f30*/  IMAD.X R45, R48, 0x1, R21, P6 ;  /* 0x00000001302d7824 */ /* 0x000fe200030e0615 */
[----:B------:R4:W-:Y:S01]  /*10f40*/  @P4 STG.E.U8 desc[UR44][R42.64], R49 ;  /* 0x000000312a004986 */ /* 0x0009e2000c10112c */
[----:B------:R-:W-:Y:S02]  /*10f50*/  ISETP.LT.AND P4, PT, R3, UR14, !P3 ;  /* 0x0000000e03007c0c */ /* 0x000fe4000df81270 */
[----:B------:R-:W-:Y:S02]  /*10f60*/  IADD3 R40, P6, R36, R22, RZ ;  /* 0x0000001624287210 */ /* 0x000fe40007fde0ff */
[----:B------:R-:W-:Y:S01]  /*10f70*/  ISETP.GE.AND P2, PT, R25, UR4, PT ;  /* 0x0000000419007c0c */ /* 0x000fe2000bf46270 */
[----:B------:R-:W-:Y:S01]  /*10f80*/  VIADD R25, R2, 0x5 ;  /* 0x0000000502197836 */ /* 0x000fe20000000000 */
[----:B---3--:R-:W-:Y:S01]  /*10f90*/  PRMT R47, R37, 0x7770, RZ ;  /* 0x00007770252f7816 */ /* 0x008fe200000000ff */
[----:B------:R-:W-:Y:S01]  /*10fa0*/  ULDC UR4, c[0x0][0x22c] ;  /* 0x00008b0000047ab9 */ /* 0x000fe20000000800 */
[----:B------:R-:W-:-:S02]  /*10fb0*/  IADD3 R26, P3, R46, R23, RZ ;  /* 0x000000172e1a7210 */ /* 0x000fc40007f7e0ff */
[----:B------:R-:W-:Y:S01]  /*10fc0*/  SHF.R.S32.HI R46, RZ, 0x1f, R36 ;  /* 0x0000001fff2e7819 */ /* 0x000fe20000011424 */
[----:B------:R3:W-:Y:S01]  /*10fd0*/  @P5 STG.E.U8 desc[UR44][R44.64], R47 ;  /* 0x0000002f2c005986 */ /* 0x0007e2000c10112c */
[----:B------:R-:W-:Y:S01]  /*10fe0*/  ISETP.LT.AND P5, PT, R0, UR12, !P1 ;  /* 0x0000000c00007c0c */ /* 0x000fe2000cfa1270 */
[----:B------:R-:W-:Y:S01]  /*10ff0*/  IMAD.X R27, R48, 0x1, R24, P3 ;  /* 0x00000001301b7824 */ /* 0x000fe200018e0618 */
[----:B------:R-:W-:Y:S01]  /*11000*/  ISETP.GE.AND P3, PT, R25, UR4, PT ;  /* 0x0000000419007c0c */ /* 0x000fe2000bf66270 */
[----:B------:R-:W-:Y:S01]  /*11010*/  IMAD.X R41, R46, 0x1, R21, P6 ;  /* 0x000000012e297824 */ /* 0x000fe200030e0615 */
[----:B------:R-:W-:Y:S01]  /*11020*/  ULDC UR4, c[0x0][0x22c] ;  /* 0x00008b0000047ab9 */ /* 0x000fe20000000800 */
[----:B------:R-:W-:Y:S01]  /*11030*/  VIADD R25, R2, 0x6 ;  /* 0x0000000602197836 */ /* 0x000fe20000000000 */
[----:B----4-:R-:W-:Y:S02]  /*11040*/  PRMT R49, R38, 0x7771, RZ ;  /* 0x0000777126317816 */ /* 0x010fe400000000ff */
[C---:B---3--:R-:W-:Y:S01]  /*11050*/  PRMT R47, R37.reuse, 0x7771, RZ ;  /* 0x00007771252f7816 */ /* 0x048fe200000000ff */
[----:B------:R-:W-:Y:S01]  /*11060*/  VIADD R44, R36, UR24 ;  /* 0x00000018242c7c36 */ /* 0x000fe20008000000 */
[----:B------:R-:W-:-:S03]  /*11070*/  PRMT R45, R37, 0x7772, RZ ;  /* 0x00007772252d7816 */ /* 0x000fc600000000ff */
[----:B------:R3:W-:Y:S01]  /*11080*/  @P4 STG.E.U8 desc[UR44][R26.64], R47 ;  /* 0x0000002f1a004986 */ /* 0x0007e2000c10112c */
[----:B------:R-:W-:Y:S01]  /*11090*/  ISETP.LT.AND P4, PT, R3, UR10, !P1 ;  /* 0x0000000a03007c0c */ /* 0x000fe2000cf81270 */
[----:B------:R-:W-:Y:S01]  /*110a0*/  ULDC UR10, c[0x0][0x228] ;  /* 0x00008a00000a7ab9 */ /* 0x000fe20000000800 */
[----:B------:R-:W-:Y:S01]  /*110b0*/  IADD3 R42, P1, R36, R23, RZ ;  /* 0x00000017242a7210 */ /* 0x000fe20007f3e0ff */
[----:B------:R4:W-:Y:S01]  /*110c0*/  @P5 STG.E.U8 desc[UR44][R40.64], R45 ;  /* 0x0000002d28005986 */ /* 0x0009e2000c10112c */
[----:B------:R-:W-:Y:S01]  /*110d0*/  ISETP.LT.AND P5, PT, R0, UR8, !P2 ;  /* 0x0000000800007c0c */ /* 0x000fe2000d7a1270 */
[----:B------:R-:W-:Y:S01]  /*110e0*/  ULDC UR8, c[0x0][0x22c] ;  /* 0x00008b0000087ab9 */ /* 0x000fe20000000800 */
[----:B------:R-:W-:Y:S01]  /*110f0*/  SHF.R.S32.HI R48, RZ, 0x1f, R44 ;  /* 0x0000001fff307819 */ /* 0x000fe2000001142c */
[----:B------:R-:W-:Y:S01]  /*11100*/  IMAD.X R43, R46, 0x1, R24, P1 ;  /* 0x000000012e2b7824 */ /* 0x000fe200008e0618 */
[----:B------:R-:W-:Y:S02]  /*11110*/  IADD3 R36, P6, R44, R22, RZ ;  /* 0x000000162c247210 */ /* 0x000fe40007fde0ff */
[----:B------:R-:W-:Y:S01]  /*11120*/  ISETP.GE.AND P1, PT, R25, UR4, PT ;  /* 0x0000000419007c0c */ /* 0x000fe2000bf26270 */
[----:B------:R-:W-:Y:S01]  /*11130*/  ULDC.64 UR4, c[0x0][0x228] ;  /* 0x00008a0000047ab9 */ /* 0x000fe20000000a00 */
[----:B---3--:R-:W-:Y:S01]  /*11140*/  PRMT R47, R38, 0x7770, RZ ;  /* 0x00007770262f7816 */ /* 0x008fe200000000ff */
[----:B------:R-:W-:Y:S01]  /*11150*/  VIADD R25, R2, 0x7 ;  /* 0x0000000702197836 */ /* 0x000fe20000000000 */
[----:B----4-:R-:W-:Y:S01]  /*11160*/  PRMT R41, R37, 0x7773, RZ ;  /* 0x0000777325297816 */ /* 0x010fe200000000ff */
[----:B------:R-:W-:-:S02]  /*11170*/  IMAD.X R37, R48, 0x1, R21, P6 ;  /* 0x0000000130257824 */ /* 0x000fc400030e0615 */
[C---:B------:R-:W-:Y:S02]  /*11180*/  VIADD R45, R44.reuse, UR24 ;  /* 0x000000182c2d7c36 */ /* 0x040fe40008000000 */
        /* <DEDUP_REMOVED lines=9> */
[----:B------:R-:W-:-:S02]  /*11220*/  IADD3 R40, P6, R45, R22, RZ ;  /* 0x000000162d287210 */ /* 0x000fc40007fde0ff */
[----:B------:R-:W-:Y:S01]  /*11230*/  ISETP.GE.AND P2, PT, R25, UR8, PT ;  /* 0x0000000819007c0c */ /* 0x000fe2000bf46270 */
[----:B------:R-:W-:Y:S01]  /*11240*/  VIADD R25, R2, 0x8 ;  /* 0x0000000802197836 */ /* 0x000fe20000000000 */
[----:B---3--:R-:W-:Y:S01]  /*11250*/  PRMT R43, R38, 0x7773, RZ ;  /* 0x00007773262b7816 */ /* 0x008fe200000000ff */
[----:B------:R-:W-:Y:S01]  /*11260*/  IMAD.X R41, R44, 0x1, R21, P6 ;  /* 0x000000012c297824 */ /* 0x000fe200030e0615 */
[----:B------:R3:W-:Y:S01]  /*11270*/  @P4 STG.E.U8 desc[UR44][R26.64], R49 ;  /* 0x000000311a004986 */ /* 0x0007e2000c10112c */
[----:B----4-:R-:W-:Y:S01]  /*11280*/  PRMT R47, R38, 0x7772, RZ ;  /* 0x00007772262f7816 */ /* 0x010fe200000000ff */
[----:B------:R-:W-:Y:S01]  /*11290*/  ULDC UR8, c[0x0][0x228] ;  /* 0x00008a0000087ab9 */ /* 0x000fe20000000800 */
[----:B------:R-:W-:Y:S02]  /*112a0*/  ISETP.LT.AND P4, PT, R3, UR26, !P3 ;  /* 0x0000001a03007c0c */ /* 0x000fe4000df81270 */
[C---:B------:R-:W-:Y:S01]  /*112b0*/  IADD3 R36, P3, R45.reuse, R23, RZ ;  /* 0x000000172d247210 */ /* 0x040fe20007f7e0ff */
[----:B------:R-:W-:Y:S01]  /*112c0*/  VIADD R45, R45, UR24 ;  /* 0x000000182d2d7c36 */ /* 0x000fe20008000000 */
[----:B------:R4:W-:Y:S01]  /*112d0*/  @P5 STG.E.U8 desc[UR44][R40.64], R47 ;  /* 0x0000002f28005986 */ /* 0x0009e2000c10112c */
[----:B------:R-:W-:-:S02]  /*112e0*/  ISETP.LT.AND P5, PT, R0, UR28, !P1 ;  /* 0x0000001c00007c0c */ /* 0x000fc4000cfa1270 */
[--C-:B------:R-:W-:Y:S01]  /*112f0*/  IMAD.X R37, R44, 0x1, R24.reuse, P3 ;  /* 0x000000012c257824 */ /* 0x100fe200018e0618 */
[----:B------:R-:W-:Y:S02]  /*11300*/  SHF.R.S32.HI R38, RZ, 0x1f, R45 ;  /* 0x0000001fff267819 */ /* 0x000fe4000001142d */
[-C--:B---3--:R-:W-:Y:S02]  /*11310*/  IADD3 R26, P6, R45, R22.reuse, RZ ;  /* 0x000000162d1a7210 */ /* 0x088fe40007fde0ff */
[----:B------:R-:W-:Y:S01]  /*11320*/  ISETP.GE.AND P3, PT, R25, UR4, PT ;  /* 0x0000000419007c0c */ /* 0x000fe2000bf66270 */
[----:B------:R-:W-:Y:S01]  /*11330*/  VIADD R25, R2, 0x9 ;  /* 0x0000000902197836 */ /* 0x000fe20000000000 */
[----:B------:R-:W-:Y:S01]  /*11340*/  PRMT R49, R39, 0x7770, RZ ;  /* 0x0000777027317816 */ /* 0x000fe200000000ff */
[----:B------:R-:W-:Y:S01]  /*11350*/  IMAD.X R27, R38, 0x1, R21, P6 ;  /* 0x00000001261b7824 */ /* 0x000fe200030e0615 */
[----:B------:R-:W-:Y:S01]  /*11360*/  ULDC UR4, c[0x0][0x22c] ;  /* 0x00008b0000047ab9 */ /* 0x000fe20000000800 */
[----:B------:R3:W-:Y:S01]  /*11370*/  @P4 STG.E.U8 desc[UR44][R36.64], R43 ;  /* 0x0000002b24004986 */ /* 0x0007e2000c10112c */
[----:B------:R-:W-:Y:S01]  /*11380*/  ISETP.GE.AND P4, PT, R25, UR4, PT ;  /* 0x0000000419007c0c */ /* 0x000fe2000bf86270 */
[----:B------:R-:W-:Y:S01]  /*11390*/  ULDC UR4, c[0x0][0x228] ;  /* 0x00008a0000047ab9 */ /* 0x000fe20000000800 */
[----:B------:R-:W-:Y:S01]  /*113a0*/  ISETP.LT.AND P1, PT, R3, UR6, !P1 ;  /* 0x0000000603007c0c */ /* 0x000fe2000cf21270 */
[----:B------:R0:W-:Y:S01]  /*113b0*/  @P5 STG.E.U8 desc[UR44][R26.64], R49 ;  /* 0x000000311a005986 */ /* 0x0001e2000c10112c */
[C---:B----4-:R-:W-:Y:S01]  /*113c0*/  IADD3 R40, P6, R45.reuse, R23, RZ ;  /* 0x000000172d287210 */ /* 0x050fe20007fde0ff */
[----:B------:R-:W-:Y:S01]  /*113d0*/  VIADD R45, R45, UR24 ;  /* 0x000000182d2d7c36 */ /* 0x000fe20008000000 */
[----:B------:R-:W-:Y:S01]  /*113e0*/  ISETP.LT.AND P5, PT, R0, UR4, !P2 ;  /* 0x0000000400007c0c */ /* 0x000fe2000d7a1270 */
[----:B------:R-:W-:Y:S01]  /*113f0*/  ULDC UR4, c[0x0][0x228] ;  /* 0x00008a0000047ab9 */ /* 0x000fe20000000800 */
[C---:B------:R-:W-:Y:S01]  /*11400*/  PRMT R47, R39.reuse, 0x7773, RZ ;  /* 0x00007773272f7816 */ /* 0x040fe200000000ff */
[----:B------:R-:W-:Y:S01]  /*11410*/  IMAD.X R41, R38, 0x1, R24, P6 ;  /* 0x0000000126297824 */ /* 0x000fe200030e0618 */
[C---:B------:R-:W-:Y:S01]  /*11420*/  PRMT R25, R39.reuse, 0x7771, RZ ;  /* 0x0000777127197816 */ /* 0x040fe200000000ff */
[----:B------:R-:W-:Y:S01]  /*11430*/  ULDC UR6, c[0x0][0x228] ;  /* 0x00008a0000067ab9 */ /* 0x000fe20000000800 */
[----:B---3--:R-:W-:Y:S01]  /*11440*/  PRMT R43, R39, 0x7772, RZ ;  /* 0x00007772272b7816 */ /* 0x008fe200000000ff */
[C---:B------:R-:W-:Y:S01]  /*11450*/  VIADD R42, R45.reuse, UR24 ;  /* 0x000000182d2a7c36 */ /* 0x040fe20008000000 */
[----:B------:R-:W-:Y:S01]  /*11460*/  SHF.R.S32.HI R39, RZ, 0x1f, R45 ;  /* 0x0000001fff277819 */ /* 0x000fe2000001142d */
[----:B------:R3:W-:Y:S01]  /*11470*/  @P1 STG.E.U8 desc[UR44][R40.64], R25 ;  /* 0x0000001928001986 */ /* 0x0007e2000c10112c */
[----:B------:R-:W-:-:S02]  /*11480*/  IADD3 R36, P6, R45, R22, RZ ;  /* 0x000000162d247210 */ /* 0x000fc40007fde0ff */
[----:B------:R-:W-:Y:S01]  /*11490*/  ISETP.LT.AND P2, PT, R3, UR4, !P2 ;  /* 0x0000000403007c0c */ /* 0x000fe2000d741270 */
[----:B------:R-:W-:Y:S01]  /*114a0*/  ULDC UR4, c[0x0][0x22c] ;  /* 0x00008b0000047ab9 */ /* 0x000fe20000000800 */
[----:B0-----:R-:W-:Y:S01]  /*114b0*/  IADD3 R26, P1, R45, R23, RZ ;  /* 0x000000172d1a7210 */ /* 0x001fe20007f3e0ff */
[C---:B------:R-:W-:Y:S01]  /*114c0*/  IMAD.X R37, R39.reuse, 0x1, R21, P6 ;  /* 0x0000000127257824 */ /* 0x040fe200030e0615 */
[----:B------:R-:W-:Y:S01]  /*114d0*/  ISETP.LT.AND P6, PT, R0, UR6, !P3 ;  /* 0x0000000600007c0c */ /* 0x000fe2000dfc1270 */
[----:B------:R-:W-:Y:S01]  /*114e0*/  ULDC UR6, c[0x0][0x228] ;  /* 0x00008a0000067ab9 */ /* 0x000fe20000000800 */
[----:B------:R-:W-:Y:S01]  /*114f0*/  SHF.R.S32.HI R44, RZ, 0x1f, R42 ;  /* 0x0000001fff2c7819 */ /* 0x000fe2000001142a */
[----:B------:R-:W-:Y:S01]  /*11500*/  IMAD.X R27, R39, 0x1, R24, P1 ;  /* 0x00000001271b7824 */ /* 0x000fe200008e0618 */
[----:B------:R0:W-:Y:S01]  /*11510*/  @P5 STG.E.U8 desc[UR44][R36.64], R43 ;  /* 0x0000002b24005986 */ /* 0x0001e2000c10112c */
[----:B---3--:R-:W-:Y:S01]  /*11520*/  VIADD R25, R2, 0xa ;  /* 0x0000000a02197836 */ /* 0x008fe20000000000 */
[----:B------:R-:W-:-:S02]  /*11530*/  IADD3 R38, P5, R42, R22, RZ ;  /* 0x000000162a267210 */ /* 0x000fc40007fbe0ff */
[----:B------:R-:W-:Y:S01]  /*11540*/  PRMT R45, R32, 0x7770, RZ ;  /* 0x00007770202d7816 */ /* 0x000fe200000000ff */
[----:B------:R3:W-:Y:S01]  /*11550*/  @P2 STG.E.U8 desc[UR44][R26.64], R47 ;  /* 0x0000002f1a002986 */ /* 0x0007e2000c10112c */
[----:B------:R-:W-:Y:S01]  /*11560*/  ISETP.GE.AND P1, PT, R25, UR4, PT ;  /* 0x0000000419007c0c */ /* 0x000fe2000bf26270 */
[----:B------:R-:W-:Y:S01]  /*11570*/  ULDC UR4, c[0x0][0x228] ;  /* 0x00008a0000047ab9 */ /* 0x000fe20000000800 */
[----:B------:R-:W-:Y:S01]  /*11580*/  IMAD.X R39, R44, 0x1, R21, P5 ;  /* 0x000000012c277824 */ /* 0x000fe200028e0615 */
[----:B------:R-:W-:Y:S01]  /*11590*/  ISETP.LT.AND P3, PT, R3, UR4, !P3 ;  /* 0x0000000403007c0c */ /* 0x000fe2000df61270 */
[----:B------:R-:W-:Y:S01]  /*115a0*/  VIADD R25, R2, 0xb ;  /* 0x0000000b02197836 */ /* 0x000fe20000000000 */
[----:B------:R-:W-:Y:S01]  /*115b0*/  ISETP.LT.AND P5, PT, R0, UR6, !P4 ;  /* 0x0000000600007c0c */ /* 0x000fe2000e7a1270 */
[C---:B0-----:R-:W-:Y:S01]  /*115c0*/  VIADD R43, R42.reuse, UR24 ;  /* 0x000000182a2b7c36 */ /* 0x041fe20008000000 */
[----:B------:R-:W-:Y:S01]  /*115d0*/  IADD3 R36, P2, R42, R23, RZ ;  /* 0x000000172a247210 */ /* 0x000fe20007f5e0ff */
[----:B------:R0:W-:Y:S01]  /*115e0*/  @P6 STG.E.U8 desc[UR44][R38.64], R45 ;  /* 0x0000002d26006986 */ /* 0x0001e2000c10112c */
[----:B------:R-:W-:Y:S01]  /*115f0*/  ULDC UR4, c[0x0][0x22c] ;  /* 0x00008b0000047ab9 */ /* 0x000fe20000000800 */
[----:B------:R-:W-:Y:S01]  /*11600*/  ULDC UR6, c[0x0][0x228] ;  /* 0x00008a0000067ab9 */ /* 0x000fe20000000800 */
[----:B------:R-:W-:Y:S01]  /*11610*/  SHF.R.S32.HI R46, RZ, 0x1f, R43 ;  /* 0x0000001fff2e7819 */ /* 0x000fe2000001142b */
[----:B------:R-:W-:Y:S01]  /*11620*/  IMAD.X R37, R44, 0x1, R24, P2 ;  /* 0x000000012c257824 */ /* 0x000fe200010e0618 */
[C---:B------:R-:W-:Y:S01]  /*11630*/  IADD3 R40, P6, R43.reuse, R22, RZ ;  /* 0x000000162b287210 */ /* 0x040fe20007fde0ff */
[----:B------:R-:W-:Y:S01]  /*11640*/  VIADD R42, R43, UR24 ;  /* 0x000000182b2a7c36 */ /* 0x000fe20008000000 */
[----:B---3--:R-:W-:-:S02]  /*11650*/  PRMT R47, R32, 0x7771, RZ ;  /* 0x00007771202f7816 */ /* 0x008fc400000000ff */
[----:B------:R-:W-:Y:S01]  /*11660*/  ISETP.GE.AND P2, PT, R25, UR4, PT ;  /* 0x0000000419007c0c */ /* 0x000fe2000bf46270 */
[----:B------:R-:W-:Y:S01]  /*11670*/  ULDC UR4, c[0x0][0x228] ;  /* 0x00008a0000047ab9 */ /* 0x000fe20000000800 */
[--C-:B------:R-:W-:Y:S01]  /*11680*/  IMAD.X R41, R46, 0x1, R21.reuse, P6 ;  /* 0x000000012e297824 */ /* 0x100fe200030e0615 */
[----:B0-----:R-:W-:Y:S01]  /*11690*/  PRMT R45, R32, 0x7772, RZ ;  /* 0x00007772202d7816 */ /* 0x001fe200000000ff */
[----:B------:R-:W-:Y:S01]  /*116a0*/  @P3 STG.E.U8 desc[UR44][R36.64], R47 ;  /* 0x0000002f24003986 */ /* 0x000fe2000c10112c */
[----:B------:R-:W-:Y:S01]  /*116b0*/  ISETP.LT.AND P4, PT, R3, UR4, !P4 ;  /* 0x0000000403007c0c */ /* 0x000fe2000e781270 */
[----:B------:R-:W-:Y:S01]  /*116c0*/  VIADD R25, R2, 0xc ;  /* 0x0000000c02197836 */ /* 0x000fe20000000000 */
[----:B------:R-:W-:Y:S01]  /*116d0*/  IADD3 R26, P3, R43, R23, RZ ;  /* 0x000000172b1a7210 */ /* 0x000fe20007f7e0ff */
[----:B------:R0:W-:Y:S01]  /*116e0*/  @P5 STG.E.U8 desc[UR44][R40.64], R45 ;  /* 0x0000002d28005986 */ /* 0x0001e2000c10112c */
[----:B------:R-:W-:Y:S01]  /*116f0*/  ISETP.LT.AND P5, PT, R0, UR6, !P1 ;  /* 0x0000000600007c0c */ /* 0x000fe2000cfa1270 */
[----:B------:R-:W-:Y:S01]  /*11700*/  ULDC UR4, c[0x0][0x22c] ;  /* 0x00008b0000047ab9 */ /* 0x000fe20000000800 */
[----:B------:R-:W-:Y:S01]  /*11710*/  SHF.R.S32.HI R44, RZ, 0x1f, R42 ;  /* 0x0000001fff2c7819 */ /* 0x000fe2000001142a */
[----:B------:R-:W-:Y:S01]  /*11720*/  IMAD.X R27, R46, 0x1, R24, P3 ;  /* 0x000000012e1b7824 */ /* 0x000fe200018e0618 */
[----:B------:R-:W-:Y:S01]  /*11730*/  IADD3 R38, P6, R42, R22, RZ ;  /* 0x000000162a267210 */ /* 0x000fe20007fde0ff */
[----:B------:R-:W-:Y:S01]  /*11740*/  ULDC UR6, c[0x0][0x228] ;  /* 0x00008a0000067ab9 */ /* 0x000fe20000000800 */
[----:B------:R-:W-:Y:S01]  /*11750*/  ISETP.GE.AND P3, PT, R25, UR4, PT ;  /* 0x0000000419007c0c */ /* 0x000fe2000bf66270 */
[----:B------:R-:W-:Y:S01]  /*11760*/  ULDC UR4, c[0x0][0x228] ;  /* 0x00008a0000047ab9 */ /* 0x000fe20000000800 */
[----:B------:R-:W-:Y:S01]  /*11770*/  PRMT R43, R33, 0x7770, RZ ;  /* 0x00007770212b7816 */ /* 0x000fe200000000ff */
[----:B------:R-:W-:Y:S01]  /*11780*/  IMAD.X R39, R44, 0x1, R21, P6 ;  /* 0x000000012c277824 */ /* 0x000fe200030e0615 */
[----:B0-----:R-:W-:Y:S01]  /*11790*/  PRMT R45, R32, 0x7773, RZ ;  /* 0x00007773202d7816 */ /* 0x001fe200000000ff */
[----:B------:R-:W-:-:S02]  /*117a0*/  VIADD R32, R42, UR24 ;  /* 0x000000182a207c36 */ /* 0x000fc40008000000 */
[----:B------:R-:W-:Y:S02]  /*117b0*/  VIADD R25, R2, 0xd ;  /* 0x0000000d02197836 */ /* 0x000fe40000000000 */
        /* <DEDUP_REMOVED lines=11> */
[----:B------:R-:W-:Y:S01]  /*11870*/  ULDC UR4, c[0x0][0x228] ;  /* 0x00008a0000047ab9 */ /* 0x000fe20000000800 */
[----:B------:R-:W-:Y:S01]  /*11880*/  VIADD R25, R2, 0xe ;  /* 0x0000000e02197836 */ /* 0x000fe20000000000 */
[----:B0-----:R-:W-:Y:S01]  /*11890*/  PRMT R45, R34, 0x7771, RZ ;  /* 0x00007771222d7816 */ /* 0x001fe200000000ff */
[----:B------:R-:W-:Y:S01]  /*118a0*/  IMAD.X R41, R42, 0x1, R21, P6 ;  /* 0x000000012a297824 */ /* 0x000fe200030e0615 */
[C---:B---3--:R-:W-:Y:S01]  /*118b0*/  PRMT R43, R33.reuse, 0x7771, RZ ;  /* 0x00007771212b7816 */ /* 0x048fe200000000ff */
[----:B------:R-:W-:Y:S01]  /*118c0*/  VIADD R38, R32, UR24 ;  /* 0x0000001820267c36 */ /* 0x000fe20008000000 */
[----:B------:R-:W-:-:S03]  /*118d0*/  PRMT R39, R33, 0x7772, RZ ;  /* 0x0000777221277816 */ /* 0x000fc600000000ff */
[----:B------:R0:W-:Y:S01]  /*118e0*/  @P4 STG.E.U8 desc[UR44][R36.64], R43 ;  /* 0x0000002b24004986 */ /* 0x0001e2000c10112c */
[----:B------:R-:W-:Y:S01]  /*118f0*/  ISETP.LT.AND P4, PT, R3, UR4, !P2 ;  /* 0x0000000403007c0c */ /* 0x000fe2000d781270 */
[----:B------:R-:W-:Y:S01]  /*11900*/  ULDC UR4, c[0x0][0x22c] ;  /* 0x00008b0000047ab9 */ /* 0x000fe20000000800 */
[-C--:B------:R-:W-:Y:S01]  /*11910*/  IADD3 R26, P2, R32, R23.reuse, RZ ;  /* 0x00000017201a7210 */ /* 0x080fe20007f5e0ff */
[----:B------:R3:W-:Y:S01]  /*11920*/  @P5 STG.E.U8 desc[UR44][R40.64], R39 ;  /* 0x0000002728005986 */ /* 0x0007e2000c10112c */
[----:B------:R-:W-:Y:S01]  /*11930*/  ISETP.LT.AND P5, PT, R0, UR6, !P3 ;  /* 0x0000000600007c0c */ /* 0x000fe2000dfa1270 */
[----:B------:R-:W-:Y:S01]  /*11940*/  ULDC UR6, c[0x0][0x228] ;  /* 0x00008a0000067ab9 */ /* 0x000fe20000000800 */
[----:B------:R-:W-:Y:S01]  /*11950*/  SHF.R.S32.HI R44, RZ, 0x1f, R38 ;  /* 0x0000001fff2c7819 */ /* 0x000fe20000011426 */
[--C-:B------:R-:W-:Y:S01]  /*11960*/  IMAD.X R27, R42, 0x1, R24.reuse, P2 ;  /* 0x000000012a1b7824 */ /* 0x100fe200010e0618 */
[-C--:B------:R-:W-:Y:S02]  /*11970*/  IADD3 R32, P6, R38, R22.reuse, RZ ;  /* 0x0000001626207210 */ /* 0x080fe40007fde0ff */
[----:B------:R-:W-:Y:S01]  /*11980*/  ISETP.GE.AND P2, PT, R25, UR4, PT ;  /* 0x0000000419007c0c */ /* 0x000fe2000bf46270 */
[----:B------:R-:W-:Y:S01]  /*11990*/  VIADD R25, R2, 0xf ;  /* 0x0000000f02197836 */ /* 0x000fe20000000000 */
[----:B0-----:R-:W-:Y:S01]  /*119a0*/  PRMT R43, R33, 0x7773, RZ ;  /* 0x00007773212b7816 */ /* 0x001fe200000000ff */
[----:B------:R-:W-:Y:S01]  /*119b0*/  IMAD.X R33, R44, 0x1, R21, P6 ;  /* 0x000000012c217824 */ /* 0x000fe200030e0615 */
[----:B------:R-:W-:Y:S01]  /*119c0*/  ULDC UR4, c[0x0][0x22c] ;  /* 0x00008b0000047ab9 */ /* 0x000fe20000000800 */
[----:B---3--:R-:W-:Y:S01]  /*119d0*/  PRMT R41, R34, 0x7770, RZ ;  /* 0x0000777022297816 */ /* 0x008fe200000000ff */
[C---:B------:R-:W-:Y:S01]  /*119e0*/  VIADD R39, R38.reuse, UR24 ;  /* 0x0000001826277c36 */ /* 0x040fe20008000000 */
        /* <DEDUP_REMOVED lines=9> */
[----:B------:R-:W-:Y:S01]  /*11a80*/  ISETP.GE.AND P3, PT, R25, UR4, PT ;  /* 0x0000000419007c0c */ /* 0x000fe2000bf66270 */
[----:B------:R-:W-:Y:S01]  /*11a90*/  ULDC UR4, c[0x0][0x228] ;  /* 0x00008a0000047ab9 */ /* 0x000fe20000000800 */
[----:B------:R-:W-:Y:S01]  /*11aa0*/  VIADD R25, R2, 0x10 ;  /* 0x0000001002197836 */ /* 0x000fe20000000000 */
[----:B0-----:R-:W-:-:S02]  /*11ab0*/  IADD3 R26, P6, R39, R22, RZ ;  /* 0x00000016271a7210 */ /* 0x001fc40007fde0ff */
[----:B------:R0:W-:Y:S01]  /*11ac0*/  @P4 STG.E.U8 desc[UR44][R36.64], R45 ;  /* 0x0000002d24004986 */ /* 0x0001e2000c10112c */
[----:B------:R-:W-:Y:S01]  /*11ad0*/  ISETP.LT.AND P4, PT, R3, UR4, !P1 ;  /* 0x0000000403007c0c */ /* 0x000fe2000cf81270 */
[----:B------:R-:W-:Y:S01]  /*11ae0*/  ULDC UR4, c[0x0][0x22c] ;  /* 0x00008b0000047ab9 */ /* 0x000fe20000000800 */
[----:B------:R-:W-:Y:S01]  /*11af0*/  IMAD.X R27, R38, 0x1, R21, P6 ;  /* 0x00000001261b7824 */ /* 0x000fe200030e0615 */
[C---:B---3--:R-:W-:Y:S02]  /*11b00*/  PRMT R41, R34.reuse, 0x7772, RZ ;  /* 0x0000777222297816 */ /* 0x048fe400000000ff */
[C---:B------:R-:W-:Y:S01]  /*11b10*/  IADD3 R32, P1, R39.reuse, R23, RZ ;  /* 0x0000001727207210 */ /* 0x040fe20007f3e0ff */
[----:B------:R-:W-:Y:S01]  /*11b20*/  VIADD R39, R39, UR24 ;  /* 0x0000001827277c36 */ /* 0x000fe20008000000 */
[----:B------:R-:W-:Y:S01]  /*11b30*/  PRMT R43, R34, 0x7773, RZ ;  /* 0x00007773222b7816 */ /* 0x000fe200000000ff */
[----:B------:R3:W-:Y:S01]  /*11b40*/  @P5 STG.E.U8 desc[UR44][R26.64], R41 ;  /* 0x000000291a005986 */ /* 0x0007e2000c10112c */
[----:B------:R-:W-:Y:S01]  /*11b50*/  ISETP.LT.AND P5, PT, R0, UR6, !P2 ;  /* 0x0000000600007c0c */ /* 0x000fe2000d7a1270 */
[----:B------:R-:W-:Y:S01]  /*11b60*/  IMAD.X R33, R38, 0x1, R24, P1 ;  /* 0x0000000126217824 */ /* 0x000fe200008e0618 */
[----:B------:R-:W-:Y:S01]  /*11b70*/  ISETP.GE.AND P1, PT, R25, UR4, PT ;  /* 0x0000000419007c0c */ /* 0x000fe2000bf26270 */
[----:B------:R-:W-:Y:S01]  /*11b80*/  VIADD R25, R2, 0x11 ;  /* 0x0000001102197836 */ /* 0x000fe20000000000 */
[----:B0-----:R-:W-:Y:S01]  /*11b90*/  SHF.R.S32.HI R36, RZ, 0x1f, R39 ;  /* 0x0000001fff247819 */ /* 0x001fe20000011427 */
[----:B------:R-:W-:Y:S01]  /*11ba0*/  ULDC UR4, c[0x0][0x22c] ;  /* 0x00008b0000047ab9 */ /* 0x000fe20000000800 */
[----:B------:R-:W-:Y:S01]  /*11bb0*/  ULDC UR6, c[0x0][0x228] ;  /* 0x00008a0000067ab9 */ /* 0x000fe20000000800 */
[----:B------:R0:W-:Y:S01]  /*11bc0*/  @P4 STG.E.U8 desc[UR44][R32.64], R43 ;  /* 0x0000002b20004986 */ /* 0x0001e2000c10112c */
[----:B------:R-:W-:Y:S01]  /*11bd0*/  ISETP.GE.AND P4, PT, R25, UR4, PT ;  /* 0x0000000419007c0c */ /* 0x000fe2000bf86270 */
[----:B------:R-:W-:Y:S01]  /*11be0*/  ULDC UR4, c[0x0][0x248] ;  /* 0x0000920000047ab9 */ /* 0x000fe20000000800 */
[----:B------:R-:W-:Y:S01]  /*11bf0*/  ISETP.LT.AND P2, PT, R3, UR6, !P2 ;  /* 0x0000000603007c0c */ /* 0x000fe2000d741270 */
[----:B------:R-:W-:Y:S01]  /*11c00*/  ULDC UR6, c[0x0][0x228] ;  /* 0x00008a0000067ab9 */ /* 0x000fe20000000800 */
[C---:B---3--:R-:W-:Y:S01]  /*11c10*/  IADD3 R26, P6, R39.reuse, R22, RZ ;  /* 0x00000016271a7210 */ /* 0x048fe20007fde0ff */
[----:B------:R-:W-:Y:S01]  /*11c20*/  VIADD R34, R39, UR4 ;  /* 0x0000000427227c36 */ /* 0x000fe20008000000 */
[C---:B------:R-:W-:Y:S01]  /*11c30*/  PRMT R41, R35.reuse, 0x7770, RZ ;  /* 0x0000777023297816 */ /* 0x040fe200000000ff */
[----:B------:R-:W-:Y:S01]  /*11c40*/  ULDC UR4, c[0x0][0x248] ;  /* 0x0000920000047ab9 */ /* 0x000fe20000000800 */
[C---:B------:R-:W-:Y:S01]  /*11c50*/  PRMT R37, R35.reuse, 0x7773, RZ ;  /* 0x0000777323257816 */ /* 0x040fe200000000ff */
[----:B------:R-:W-:Y:S01]  /*11c60*/  IMAD.X R27, R36, 0x1, R21, P6 ;  /* 0x00000001241b7824 */ /* 0x000fe200030e0615 */
[----:B------:R-:W-:-:S02]  /*11c70*/  PRMT R25, R35, 0x7771, RZ ;  /* 0x0000777123197816 */ /* 0x000fc400000000ff */
[----:B0-----:R-:W-:Y:S02]  /*11c80*/  IADD3 R32, P6, R39, R23, RZ ;  /* 0x0000001727207210 */ /* 0x001fe40007fde0ff */
[----:B------:R0:W-:Y:S01]  /*11c90*/  @P5 STG.E.U8 desc[UR44][R26.64], R41 ;  /* 0x000000291a005986 */ /* 0x0001e2000c10112c */
[----:B------:R-:W-:Y:S01]  /*11ca0*/  ISETP.LT.AND P5, PT, R0, UR6, !P3 ;  /* 0x0000000600007c0c */ /* 0x000fe2000dfa1270 */
[----:B------:R-:W-:Y:S01]  /*11cb0*/  ULDC UR6, c[0x0][0x228] ;  /* 0x00008a0000067ab9 */ /* 0x000fe20000000800 */
[----:B------:R-:W-:Y:S01]  /*11cc0*/  IMAD.X R33, R36, 0x1, R24, P6 ;  /* 0x0000000124217824 */ /* 0x000fe200030e0618 */
[----:B------:R-:W-:Y:S01]  /*11cd0*/  PRMT R39, R35, 0x7772, RZ ;  /* 0x0000777223277816 */ /* 0x000fe200000000ff */
[C---:B------:R-:W-:Y:S01]  /*11ce0*/  VIADD R36, R34.reuse, UR4 ;  /* 0x0000000422247c36 */ /* 0x040fe20008000000 */
[----:B------:R-:W-:Y:S01]  /*11cf0*/  SHF.R.S32.HI R35, RZ, 0x1f, R34 ;  /* 0x0000001fff237819 */ /* 0x000fe20000011422 */
[----:B------:R-:W-:Y:S01]  /*11d00*/  ULDC UR4, c[0x0][0x22c] ;  /* 0x00008b0000047ab9 */ /* 0x000fe20000000800 */
[----:B------:R-:W-:Y:S01]  /*11d10*/  ISETP.LT.AND P3, PT, R3, UR6, !P3 ;  /* 0x0000000603007c0c */ /* 0x000fe2000df61270 */
[----:B------:R3:W-:Y:S01]  /*11d20*/  @P2 STG.E.U8 desc[UR44][R32.64], R25 ;  /* 0x0000001920002986 */ /* 0x0007e2000c10112c */
[----:B------:R-:W-:Y:S01]  /*11d30*/  SHF.R.S32.HI R38, RZ, 0x1f, R36 ;  /* 0x0000001fff267819 */ /* 0x000fe20000011424 */
[----:B------:R-:W-:Y:S01]  /*11d40*/  ULDC UR6, c[0x0][0x228] ;  /* 0x00008a0000067ab9 */ /* 0x000fe20000000800 */
[----:B0-----:R-:W-:-:S02]  /*11d50*/  IADD3 R26, P6, R34, R22, RZ ;  /* 0x00000016221a7210 */ /* 0x001fc40007fde0ff */
[----:B------:R-:W-:Y:S02]  /*11d60*/  IADD3 R34, P2, R34, R23, RZ ;  /* 0x0000001722227210 */ /* 0x000fe40007f5e0ff */
[----:B------:R-:W-:Y:S01]  /*11d70*/  PRMT R41, R28, 0x7770, RZ ;  /* 0x000077701c297816 */ /* 0x000fe200000000ff */
[C---:B------:R-:W-:Y:S01]  /*11d80*/  IMAD.X R27, R35.reuse, 0x1, R21, P6 ;  /* 0x00000001231b7824 */ /* 0x040fe200030e0615 */
[----:B------:R-:W-:Y:S01]  /*11d90*/  ISETP.LT.AND P6, PT, R0, UR8, !P1 ;  /* 0x0000000800007c0c */ /* 0x000fe2000cfc1270 */
[----:B------:R-:W-:Y:S01]  /*11da0*/  IMAD.X R35, R35, 0x1, R24, P2 ;  /* 0x0000000123237824 */ /* 0x000fe200010e0618 */
[----:B------:R-:W-:Y:S01]  /*11db0*/  ULDC UR8, c[0x0][0x228] ;  /* 0x00008a0000087ab9 */ /* 0x000fe20000000800 */
[----:B---3--:R-:W-:Y:S01]  /*11dc0*/  VIADD R25, R2, 0x12 ;  /* 0x0000001202197836 */ /* 0x008fe20000000000 */
[----:B------:R0:W-:Y:S01]  /*11dd0*/  @P5 STG.E.U8 desc[UR44][R26.64], R39 ;  /* 0x000000271a005986 */ /* 0x0001e2000c10112c */
[----:B------:R-:W-:-:S03]  /*11de0*/  IADD3 R32, P5, R36, R22, RZ ;  /* 0x0000001624207210 */ /* 0x000fc60007fbe0ff */
[----:B------:R-:W-:Y:S01]  /*11df0*/  ISETP.GE.AND P2, PT, R25, UR4, PT ;  /* 0x0000000419007c0c */ /* 0x000fe2000bf46270 */
[----:B------:R-:W-:Y:S01]  /*11e00*/  ULDC UR4, c[0x0][0x248] ;  /* 0x0000920000047ab9 */ /* 0x000fe20000000800 */
[----:B------:R-:W-:Y:S01]  /*11e10*/  IMAD.X R33, R38, 0x1, R21, P5 ;  /* 0x0000000126217824 */ /* 0x000fe200028e0615 */
[----:B------:R3:W-:Y:S01]  /*11e20*/  @P3 STG.E.U8 desc[UR44][R34.64], R37 ;  /* 0x0000002522003986 */ /* 0x0007e2000c10112c */
[C---:B------:R-:W-:Y:S01]  /*11e30*/  ISETP.LT.AND P3, PT, R3.reuse, UR6, !P1 ;  /* 0x0000000603007c0c */ /* 0x040fe2000cf61270 */
[----:B------:R-:W-:Y:S01]  /*11e40*/  VIADD R25, R36, UR4 ;  /* 0x0000000424197c36 */ /* 0x000fe20008000000 */
[----:B------:R-:W-:Y:S01]  /*11e50*/  ISETP.LT.AND P5, PT, R0, UR8, !P4 ;  /* 0x0000000800007c0c */ /* 0x000fe2000e7a1270 */
[----:B------:R4:W-:Y:S01]  /*11e60*/  @P6 STG.E.U8 desc[UR44][R32.64], R41 ;  /* 0x0000002920006986 */ /* 0x0009e2000c10112c */
[----:B0-----:R-:W-:Y:S01]  /*11e70*/  IADD3 R26, P1, R36, R23, RZ ;  /* 0x00000017241a7210 */ /* 0x001fe20007f3e0ff */
[----:B------:R-:W-:Y:S01]  /*11e80*/  ULDC UR4, c[0x0][0x22c] ;  /* 0x00008b0000047ab9 */ /* 0x000fe20000000800 */
[----:B------:R-:W-:Y:S01]  /*11e90*/  SHF.R.S32.HI R40, RZ, 0x1f, R25 ;  /* 0x0000001fff287819 */ /* 0x000fe20000011419 */
[----:B------:R-:W-:Y:S01]  /*11ea0*/  ULDC UR6, c[0x0][0x228] ;  /* 0x00008a0000067ab9 */ /* 0x000fe20000000800 */
[----:B------:R-:W-:Y:S01]  /*11eb0*/  PRMT R39, R28, 0x7771, RZ ;  /* 0x000077711c277816 */ /* 0x000fe200000000ff */
[----:B------:R-:W-:Y:S01]  /*11ec0*/  IMAD.X R27, R38, 0x1, R24, P1 ;  /* 0x00000001261b7824 */ /* 0x000fe200008e0618 */
[----:B------:R-:W-:Y:S01]  /*11ed0*/  ISETP.LT.AND P4, PT, R3, UR6, !P4 ;  /* 0x0000000603007c0c */ /* 0x000fe2000e781270 */
[----:B------:R-:W-:Y:S01]  /*11ee0*/  ULDC UR8, c[0x0][0x228] ;  /* 0x00008a0000087ab9 */ /* 0x000fe20000000800 */
[----:B---3--:R-:W-:Y:S01]  /*11ef0*/  IADD3 R34, P6, R25, R22, RZ ;  /* 0x0000001619227210 */ /* 0x008fe20007fde0ff */
[----:B------:R-:W-:Y:S01]  /*11f00*/  ULDC UR6, c[0x0][0x228] ;  /* 0x00008a0000067ab9 */ /* 0x000fe20000000800 */
[----:B------:R-:W-:Y:S01]  /*11f10*/  PRMT R37, R28, 0x7772, RZ ;  /* 0x000077721c257816 */ /* 0x000fe200000000ff */
[----:B----4-:R-:W-:Y:S01]  /*11f20*/  VIADD R32, R2, 0x13 ;  /* 0x0000001302207836 */ /* 0x010fe20000000000 */
[----:B------:R0:W-:Y:S01]  /*11f30*/  @P3 STG.E.U8 desc[UR44][R26.64], R39 ;  /* 0x000000271a003986 */ /* 0x0001e2000c10112c */
[----:B------:R-:W-:-:S03]  /*11f40*/  IMAD.X R35, R40, 0x1, R21, P6 ;  /* 0x0000000128237824 */ /* 0x000fc600030e0615 */
[----:B------:R-:W-:Y:S01]  /*11f50*/  ISETP.GE.AND P1, PT, R32, UR4, PT ;  /* 0x0000000420007c0c */ /* 0x000fe2000bf26270 */
[----:B------:R-:W-:Y:S01]  /*11f60*/  ULDC UR4, c[0x0][0x248] ;  /* 0x0000920000047ab9 */ /* 0x000fe20000000800 */
[C---:B------:R-:W-:Y:S01]  /*11f70*/  IADD3 R32, P3, R25.reuse, R23, RZ ;  /* 0x0000001719207210 */ /* 0x040fe20007f7e0ff */
[----:B------:R-:W-:Y:S01]  /*11f80*/  VIADD R36, R25, UR4 ;  /* 0x0000000419247c36 */ /* 0x000fe20008000000 */
[----:B------:R3:W-:Y:S01]  /*11f90*/  @P5 STG.E.U8 desc[UR44][R34.64], R37 ;  /* 0x0000002522005986 */ /* 0x0007e2000c10112c */
[----:B------:R-:W-:Y:S01]  /*11fa0*/  ISETP.LT.AND P5, PT, R0, UR8, !P2 ;  /* 0x0000000800007c0c */ /* 0x000fe2000d7a1270 */
[----:B------:R-:W-:Y:S01]  /*11fb0*/  VIADD R25, R2, 0x14 ;  /* 0x0000001402197836 */ /* 0x000fe20000000000 */
[----:B------:R-:W-:Y:S01]  /*11fc0*/  ULDC UR4, c[0x0][0x22c] ;  /* 0x00008b0000047ab9 */ /* 0x000fe20000000800 */
[----:B------:R-:W-:Y:S01]  /*11fd0*/  SHF.R.S32.HI R38, RZ, 0x1f, R36 ;  /* 0x0000001fff267819 */ /* 0x000fe20000011424 */
[----:B------:R-:W-:Y:S01]  /*11fe0*/  IMAD.X R33, R40, 0x1, R24, P3 ;  /* 0x0000000128217824 */ /* 0x000fe200018e0618 */
[----:B0-----:R-:W-:Y:S01]  /*11ff0*/  IADD3 R26, P6, R36, R22, RZ ;  /* 0x00000016241a7210 */ /* 0x001fe20007fde0ff */
[----:B------:R-:W-:Y:S01]  /*12000*/  ULDC UR8, c[0x0][0x228] ;  /* 0x00008a0000087ab9 */ /* 0x000fe20000000800 */
[----:B------:R-:W-:-:S02]  /*12010*/  PRMT R39, R28, 0x7773, RZ ;  /* 0x000077731c277816 */ /* 0x000fc400000000ff */
[----:B------:R-:W-:Y:S01]  /*12020*/  ISETP.GE.AND P3, PT, R25, UR4, PT ;  /* 0x0000000419007c0c */ /* 0x000fe2000bf66270 */
[----:B------:R-:W-:Y:S01]  /*12030*/  IMAD.X R27, R38, 0x1, R21, P6 ;  /* 0x00000001261b7824 */ /* 0x000fe200030e0615 */
[----:B---3--:R-:W-:Y:S01]  /*12040*/  PRMT R37, R29, 0x7770, RZ ;  /* 0x000077701d257816 */ /* 0x008fe200000000ff */
[----:B------:R0:W-:Y:S01]  /*12050*/  @P4 STG.E.U8 desc[UR44][R32.64], R39 ;  /* 0x0000002720004986 */ /* 0x0001e2000c10112c */
[----:B------:R-:W-:Y:S01]  /*12060*/  ISETP.LT.AND P4, PT, R3, UR6, !P2 ;  /* 0x0000000603007c0c */ /* 0x000fe2000d781270 */
[----:B------:R-:W-:Y:S01]  /*12070*/  ULDC UR4, c[0x0][0x248] ;  /* 0x0000920000047ab9 */ /* 0x000fe20000000800 */
[C---:B------:R-:W-:Y:S01]  /*12080*/  IADD3 R34, P2, R36.reuse, R23, RZ ;  /* 0x0000001724227210 */ /* 0x040fe20007f5e0ff */
[----:B------:R-:W-:Y:S01]  /*12090*/  VIADD R25, R36, UR4 ;  /* 0x0000000424197c36 */ /* 0x000fe20008000000 */
[----:B------:R3:W-:Y:S01]  /*120a0*/  @P5 STG.E.U8 desc[UR44][R26.64], R37 ;  /* 0x000000251a005986 */ /* 0x0007e2000c10112c */
[----:B------:R-:W-:Y:S01]  /*120b0*/  ISETP.LT.AND P5, PT, R0, UR8, !P1 ;  /* 0x0000000800007c0c */ /* 0x000fe2000cfa1270 */
[----:B------:R-:W-:Y:S01]  /*120c0*/  ULDC UR4, c[0x0][0x22c] ;  /* 0x00008b0000047ab9 */ /* 0x000fe20000000800 */
[----:B------:R-:W-:Y:S01]  /*120d0*/  IMAD.X R35, R38, 0x1, R24, P2 ;  /* 0x0000000126237824 */ /* 0x000fe200010e0618 */
[----:B------:R-:W-:Y:S01]  /*120e0*/  SHF.R.S32.HI R40, RZ, 0x1f, R25 ;  /* 0x0000001fff287819 */ /* 0x000fe20000011419 */
[----:B------:R-:W-:Y:S01]  /*120f0*/  ULDC UR6, c[0x0][0x228] ;  /* 0x00008a0000067ab9 */ /* 0x000fe20000000800 */
[----:B------:R-:W-:Y:S01]  /*12100*/  ULDC UR8, c[0x0][0x228] ;  /* 0x00008a0000087ab9 */ /* 0x000fe20000000800 */
[----:B0-----:R-:W-:-:S02]  /*12110*/  IADD3 R32, P6, R25, R22, RZ ;  /* 0x0000001619207210 */ /* 0x001fc40007fde0ff */
[C---:B------:R-:W-:Y:S01]  /*12120*/  PRMT R39, R29.reuse, 0x7771, RZ ;  /* 0x000077711d277816 */ /* 0x040fe200000000ff */
[----:B---3--:R-:W-:Y:S01]  /*12130*/  VIADD R26, R2, 0x15 ;  /* 0x00000015021a7836 */ /* 0x008fe20000000000 */
[----:B------:R-:W-:Y:S01]  /*12140*/  PRMT R37, R29, 0x7772, RZ ;  /* 0x000077721d257816 */ /* 0x000fe200000000ff */
[----:B------:R-:W-:Y:S02]  /*12150*/  IMAD.X R33, R40, 0x1, R21, P6 ;  /* 0x0000000128217824 */ /* 0x000fe400030e0615 */
[----:B------:R0:W-:Y:S01]  /*12160*/  @P4 STG.E.U8 desc[UR44][R34.64], R39 ;  /* 0x0000002722004986 */ /* 0x0001e2000c10112c */
[----:B------:R-:W-:Y:S01]  /*12170*/  ISETP.LT.AND P4, PT, R3, UR6, !P1 ;  /* 0x0000000603007c0c */ /* 0x000fe2000cf81270 */
[----:B------:R-:W-:Y:S01]  /*12180*/  ULDC UR6, c[0x0][0x228] ;  /* 0x00008a0000067ab9 */ /* 0x000fe20000000800 */
        /* <DEDUP_REMOVED lines=10> */
[----:B------:R-:W-:Y:S01]  /*12230*/  IADD3 R28, P6, R36, R22, RZ ;  /* 0x00000016241c7210 */ /* 0x000fe20007fde0ff */
[----:B------:R-:W-:Y:S01]  /*12240*/  ULDC UR8, c[0x0][0x228] ;  /* 0x00008a0000087ab9 */ /* 0x000fe20000000800 */
[----:B0-----:R-:W-:-:S02]  /*12250*/  PRMT R35, R30, 0x7770, RZ ;  /* 0x000077701e237816 */ /* 0x001fc400000000ff */
[----:B------:R-:W-:Y:S01]  /*12260*/  ISETP.GE.AND P1, PT, R25, UR4, PT ;  /* 0x0000000419007c0c */ /* 0x000fe2000bf26270 */
[----:B------:R-:W-:Y:S01]  /*12270*/  ULDC UR4, c[0x0][0x248] ;  /* 0x0000920000047ab9 */ /* 0x000fe20000000800 */
[----:B---3--:R-:W-:Y:S01]  /*12280*/  PRMT R37, R29, 0x7773, RZ ;  /* 0x000077731d257816 */ /* 0x008fe200000000ff */
[----:B------:R-:W-:Y:S02]  /*12290*/  IMAD.X R29, R38, 0x1, R21, P6 ;  /* 0x00000001261d7824 */ /* 0x000fe400030e0615 */
[----:B------:R-:W-:Y:S01]  /*122a0*/  VIADD R34, R36, UR4 ;  /* 0x0000000424227c36 */ /* 0x000fe20008000000 */
[----:B------:R-:W-:Y:S01]  /*122b0*/  ULDC UR4, c[0x0][0x228] ;  /* 0x00008a0000047ab9 */ /* 0x000fe20000000800 */
[----:B------:R0:W-:Y:S01]  /*122c0*/  @P4 STG.E.U8 desc[UR44][R26.64], R37 ;  /* 0x000000251a004986 */ /* 0x0001e2000c10112c */
        /* <DEDUP_REMOVED lines=11> */
[----:B0-----:R-:W-:Y:S01]  /*12380*/  IADD3 R26, P6, R34, R22, RZ ;  /* 0x00000016221a7210 */ /* 0x001fe20007fde0ff */
[----:B------:R-:W-:Y:S01]  /*12390*/  ULDC UR6, c[0x0][0x22c] ;  /* 0x00008b0000067ab9 */ /* 0x000fe20000000800 */
[----:B------:R-:W-:-:S02]  /*123a0*/  PRMT R37, R30, 0x7771, RZ ;  /* 0x000077711e257816 */ /* 0x000fc400000000ff */
[----:B---3--:R-:W-:Y:S01]  /*123b0*/  PRMT R35, R30, 0x7772, RZ ;  /* 0x000077721e237816 */ /* 0x008fe200000000ff */
[----:B------:R-:W-:Y:S02]  /*123c0*/  IMAD.X R27, R36, 0x1, R21, P6 ;  /* 0x00000001241b7824 */ /* 0x000fe400030e0615 */
        /* <DEDUP_REMOVED lines=9> */
[----:B------:R-:W-:Y:S01]  /*12460*/  ISETP.GE.AND P2, PT, R25, UR6, PT ;  /* 0x0000000619007c0c */ /* 0x000fe2000bf46270 */
[----:B------:R-:W-:Y:S01]  /*12470*/  VIADD R25, R2, 0x19 ;  /* 0x0000001902197836 */ /* 0x000fe20000000000 */
[----:B------:R-:W-:Y:S01]  /*12480*/  ULDC UR6, c[0x0][0x228] ;  /* 0x00008a0000067ab9 */ /* 0x000fe20000000800 */
[----:B0-----:R-:W-:Y:S01]  /*12490*/  PRMT R33, R30, 0x7773, RZ ;  /* 0x000077731e217816 */ /* 0x001fe200000000ff */
[----:B------:R-:W-:Y:S01]  /*124a0*/  ULDC UR8, c[0x0][0x228] ;  /* 0x00008a0000087ab9 */ /* 0x000fe20000000800 */
[----:B------:R-:W-:-:S02]  /*124b0*/  SHF.R.S32.HI R32, RZ, 0x1f, R34 ;  /* 0x0000001fff207819 */ /* 0x000fc40000011422 */
[----:B------:R-:W-:Y:S01]  /*124c0*/  PRMT R37, R31, 0x7770, RZ ;  /* 0x000077701f257816 */ /* 0x000fe200000000ff */
[----:B------:R0:W-:Y:S01]  /*124d0*/  @P4 STG.E.U8 desc[UR44][R28.64], R33 ;  /* 0x000000211c004986 */ /* 0x0001e2000c10112c */
[----:B---3--:R-:W-:Y:S02]  /*124e0*/  IADD3 R26, P6, R34, R22, RZ ;  /* 0x00000016221a7210 */ /* 0x008fe40007fde0ff */
[----:B------:R-:W-:Y:S01]  /*124f0*/  ISETP.GE.AND P4, PT, R25, UR4, PT ;  /* 0x0000000419007c0c */ /* 0x000fe2000bf86270 */
[----:B------:R-:W-:Y:S01]  /*12500*/  ULDC UR4, c[0x0][0x248] ;  /* 0x0000920000047ab9 */ /* 0x000fe20000000800 */
[----:B------:R-:W-:Y:S01]  /*12510*/  ISETP.LT.AND P1, PT, R3, UR6, !P1 ;  /* 0x0000000603007c0c */ /* 0x000fe2000cf21270 */
[----:B------:R-:W-:Y:S01]  /*12520*/  IMAD.X R27, R32, 0x1, R21, P6 ;  /* 0x00000001201b7824 */ /* 0x000fe200030e0615 */
[----:B------:R-:W-:Y:S01]  /*12530*/  ULDC UR6, c[0x0][0x228] ;  /* 0x00008a0000067ab9 */ /* 0x000fe20000000800 */
[C---:B------:R-:W-:Y:S01]  /*12540*/  VIADD R30, R34.reuse, UR4 ;  /* 0x00000004221e7c36 */ /* 0x040fe20008000000 */
[----:B------:R-:W-:Y:S01]  /*12550*/  PRMT R25, R31, 0x7771, RZ ;  /* 0x000077711f197816 */ /* 0x000fe200000000ff */
[----:B------:R-:W-:Y:S01]  /*12560*/  ULDC UR4, c[0x0][0x248] ;  /* 0x0000920000047ab9 */ /* 0x000fe20000000800 */
[----:B------:R3:W-:Y:S01]  /*12570*/  @P5 STG.E.U8 desc[UR44][R26.64], R37 ;  /* 0x000000251a005986 */ /* 0x0007e2000c10112c */
[----:B0-----:R-:W-:-:S02]  /*12580*/  IADD3 R28, P6, R34, R23, RZ ;  /* 0x00000017221c7210 */ /* 0x001fc40007fde0ff */
[----:B------:R-:W-:Y:S01]  /*12590*/  ISETP.LT.AND P5, PT, R0, UR6, !P3 ;  /* 0x0000000600007c0c */ /* 0x000fe2000dfa1270 */
[----:B------:R-:W-:Y:S01]  /*125a0*/  ULDC UR6, c[0x0][0x228] ;  /* 0x00008a0000067ab9 */ /* 0x000fe20000000800 */
[C---:B------:R-:W-:Y:S01]  /*125b0*/  PRMT R33, R31.reuse, 0x7773, RZ ;  /* 0x000077731f217816 */ /* 0x040fe200000000ff */
[----:B------:R-:W-:Y:S01]  /*125c0*/  IMAD.X R29, R32, 0x1, R24, P6 ;  /* 0x00000001201d7824 */ /* 0x000fe200030e0618 */
[----:B------:R-:W-:Y:S01]  /*125d0*/  PRMT R35, R31, 0x7772, RZ ;  /* 0x000077721f237816 */ /* 0x000fe200000000ff */
[C---:B------:R-:W-:Y:S01]  /*125e0*/  VIADD R32, R30.reuse, UR4 ;  /* 0x000000041e207c36 */ /* 0x040fe20008000000 */
[----:B------:R-:W-:Y:S01]  /*125f0*/  SHF.R.S32.HI R31, RZ, 0x1f, R30 ;  /* 0x0000001fff1f7819 */ /* 0x000fe2000001141e */
[----:B------:R-:W-:Y:S01]  /*12600*/  ULDC UR4, c[0x0][0x22c] ;  /* 0x00008b0000047ab9 */ /* 0x000fe20000000800 */
[----:B------:R-:W-:Y:S01]  /*12610*/  ISETP.LT.AND P3, PT, R3, UR6, !P3 ;  /* 0x0000000603007c0c */ /* 0x000fe2000df61270 */
[----:B------:R0:W-:Y:S01]  /*12620*/  @P1 STG.E.U8 desc[UR44][R28.64], R25 ;  /* 0x000000191c001986 */ /* 0x0001e2000c10112c */
[C---:B---3--:R-:W-:Y:S01]  /*12630*/  IADD3 R26, P6, R30.reuse, R22, RZ ;  /* 0x000000161e1a7210 */ /* 0x048fe20007fde0ff */
[----:B------:R-:W-:Y:S01]  /*12640*/  ULDC UR6, c[0x0][0x228] ;  /* 0x00008a0000067ab9 */ /* 0x000fe20000000800 */
[----:B------:R-:W-:-:S02]  /*12650*/  IADD3 R30, P1, R30, R23, RZ ;  /* 0x000000171e1e7210 */ /* 0x000fc40007f3e0ff */
[----:B------:R-:W-:Y:S01]  /*12660*/  SHF.R.S32.HI R34, RZ, 0x1f, R32 ;  /* 0x0000001fff227819 */ /* 0x000fe20000011420 */
[C-C-:B------:R-:W-:Y:S01]  /*12670*/  IMAD.X R27, R31.reuse, 0x1, R21.reuse, P6 ;  /* 0x000000011f1b7824 */ /* 0x140fe200030e0615 */
[----:B------:R-:W-:Y:S01]  /*12680*/  ISETP.LT.AND P6, PT, R0, UR8, !P2 ;  /* 0x0000000800007c0c */ /* 0x000fe2000d7c1270 */
[--C-:B------:R-:W-:Y:S01]  /*12690*/  IMAD.X R31, R31, 0x1, R24.reuse, P1 ;  /* 0x000000011f1f7824 */ /* 0x100fe200008e0618 */
[----:B------:R-:W-:Y:S01]  /*126a0*/  PRMT R37, R16, 0x7770, RZ ;  /* 0x0000777010257816 */ /* 0x000fe200000000ff */
[----:B------:R-:W-:Y:S01]  /*126b0*/  ULDC UR8, c[0x0][0x228] ;  /* 0x00008a0000087ab9 */ /* 0x000fe20000000800 */
[----:B------:R3:W-:Y:S01]  /*126c0*/  @P5 STG.E.U8 desc[UR44][R26.64], R35 ;  /* 0x000000231a005986 */ /* 0x0007e2000c10112c */
[----:B0-----:R-:W-:Y:S01]  /*126d0*/  VIADD R25, R2, 0x1a ;  /* 0x0000001a02197836 */ /* 0x001fe20000000000 */
[-C--:B------:R-:W-:Y:S02]  /*126e0*/  IADD3 R28, P5, R32, R22.reuse, RZ ;  /* 0x00000016201c7210 */ /* 0x080fe40007fbe0ff */
[----:B------:R0:W-:Y:S01]  /*126f0*/  @P3 STG.E.U8 desc[UR44][R30.64], R33 ;  /* 0x000000211e003986 */ /* 0x0001e2000c10112c */
[----:B------:R-:W-:Y:S01]  /*12700*/  ISETP.LT.AND P3, PT, R3, UR6, !P2 ;  /* 0x0000000603007c0c */ /* 0x000fe2000d761270 */
[----:B------:R-:W-:Y:S01]  /*12710*/  ULDC UR6, c[0x0][0x228] ;  /* 0x00008a0000067ab9 */ /* 0x000fe20000000800 */
[----:B------:R-:W-:Y:S01]  /*12720*/  ISETP.GE.AND P1, PT, R25, UR4, PT ;  /* 0x0000000419007c0c */ /* 0x000fe2000bf26270 */
[----:B------:R-:W-:Y:S01]  /*12730*/  ULDC UR4, c[0x0][0x248] ;  /* 0x0000920000047ab9 */ /* 0x000fe20000000800 */
[----:B------:R-:W-:Y:S01]  /*12740*/  IMAD.X R29, R34, 0x1, R21, P5 ;  /* 0x00000001221d7824 */ /* 0x000fe200028e0615 */
[----:B------:R-:W-:Y:S01]  /*12750*/  ISETP.LT.AND P5, PT, R0, UR8, !P4 ;  /* 0x0000000800007c0c */ /* 0x000fe2000e7a1270 */
[C---:B------:R-:W-:Y:S01]  /*12760*/  VIADD R25, R32.reuse, UR4 ;  /* 0x0000000420197c36 */ /* 0x040fe20008000000 */
[----:B---3--:R-:W-:Y:S01]  /*12770*/  IADD3 R26, P2, R32, R23, RZ ;  /* 0x00000017201a7210 */ /* 0x008fe20007f5e0ff */
[----:B------:R-:W-:Y:S01]  /*12780*/  ULDC UR4, c[0x0][0x22c] ;  /* 0x00008b0000047ab9 */ /* 0x000fe20000000800 */
[----:B------:R3:W-:Y:S01]  /*12790*/  @P6 STG.E.U8 desc[UR44][R28.64], R37 ;  /* 0x000000251c006986 */ /* 0x0007e2000c10112c */
[----:B------:R-:W-:Y:S01]  /*127a0*/  PRMT R35, R16, 0x7771, RZ ;  /* 0x0000777110237816 */ /* 0x000fe200000000ff */
[----:B------:R-:W-:Y:S01]  /*127b0*/  ULDC UR8, c[0x0][0x228] ;  /* 0x00008a0000087ab9 */ /* 0x000fe20000000800 */
[----:B------:R-:W-:Y:S01]  /*127c0*/  SHF.R.S32.HI R36, RZ, 0x1f, R25 ;  /* 0x0000001fff247819 */ /* 0x000fe20000011419 */
[----:B------:R-:W-:Y:S01]  /*127d0*/  IMAD.X R27, R34, 0x1, R24, P2 ;  /* 0x00000001221b7824 */ /* 0x000fe200010e0618 */
[----:B0-----:R-:W-:-:S02]  /*127e0*/  IADD3 R30, P6, R25, R22, RZ ;  /* 0x00000016191e7210 */ /* 0x001fc40007fde0ff */
[----:B------:R-:W-:Y:S02]  /*127f0*/  PRMT R33, R16, 0x7772, RZ ;  /* 0x0000777210217816 */ /* 0x000fe400000000ff */
[----:B------:R-:W-:Y:S01]  /*12800*/  ISETP.LT.AND P4, PT, R3, UR6, !P4 ;  /* 0x0000000603007c0c */ /* 0x000fe2000e781270 */
[----:B------:R-:W-:Y:S01]  /*12810*/  IMAD.X R31, R36, 0x1, R21, P6 ;  /* 0x00000001241f7824 */ /* 0x000fe200030e0615 */
[----:B------:R-:W-:Y:S01]  /*12820*/  @P3 STG.E.U8 desc[UR44][R26.64], R35 ;  /* 0x000000231a003986 */ /* 0x000fe2000c10112c */
[----:B---3--:R-:W-:Y:S01]  /*12830*/  VIADD R28, R2, 0x1b ;  /* 0x0000001b021c7836 */ /* 0x008fe20000000000 */
[----:B------:R-:W-:Y:S02]  /*12840*/  ULDC UR6, c[0x0][0x228] ;  /* 0x00008a0000067ab9 */ /* 0x000fe40000000800 */
[----:B------:R0:W-:Y:S01]  /*12850*/  @P5 STG.E.U8 desc[UR44][R30.64], R33 ;  /* 0x000000211e005986 */ /* 0x0001e2000c10112c */
[----:B------:R-:W-:Y:S01]  /*12860*/  ISETP.LT.AND P5, PT, R0, UR8, !P1 ;  /* 0x0000000800007c0c */ /* 0x000fe2000cfa1270 */
[----:B------:R-:W-:Y:S01]  /*12870*/  ULDC UR8, c[0x0][0x228] ;  /* 0x00008a0000087ab9 */ /* 0x000fe20000000800 */
[----:B------:R-:W-:Y:S01]  /*12880*/  ISETP.GE.AND P2, PT, R28, UR4, PT ;  /* 0x000000041c007c0c */ /* 0x000fe2000bf46270 */
[----:B------:R-:W-:Y:S01]  /*12890*/  ULDC UR4, c[0x0][0x248] ;  /* 0x0000920000047ab9 */ /* 0x000fe20000000800 */
[C---:B------:R-:W-:Y:S01]  /*128a0*/  IADD3 R28, P3, R25.reuse, R23, RZ ;  /* 0x00000017191c7210 */ /* 0x040fe20007f7e0ff */
[----:B------:R-:W-:Y:S01]  /*128b0*/  VIADD R32, R25, UR4 ;  /* 0x0000000419207c36 */ /* 0x000fe20008000000 */
[----:B------:R-:W-:Y:S01]  /*128c0*/  ULDC UR4, c[0x0][0x22c] ;  /* 0x00008b0000047ab9 */ /* 0x000fe20000000800 */
[----:B------:R-:W-:-:S02]  /*128d0*/  PRMT R25, R17, 0x7770, RZ ;  /* 0x0000777011197816 */ /* 0x000fc400000000ff */
[----:B------:R-:W-:Y:S01]  /*128e0*/  IMAD.X R29, R36, 0x1, R24, P3 ;  /* 0x00000001241d7824 */ /* 0x000fe200018e0618 */
[----:B------:R-:W-:Y:S01]  /*128f0*/  SHF.R.S32.HI R34, RZ, 0x1f, R32 ;  /* 0x0000001fff227819 */ /* 0x000fe20000011420 */
[----:B0-----:R-:W-:Y:S01]  /*12900*/  VIADD R30, R2, 0x1c ;  /* 0x0000001c021e7836 */ /* 0x001fe20000000000 */
[-C--:B------:R-:W-:Y:S02]  /*12910*/  IADD3 R26, P6, R32, R22.reuse, RZ ;  /* 0x00000016201a7210 */ /* 0x080fe40007fde0ff */
[----:B------:R-:W-:Y:S02]  /*12920*/  PRMT R33, R16, 0x7773, RZ ;  /* 0x0000777310217816 */ /* 0x000fe400000000ff */
[----:B------:R-:W-:Y:S01]  /*12930*/  ISETP.GE.AND P3, PT, R30, UR4, PT ;  /* 0x000000041e007c0c */ /* 0x000fe2000bf66270 */
[----:B------:R-:W-:Y:S01]  /*12940*/  IMAD.X R27, R34, 0x1, R21, P6 ;  /* 0x00000001221b7824 */ /* 0x000fe200030e0615 */
[----:B------:R-:W-:Y:S01]  /*12950*/  ULDC UR4, c[0x0][0x248] ;  /* 0x0000920000047ab9 */ /* 0x000fe20000000800 */
[----:B------:R0:W-:Y:S01]  /*12960*/  @P4 STG.E.U8 desc[UR44][R28.64], R33 ;  /* 0x000000211c004986 */ /* 0x0001e2000c10112c */
[----:B------:R-:W-:Y:S01]  /*12970*/  ISETP.LT.AND P4, PT, R3, UR6, !P1 ;  /* 0x0000000603007c0c */ /* 0x000fe2000cf81270 */
[C---:B------:R-:W-:Y:S01]  /*12980*/  VIADD R16, R32.reuse, UR4 ;  /* 0x0000000420107c36 */ /* 0x040fe20008000000 */
[----:B------:R-:W-:Y:S01]  /*12990*/  IADD3 R30, P1, R32, R23, RZ ;  /* 0x00000017201e7210 */ /* 0x000fe20007f3e0ff */
[----:B------:R3:W-:Y:S01]  /*129a0*/  @P5 STG.E.U8 desc[UR44][R26.64], R25 ;  /* 0x000000191a005986 */ /* 0x0007e2000c10112c */
[----:B------:R-:W-:Y:S01]  /*129b0*/  ISETP.LT.AND P5, PT, R0, UR8, !P2 ;  /* 0x0000000800007c0c */ /* 0x000fe2000d7a1270 */
[----:B------:R-:W-:Y:S01]  /*129c0*/  ULDC UR4, c[0x0][0x22c] ;  /* 0x00008b0000047ab9 */ /* 0x000fe20000000800 */
[----:B------:R-:W-:Y:S01]  /*129d0*/  SHF.R.S32.HI R32, RZ, 0x1f, R16 ;  /* 0x0000001fff207819 */ /* 0x000fe20000011410 */
[----:B------:R-:W-:Y:S01]  /*129e0*/  IMAD.X R31, R34, 0x1, R24, P1 ;  /* 0x00000001221f7824 */ /* 0x000fe200008e0618 */
[----:B------:R-:W-:Y:S01]  /*129f0*/  PRMT R35, R17, 0x7771, RZ ;  /* 0x0000777111237816 */ /* 0x000fe200000000ff */
[----:B------:R-:W-:Y:S01]  /*12a00*/  ULDC UR6, c[0x0][0x228] ;  /* 0x00008a0000067ab9 */ /* 0x000fe20000000800 */
[----:B------:R-:W-:Y:S01]  /*12a10*/  ULDC UR8, c[0x0][0x228] ;  /* 0x00008a0000087ab9 */ /* 0x000fe20000000800 */
[----:B0-----:R-:W-:-:S02]  /*12a20*/  IADD3 R28, P6, R16, R22, RZ ;  /* 0x00000016101c7210 */ /* 0x001fc40007fde0ff */
[----:B------:R-:W-:Y:S01]  /*12a30*/  PRMT R33, R17, 0x7772, RZ ;  /* 0x0000777211217816 */ /* 0x000fe200000000ff */
[----:B------:R0:W-:Y:S01]  /*12a40*/  @P4 STG.E.U8 desc[UR44][R30.64], R35 ;  /* 0x000000231e004986 */ /* 0x0001e2000c10112c */
[----:B---3--:R-:W-:Y:S01]  /*12a50*/  VIADD R25, R2, 0x1d ;  /* 0x0000001d02197836 */ /* 0x008fe20000000000 */
[----:B------:R-:W-:Y:S01]  /*12a60*/  ISETP.LT.AND P4, PT, R3, UR6, !P2 ;  /* 0x0000000603007c0c */ /* 0x000fe2000d781270 */
[----:B------:R-:W-:Y:S01]  /*12a70*/  IMAD.X R29, R32, 0x1, R21, P6 ;  /* 0x00000001201d7824 */ /* 0x000fe200030e0615 */
[C---:B------:R-:W-:Y:S01]  /*12a80*/  IADD3 R26, P2, R16.reuse, R23, RZ ;  /* 0x00000017101a7210 */ /* 0x040fe20007f5e0ff */
[----:B------:R-:W-:Y:S01]  /*12a90*/  ULDC UR6, c[0x0][0x228] ;  /* 0x00008a0000067ab9 */ /* 0x000fe20000000800 */
[----:B------:R-:W-:Y:S01]  /*12aa0*/  ISETP.GE.AND P1, PT, R25, UR4, PT ;  /* 0x0000000419007c0c */ /* 0x000fe2000bf26270 */
[----:B------:R-:W-:Y:S01]  /*12ab0*/  ULDC UR4, c[0x0][0x248] ;  /* 0x0000920000047ab9 */ /* 0x000fe20000000800 */
[----:B------:R3:W-:Y:S01]  /*12ac0*/  @P5 STG.E.U8 desc[UR44][R28.64], R33 ;  /* 0x000000211c005986 */ /* 0x0007e2000c10112c */
[----:B------:R-:W-:Y:S01]  /*12ad0*/  VIADD R25, R16, UR4 ;  /* 0x0000000410197c36 */ /* 0x000fe20008000000 */
[----:B------:R-:W-:Y:S01]  /*12ae0*/  ISETP.LT.AND P5, PT, R0, UR8, !P3 ;  /* 0x0000000800007c0c */ /* 0x000fe2000dfa1270 */
[----:B------:R-:W-:Y:S01]  /*12af0*/  IMAD.X R27, R32, 0x1, R24, P2 ;  /* 0x00000001201b7824 */ /* 0x000fe200010e0618 */
[----:B------:R-:W-:Y:S01]  /*12b00*/  ULDC UR4, c[0x0][0x22c] ;  /* 0x00008b0000047ab9 */ /* 0x000fe20000000800 */
[----:B0-----:R-:W-:Y:S01]  /*12b10*/  PRMT R31, R18, 0x7770, RZ ;  /* 0x00007770121f7816 */ /* 0x001fe200000000ff */
[----:B------:R-:W-:Y:S01]  /*12b20*/  ULDC UR8, c[0x0][0x228] ;  /* 0x00008a0000087ab9 */ /* 0x000fe20000000800 */
[----:B------:R-:W-:-:S02]  /*12b30*/  SHF.R.S32.HI R34, RZ, 0x1f, R25 ;  /* 0x0000001fff227819 */ /* 0x000fc40000011419 */
[----:B------:R-:W-:Y:S02]  /*12b40*/  IADD3 R16, P6, R25, R22, RZ ;  /* 0x0000001619107210 */ /* 0x000fe40007fde0ff */
[----:B---3--:R-:W-:Y:S01]  /*12b50*/  PRMT R33, R17, 0x7773, RZ ;  /* 0x0000777311217816 */ /* 0x008fe200000000ff */
[----:B------:R-:W-:Y:S02]  /*12b60*/  VIADD R28, R2, 0x1e ;  /* 0x0000001e021c7836 */ /* 0x000fe40000000000 */
[----:B------:R-:W-:Y:S02]  /*12b70*/  IMAD.X R17, R34, 0x1, R21, P6 ;  /* 0x0000000122117824 */ /* 0x000fe400030e0615 */
[----:B------:R0:W-:Y:S01]  /*12b80*/  @P4 STG.E.U8 desc[UR44][R26.64], R33 ;  /* 0x000000211a004986 */ /* 0x0001e2000c10112c */
[----:B------:R-:W-:Y:S01]  /*12b90*/  ISETP.GE.AND P2, PT, R28, UR4, PT ;  /* 0x000000041c007c0c */ /* 0x000fe2000bf46270 */
[----:B------:R-:W-:Y:S01]  /*12ba0*/  ULDC UR4, c[0x0][0x248] ;  /* 0x0000920000047ab9 */ /* 0x000fe20000000800 */
[----:B------:R-:W-:Y:S01]  /*12bb0*/  ISETP.LT.AND P4, PT, R3, UR6, !P3 ;  /* 0x0000000603007c0c */ /* 0x000fe2000df81270 */
[C---:B------:R-:W-:Y:S01]  /*12bc0*/  VIADD R30, R25.reuse, UR4 ;  /* 0x00000004191e7c36 */ /* 0x040fe20008000000 */
[----:B------:R-:W-:Y:S01]  /*12bd0*/  IADD3 R28, P3, R25, R23, RZ ;  /* 0x00000017191c7210 */ /* 0x000fe20007f7e0ff */
[----:B------:R3:W-:Y:S01]  /*12be0*/  @P5 STG.E.U8 desc[UR44][R16.64], R31 ;  /* 0x0000001f10005986 */ /* 0x0007e2000c10112c */
[----:B------:R-:W-:Y:S01]  /*12bf0*/  ISETP.LT.AND P5, PT, R0, UR8, !P1 ;  /* 0x0000000800007c0c */ /* 0x000fe2000cfa1270 */
[----:B------:R-:W-:Y:S01]  /*12c00*/  VIADD R25, R2, 0x1f ;  /* 0x0000001f02197836 */ /* 0x000fe20000000000 */
[----:B------:R-:W-:Y:S01]  /*12c10*/  ULDC UR4, c[0x0][0x228] ;  /* 0x00008a0000047ab9 */ /* 0x000fe20000000800 */
[----:B------:R-:W-:Y:S01]  /*12c20*/  IMAD.X R29, R34, 0x1, R24, P3 ;  /* 0x00000001221d7824 */ /* 0x000fe200018e0618 */
[----:B------:R-:W-:Y:S01]  /*12c30*/  ULDC UR6, c[0x0][0x22c] ;  /* 0x00008b0000067ab9 */ /* 0x000fe20000000800 */
[----:B0-----:R-:W-:Y:S01]  /*12c40*/  SHF.R.S32.HI R27, RZ, 0x1f, R30 ;  /* 0x0000001fff1b7819 */ /* 0x001fe2000001141e */
[----:B------:R-:W-:Y:S01]  /*12c50*/  ULDC UR8, c[0x0][0x228] ;  /* 0x00008a0000087ab9 */ /* 0x000fe20000000800 */
[----:B------:R-:W-:-:S02]  /*12c60*/  PRMT R33, R18, 0x7771, RZ ;  /* 0x0000777112217816 */ /* 0x000fc400000000ff */
[----:B------:R-:W-:Y:S01]  /*12c70*/  ISETP.GE.AND P3, PT, R25, UR6, PT ;  /* 0x0000000619007c0c */ /* 0x000fe2000bf66270 */
[----:B------:R-:W-:Y:S01]  /*12c80*/  VIADD R25, R2, 0x20 ;  /* 0x0000002002197836 */ /* 0x000fe20000000000 */
[-C--:B---3--:R-:W-:Y:S01]  /*12c90*/  IADD3 R16, P6, R30, R22.reuse, RZ ;  /* 0x000000161e107210 */ /* 0x088fe20007fde0ff */
[----:B------:R0:W-:Y:S01]  /*12ca0*/  @P4 STG.E.U8 desc[UR44][R28.64], R33 ;  /* 0x000000211c004986 */ /* 0x0001e2000c10112c */
[----:B------:R-:W-:Y:S01]  /*12cb0*/  PRMT R31, R18, 0x7772, RZ ;  /* 0x00007772121f7816 */ /* 0x000fe200000000ff */
[----:B------:R-:W-:Y:S01]  /*12cc0*/  ULDC UR6, c[0x0][0x22c] ;  /* 0x00008b0000067ab9 */ /* 0x000fe20000000800 */
[----:B------:R-:W-:Y:S01]  /*12cd0*/  ISETP.LT.AND P4, PT, R3, UR4, !P1 ;  /* 0x0000000403007c0c */ /* 0x000fe2000cf81270 */
[C-C-:B------:R-:W-:Y:S01]  /*12ce0*/  IMAD.X R17, R27.reuse, 0x1, R21.reuse, P6 ;  /* 0x000000011b117824 */ /* 0x140fe200030e0615 */
[----:B------:R-:W-:Y:S01]  /*12cf0*/  ULDC UR4, c[0x0][0x248] ;  /* 0x0000920000047ab9 */ /* 0x000fe20000000800 */
[C---:B------:R-:W-:Y:S01]  /*12d00*/  IADD3 R26, P1, R30.reuse, R23, RZ ;  /* 0x000000171e1a7210 */ /* 0x040fe20007f3e0ff */
[----:B------:R-:W-:Y:S01]  /*12d10*/  VIADD R30, R30, UR4 ;  /* 0x000000041e1e7c36 */ /* 0x000fe20008000000 */
[----:B------:R-:W-:Y:S01]  /*12d20*/  ULDC UR4, c[0x0][0x22c] ;  /* 0x00008b0000047ab9 */ /* 0x000fe20000000800 */
[----:B------:R3:W-:Y:S01]  /*12d30*/  @P5 STG.E.U8 desc[UR44][R16.64], R31 ;  /* 0x0000001f10005986 */ /* 0x0007e2000c10112c */
[----:B------:R-:W-:Y:S01]  /*12d40*/  ISETP.LT.AND P5, PT, R0, UR8, !P2 ;  /* 0x0000000800007c0c */ /* 0x000fe2000d7a1270 */
[----:B------:R-:W-:Y:S01]  /*12d50*/  IMAD.X R27, R27, 0x1, R24, P1 ;  /* 0x000000011b1b7824 */ /* 0x000fe200008e0618 */
[----:B------:R-:W-:Y:S01]  /*12d60*/  ISETP.GE.AND P1, PT, R25, UR6, PT ;  /* 0x0000000619007c0c */ /* 0x000fe2000bf26270 */
[----:B------:R-:W-:Y:S01]  /*12d70*/  ULDC UR6, c[0x0][0x228] ;  /* 0x00008a0000067ab9 */ /* 0x000fe20000000800 */
[----:B0-----:R-:W-:Y:S01]  /*12d80*/  PRMT R29, R18, 0x7773, RZ ;  /* 0x00007773121d7816 */ /* 0x001fe200000000ff */
[----:B------:R-:W-:Y:S01]  /*12d90*/  VIADD R18, R2, 0x21 ;  /* 0x0000002102127836 */ /* 0x000fe20000000000 */
[----:B------:R-:W-:Y:S01]  /*12da0*/  SHF.R.S32.HI R25, RZ, 0x1f, R30 ;  /* 0x0000001fff197819 */ /* 0x000fe2000001141e */
[----:B------:R-:W-:Y:S01]  /*12db0*/  ULDC UR8, c[0x0][0x228] ;  /* 0x00008a0000087ab9 */ /* 0x000fe20000000800 */
[----:B------:R-:W-:Y:S01]  /*12dc0*/  PRMT R33, R19, 0x7770, RZ ;  /* 0x0000777013217816 */ /* 0x000fe200000000ff */
[----:B------:R0:W-:Y:S01]  /*12dd0*/  @P4 STG.E.U8 desc[UR44][R26.64], R29 ;  /* 0x0000001d1a004986 */ /* 0x0001e2000c10112c */
[----:B------:R-:W-:Y:S01]  /*12de0*/  ISETP.GE.AND P4, PT, R18, UR4, PT ;  /* 0x0000000412007c0c */ /* 0x000fe2000bf86270 */
[----:B------:R-:W-:Y:S01]  /*12df0*/  ULDC UR4, c[0x0][0x248] ;  /* 0x0000920000047ab9 */ /* 0x000fe20000000800 */
[C---:B---3--:R-:W-:Y:S01]  /*12e00*/  IADD3 R16, P6, R30.reuse, R22, RZ ;  /* 0x000000161e107210 */ /* 0x048fe20007fde0ff */
[----:B------:R-:W-:Y:S01]  /*12e10*/  VIADD R18, R30, UR4 ;  /* 0x000000041e127c36 */ /* 0x000fe20008000000 */
[----:B------:R-:W-:Y:S01]  /*12e20*/  ISETP.LT.AND P2, PT, R3, UR6, !P2 ;  /* 0x0000000603007c0c */ /* 0x000fe2000d741270 */
[----:B------:R-:W-:Y:S01]  /*12e30*/  ULDC UR6, c[0x0][0x228] ;  /* 0x00008a0000067ab9 */ /* 0x000fe20000000800 */
[----:B------:R-:W-:Y:S01]  /*12e40*/  PRMT R31, R19, 0x7772, RZ ;  /* 0x00007772131f7816 */ /* 0x000fe200000000ff */
[----:B------:R-:W-:Y:S01]  /*12e50*/  IMAD.X R17, R25, 0x1, R21, P6 ;  /* 0x0000000119117824 */ /* 0x000fe200030e0615 */
[----:B------:R-:W-:-:S02]  /*12e60*/  ULDC UR4, c[0x0][0x248] ;  /* 0x0000920000047ab9 */ /* 0x000fc40000000800 */
[----:B------:R-:W-:Y:S01]  /*12e70*/  VIADD R28, R18, UR4 ;  /* 0x00000004121c7c36 */ /* 0x000fe20008000000 */
[----:B0-----:R-:W-:Y:S01]  /*12e80*/  IADD3 R26, P6, R30, R23, RZ ;  /* 0x000000171e1a7210 */ /* 0x001fe20007fde0ff */
[----:B------:R0:W-:Y:S01]  /*12e90*/  @P5 STG.E.U8 desc[UR44][R16.64], R33 ;  /* 0x0000002110005986 */ /* 0x0001e2000c10112c */
[----:B------:R-:W-:Y:S01]  /*12ea0*/  ISETP.LT.AND P5, PT, R0, UR6, !P3 ;  /* 0x0000000600007c0c */ /* 0x000fe2000dfa1270 */
[----:B------:R-:W-:Y:S01]  /*12eb0*/  ULDC UR6, c[0x0][0x228] ;  /* 0x00008a0000067ab9 */ /* 0x000fe20000000800 */
[----:B------:R-:W-:Y:S01]  /*12ec0*/  PRMT R29, R19, 0x7773, RZ ;  /* 0x00007773131d7816 */ /* 0x000fe200000000ff */
[----:B------:R-:W-:Y:S01]  /*12ed0*/  IMAD.X R27, R25, 0x1, R24, P6 ;  /* 0x00000001191b7824 */ /* 0x000fe200030e0618 */
[----:B------:R-:W-:Y:S01]  /*12ee0*/  PRMT R25, R19, 0x7771, RZ ;  /* 0x0000777113197816 */ /* 0x000fe200000000ff */
[----:B------:R-:W-:Y:S01]  /*12ef0*/  ULDC UR4, c[0x0][0x22c] ;  /* 0x00008b0000047ab9 */ /* 0x000fe20000000800 */
[----:B------:R-:W-:Y:S02]  /*12f00*/  SHF.R.S32.HI R19, RZ, 0x1f, R18 ;  /* 0x0000001fff137819 */ /* 0x000fe40000011412 */
        /* <DEDUP_REMOVED lines=46> */
[----:B0-----:R-:W-:-:S02]  /*131f0*/  IADD3 R16, P6, R28, R22, RZ ;  /* 0x000000161c107210 */ /* 0x001fc40007fde0ff */
[C---:B------:R-:W-:Y:S02]  /*13200*/  PRMT R25, R13.reuse, 0x7770, RZ ;  /* 0x000077700d197816 */ /* 0x040fe400000000ff */
[----:B------:R-:W-:Y:S01]  /*13210*/  PRMT R31, R13, 0x7771, RZ ;  /* 0x000077710d1f7816 */ /* 0x000fe200000000ff */
[----:B------:R-:W-:Y:S01]  /*13220*/  IMAD.X R17, R30, 0x1, R21, P6 ;  /* 0x000000011e117824 */ /* 0x000fe200030e0615 */
[----:B---3--:R-:W-:Y:S01]  /*13230*/  PRMT R29, R12, 0x7773, RZ ;  /* 0x000077730c1d7816 */ /* 0x008fe200000000ff */
[----:B------:R-:W-:-:S04]  /*13240*/  VIADD R18, R2, 0x24 ;  /* 0x0000002402127836 */ /* 0x000fc80000000000 */
        /* <DEDUP_REMOVED lines=11> */
[----:B------:R-:W-:Y:S01]  /*13300*/  ULDC UR6, c[0x0][0x228] ;  /* 0x00008a0000067ab9 */ /* 0x000fe20000000800 */
[----:B0-----:R-:W-:Y:S01]  /*13310*/  IADD3 R26, P6, R12, R22, RZ ;  /* 0x000000160c1a7210 */ /* 0x001fe20007fde0ff */
[----:B------:R-:W-:Y:S01]  /*13320*/  ULDC UR8, c[0x0][0x228] ;  /* 0x00008a0000087ab9 */ /* 0x000fe20000000800 */
[----:B------:R-:W-:-:S02]  /*13330*/  PRMT R29, R13, 0x7772, RZ ;  /* 0x000077720d1d7816 */ /* 0x000fc400000000ff */
[----:B------:R0:W-:Y:S01]  /*13340*/  @P4 STG.E.U8 desc[UR44][R18.64], R31 ;  /* 0x0000001f12004986 */ /* 0x0001e2000c10112c */
[----:B------:R-:W-:Y:S01]  /*13350*/  IMAD.X R27, R28, 0x1, R21, P6 ;  /* 0x000000011c1b7824 */ /* 0x000fe200030e0615 */
[----:B------:R-:W-:Y:S01]  /*13360*/  ISETP.LT.AND P4, PT, R3, UR6, !P1 ;  /* 0x0000000603007c0c */ /* 0x000fe2000cf81270 */
        /* <DEDUP_REMOVED lines=10> */
[----:B0-----:R-:W-:-:S02]  /*13410*/  VIADD R18, R2, 0x26 ;  /* 0x0000002602127836 */ /* 0x001fc40000000000 */
[--C-:B------:R-:W-:Y:S01]  /*13420*/  IMAD.X R17, R28, 0x1, R24.reuse, P1 ;  /* 0x000000011c117824 */ /* 0x100fe200008e0618 */
[----:B------:R-:W-:Y:S02]  /*13430*/  SHF.R.S32.HI R30, RZ, 0x1f, R25 ;  /* 0x0000001fff1e7819 */ /* 0x000fe40000011419 */
[----:B------:R-:W-:Y:S02]  /*13440*/  IADD3 R12, P6, R25, R22, RZ ;  /* 0x00000016190c7210 */ /* 0x000fe40007fde0ff */
[----:B---3--:R-:W-:Y:S02]  /*13450*/  PRMT R29, R13, 0x7773, RZ ;  /* 0x000077730d1d7816 */ /* 0x008fe400000000ff */
[----:B------:R-:W-:Y:S01]  /*13460*/  PRMT R27, R14, 0x7770, RZ ;  /* 0x000077700e1b7816 */ /* 0x000fe200000000ff */
[----:B------:R-:W-:Y:S01]  /*13470*/  IMAD.X R13, R30, 0x1, R21, P6 ;  /* 0x000000011e0d7824 */ /* 0x000fe200030e0615 */
[----:B------:R-:W-:Y:S01]  /*13480*/  ISETP.GE.AND P1, PT, R18, UR4, PT ;  /* 0x0000000412007c0c */ /* 0x000fe2000bf26270 */
        /* <DEDUP_REMOVED lines=9> */
[----:B------:R-:W-:Y:S01]  /*13520*/  ULDC UR8, c[0x0][0x228] ;  /* 0x00008a0000087ab9 */ /* 0x000fe20000000800 */
[----:B------:R-:W-:Y:S01]  /*13530*/  VIADD R25, R2, 0x27 ;  /* 0x0000002702197836 */ /* 0x000fe20000000000 */
[----:B------:R-:W-:Y:S01]  /*13540*/  ULDC UR6, c[0x0][0x22c] ;  /* 0x00008b0000067ab9 */ /* 0x000fe20000000800 */
[----:B0-----:R-:W-:-:S02]  /*13550*/  SHF.R.S32.HI R17, RZ, 0x1f, R26 ;  /* 0x0000001fff117819 */ /* 0x001fc4000001141a */
[----:B------:R-:W-:Y:S02]  /*13560*/  PRMT R29, R14, 0x7772, RZ ;  /* 0x000077720e1d7816 */ /* 0x000fe400000000ff */
[----:B------:R-:W-:Y:S01]  /*13570*/  ISETP.GE.AND P3, PT, R25, UR6, PT ;  /* 0x0000000619007c0c */ /* 0x000fe2000bf66270 */
[----:B------:R-:W-:Y:S01]  /*13580*/  VIADD R25, R2, 0x28 ;  /* 0x0000002802197836 */ /* 0x000fe20000000000 */
[----:B---3--:R-:W-:Y:S01]  /*13590*/  IADD3 R12, P6, R26, R22, RZ ;  /* 0x000000161a0c7210 */ /* 0x008fe20007fde0ff */
[----:B------:R-:W-:Y:S01]  /*135a0*/  ULDC UR6, c[0x0][0x22c] ;  /* 0x00008b0000067ab9 */ /* 0x000fe20000000800 */
[----:B------:R-:W-:-:S03]  /*135b0*/  PRMT R27, R14, 0x7771, RZ ;  /* 0x000077710e1b7816 */ /* 0x000fc600000000ff */
        /* <DEDUP_REMOVED lines=11> */
[----:B------:R-:W-:Y:S01]  /*13670*/  ULDC UR6, c[0x0][0x228] ;  /* 0x00008a0000067ab9 */ /* 0x000fe20000000800 */
[----:B------:R-:W-:Y:S01]  /*13680*/  PRMT R25, R15, 0x7773, RZ ;  /* 0x000077730f197816 */ /* 0x000fe200000000ff */
[----:B------:R-:W-:Y:S01]  /*13690*/  ULDC UR8, c[0x0][0x228] ;  /* 0x00008a0000087ab9 */ /* 0x000fe20000000800 */
[----:B0-----:R-:W-:Y:S01]  /*136a0*/  PRMT R27, R14, 0x7773, RZ ;  /* 0x000077730e1b7816 */ /* 0x001fe200000000ff */
[----:B------:R-:W-:Y:S01]  /*136b0*/  VIADD R14, R2, 0x29 ;  /* 0x00000029020e7836 */ /* 0x000fe20000000000 */
[----:B------:R-:W-:-:S02]  /*136c0*/  SHF.R.S32.HI R18, RZ, 0x1f, R26 ;  /* 0x0000001fff127819 */ /* 0x000fc4000001141a */
[----:B---3--:R-:W-:Y:S01]  /*136d0*/  IADD3 R12, P6, R26, R22, RZ ;  /* 0x000000161a0c7210 */ /* 0x008fe20007fde0ff */
[----:B------:R0:W-:Y:S01]  /*136e0*/  @P4 STG.E.U8 desc[UR44][R16.64], R27 ;  /* 0x0000001b10004986 */ /* 0x0001e2000c10112c */
[----:B------:R-:W-:Y:S02]  /*136f0*/  PRMT R19, R15, 0x7770, RZ ;  /* 0x000077700f137816 */ /* 0x000fe400000000ff */
[----:B------:R-:W-:Y:S01]  /*13700*/  ISETP.GE.AND P4, PT, R14, UR4, PT ;  /* 0x000000040e007c0c */ /* 0x000fe2000bf86270 */
[----:B------:R-:W-:Y:S01]  /*13710*/  IMAD.X R13, R18, 0x1, R21, P6 ;  /* 0x00000001120d7824 */ /* 0x000fe200030e0615 */
[----:B------:R-:W-:Y:S01]  /*13720*/  ISETP.LT.AND P1, PT, R3, UR6, !P1 ;  /* 0x0000000603007c0c */ /* 0x000fe2000cf21270 */
[----:B------:R-:W-:Y:S01]  /*13730*/  ULDC UR4, c[0x0][0x248] ;  /* 0x0000920000047ab9 */ /* 0x000fe20000000800 */
[----:B------:R-:W-:Y:S01]  /*13740*/  ULDC UR6, c[0x0][0x228] ;  /* 0x00008a0000067ab9 */ /* 0x000fe20000000800 */
[----:B------:R-:W-:Y:S01]  /*13750*/  VIADD R14, R26, UR4 ;  /* 0x000000041a0e7c36 */ /* 0x000fe20008000000 */
[----:B------:R3:W-:Y:S01]  /*13760*/  @P5 STG.E.U8 desc[UR44][R12.64], R19 ;  /* 0x000000130c005986 */ /* 0x0007e2000c10112c */
[----:B------:R-:W-:Y:S01]  /*13770*/  ISETP.LT.AND P5, PT, R0, UR6, !P3 ;  /* 0x0000000600007c0c */ /* 0x000fe2000dfa1270 */
[----:B------:R-:W-:Y:S01]  /*13780*/  ULDC UR6, c[0x0][0x228] ;  /* 0x00008a0000067ab9 */ /* 0x000fe20000000800 */
[----:B0-----:R-:W-:Y:S01]  /*13790*/  IADD3 R16, P6, R26, R23, RZ ;  /* 0x000000171a107210 */ /* 0x001fe20007fde0ff */
[----:B------:R-:W-:Y:S01]  /*137a0*/  ULDC UR4, c[0x0][0x248] ;  /* 0x0000920000047ab9 */ /* 0x000fe20000000800 */
[----:B------:R-:W-:-:S02]  /*137b0*/  PRMT R29, R15, 0x7771, RZ ;  /* 0x000077710f1d7816 */ /* 0x000fc400000000ff */
[----:B------:R-:W-:Y:S01]  /*137c0*/  PRMT R27, R15, 0x7772, RZ ;  /* 0x000077720f1b7816 */ /* 0x000fe200000000ff */
[----:B------:R-:W-:Y:S01]  /*137d0*/  IMAD.X R17, R18, 0x1, R24, P6 ;  /* 0x0000000112117824 */ /* 0x000fe200030e0618 */
[----:B------:R-:W-:Y:S01]  /*137e0*/  SHF.R.S32.HI R15, RZ, 0x1f, R14 ;  /* 0x0000001fff0f7819 */ /* 0x000fe2000001140e */
[----:B------:R-:W-:Y:S01]  /*137f0*/  VIADD R18, R2, 0x2a ;  /* 0x0000002a02127836 */ /* 0x000fe20000000000 */
[----:B------:R-:W-:Y:S01]  /*13800*/  ISETP.LT.AND P3, PT, R3, UR6, !P3 ;  /* 0x0000000603007c0c */ /* 0x000fe2000df61270 */
[C---:B---3--:R-:W-:Y:S01]  /*13810*/  VIADD R19, R14.reuse, UR4 ;  /* 0x000000040e137c36 */ /* 0x048fe20008000000 */
[CC--:B------:R-:W-:Y:S01]  /*13820*/  IADD3 R12, P6, R14.reuse, R22.reuse, RZ ;  /* 0x000000160e0c7210 */ /* 0x0c0fe20007fde0ff */
[----:B------:R0:W-:Y:S01]  /*13830*/  @P1 STG.E.U8 desc[UR44][R16.64], R29 ;  /* 0x0000001d10001986 */ /* 0x0001e2000c10112c */
[-C--:B------:R-:W-:Y:S01]  /*13840*/  IADD3 R14, P1, R14, R23.reuse, RZ ;  /* 0x000000170e0e7210 */ /* 0x080fe20007f3e0ff */
[----:B------:R-:W-:Y:S01]  /*13850*/  ULDC UR4, c[0x0][0x22c] ;  /* 0x00008b0000047ab9 */ /* 0x000fe20000000800 */
[----:B------:R-:W-:Y:S01]  /*13860*/  SHF.R.S32.HI R26, RZ, 0x1f, R19 ;  /* 0x0000001fff1a7819 */ /* 0x000fe20000011413 */
[C-C-:B------:R-:W-:Y:S01]  /*13870*/  IMAD.X R13, R15.reuse, 0x1, R21.reuse, P6 ;  /* 0x000000010f0d7824 */ /* 0x140fe200030e0615 */
[----:B------:R-:W-:Y:S01]  /*13880*/  ISETP.LT.AND P6, PT, R0, UR8, !P2 ;  /* 0x0000000800007c0c */ /* 0x000fe2000d7c1270 */
[----:B------:R-:W-:Y:S01]  /*13890*/  IMAD.X R15, R15, 0x1, R24, P1 ;  /* 0x000000010f0f7824 */ /* 0x000fe200008e0618 */
[----:B------:R-:W-:Y:S01]  /*138a0*/  ISETP.GE.AND P1, PT, R18, UR4, PT ;  /* 0x0000000412007c0c */ /* 0x000fe2000bf26270 */
[----:B------:R-:W-:Y:S01]  /*138b0*/  ULDC UR4, c[0x0][0x248] ;  /* 0x0000920000047ab9 */ /* 0x000fe20000000800 */
[----:B------:R3:W-:Y:S01]  /*138c0*/  @P5 STG.E.U8 desc[UR44][R12.64], R27 ;  /* 0x0000001b0c005986 */ /* 0x0007e2000c10112c */
[----:B------:R-:W-:Y:S01]  /*138d0*/  ULDC UR6, c[0x0][0x228] ;  /* 0x00008a0000067ab9 */ /* 0x000fe20000000800 */
[----:B------:R-:W-:Y:S01]  /*138e0*/  ULDC UR8, c[0x0][0x228] ;  /* 0x00008a0000087ab9 */ /* 0x000fe20000000800 */
[CC--:B0-----:R-:W-:Y:S01]  /*138f0*/  IADD3 R16, P5, R19.reuse, R22.reuse, RZ ;  /* 0x0000001613107210 */ /* 0x0c1fe20007fbe0ff */
[----:B------:R0:W-:Y:S01]  /*13900*/  @P3 STG.E.U8 desc[UR44][R14.64], R25 ;  /* 0x000000190e003986 */ /* 0x0001e2000c10112c */
[----:B-1----:R-:W-:Y:S01]  /*13910*/  PRMT R29, R8, 0x7770, RZ ;  /* 0x00007770081d7816 */ /* 0x002fe200000000ff */
[----:B------:R-:W-:Y:S01]  /*13920*/  VIADD R18, R19, UR4 ;  /* 0x0000000413127c36 */ /* 0x000fe20008000000 */
[----:B------:R-:W-:Y:S01]  /*13930*/  ISETP.LT.AND P3, PT, R3, UR6, !P2 ;  /* 0x0000000603007c0c */ /* 0x000fe2000d761270 */
[----:B------:R-:W-:Y:S01]  /*13940*/  IMAD.X R17, R26, 0x1, R21, P5 ;  /* 0x000000011a117824 */ /* 0x000fe200028e0615 */
[----:B------:R-:W-:Y:S01]  /*13950*/  ISETP.LT.AND P5, PT, R0, UR8, !P4 ;  /* 0x0000000800007c0c */ /* 0x000fe2000e7a1270 */
[----:B------:R-:W-:Y:S01]  /*13960*/  ULDC UR4, c[0x0][0x22c] ;  /* 0x00008b0000047ab9 */ /* 0x000fe20000000800 */
[----:B------:R-:W-:Y:S01]  /*13970*/  SHF.R.S32.HI R28, RZ, 0x1f, R18 ;  /* 0x0000001fff1c7819 */ /* 0x000fe20000011412 */
[----:B------:R-:W-:Y:S01]  /*13980*/  ULDC UR6, c[0x0][0x228] ;  /* 0x00008a0000067ab9 */ /* 0x000fe20000000800 */
[----:B------:R1:W-:Y:S01]  /*13990*/  @P6 STG.E.U8 desc[UR44][R16.64], R29 ;  /* 0x0000001d10006986 */ /* 0x0003e2000c10112c */
[----:B---3--:R-:W-:Y:S01]  /*139a0*/  IADD3 R12, P2, R19, R23, RZ ;  /* 0x00000017130c7210 */ /* 0x008fe20007f5e0ff */
[----:B------:R-:W-:Y:S01]  /*139b0*/  ULDC UR8, c[0x0][0x228] ;  /* 0x00008a0000087ab9 */ /* 0x000fe20000000800 */
[----:B0-----:R-:W-:-:S02]  /*139c0*/  IADD3 R14, P6, R18, R22, RZ ;  /* 0x00000016120e7210 */ /* 0x001fc40007fde0ff */
[----:B------:R-:W-:Y:S01]  /*139d0*/  PRMT R27, R8, 0x7771, RZ ;  /* 0x00007771081b7816 */ /* 0x000fe200000000ff */
[----:B------:R-:W-:Y:S01]  /*139e0*/  IMAD.X R13, R26, 0x1, R24, P2 ;  /* 0x000000011a0d7824 */ /* 0x000fe200010e0618 */
[----:B------:R-:W-:Y:S01]  /*139f0*/  PRMT R25, R8, 0x7772, RZ ;  /* 0x0000777208197816 */ /* 0x000fe200000000ff */
[----:B------:R-:W-:Y:S01]  /*13a00*/  IMAD.X R15, R28, 0x1, R21, P6 ;  /* 0x000000011c0f7824 */ /* 0x000fe200030e0615 */
[----:B------:R-:W-:Y:S01]  /*13a10*/  ISETP.LT.AND P4, PT, R3, UR6, !P4 ;  /* 0x0000000603007c0c */ /* 0x000fe2000e781270 */
[----:B------:R-:W-:Y:S01]  /*13a20*/  ULDC UR6, c[0x0][0x228] ;  /* 0x00008a0000067ab9 */ /* 0x000fe20000000800 */
[----:B------:R0:W-:Y:S01]  /*13a30*/  @P3 STG.E.U8 desc[UR44][R12.64], R27 ;  /* 0x0000001b0c003986 */ /* 0x0001e2000c10112c */
[----:B-1----:R-:W-:-:S03]  /*13a40*/  VIADD R16, R2, 0x2b ;  /* 0x0000002b02107836 */ /* 0x002fc60000000000 */
        /* <DEDUP_REMOVED lines=8> */
[----:B0-----:R-:W-:Y:S02]  /*13ad0*/  PRMT R27, R8, 0x7773, RZ ;  /* 0x00007773081b7816 */ /* 0x001fe400000000ff */
[----:B------:R-:W-:Y:S01]  /*13ae0*/  IMAD.X R17, R28, 0x1, R24, P3 ;  /* 0x000000011c117824 */ /* 0x000fe200018e0618 */
[----:B------:R-:W-:Y:S01]  /*13af0*/  SHF.R.S32.HI R18, RZ, 0x1f, R19 ;  /* 0x0000001fff127819 */ /* 0x000fe20000011413 */
[----:B-1----:R-:W-:Y:S01]  /*13b00*/  VIADD R14, R2, 0x2c ;  /* 0x0000002c020e7836 */ /* 0x002fe20000000000 */
[----:B------:R-:W-:-:S02]  /*13b10*/  IADD3 R12, P6, R19, R22, RZ ;  /* 0x00000016130c7210 */ /* 0x000fc40007fde0ff */
[----:B------:R-:W-:Y:S01]  /*13b20*/  PRMT R25, R9, 0x7770, RZ ;  /* 0x0000777009197816 */ /* 0x000fe200000000ff */
[----:B------:R0:W-:Y:S01]  /*13b30*/  @P4 STG.E.U8 desc[UR44][R16.64], R27 ;  /* 0x0000001b10004986 */ /* 0x0001e2000c10112c */
[----:B------:R-:W-:Y:S01]  /*13b40*/  ISETP.GE.AND P3, PT, R14, UR4, PT ;  /* 0x000000040e007c0c */ /* 0x000fe2000bf66270 */
[----:B------:R-:W-:Y:S01]  /*13b50*/  IMAD.X R13, R18, 0x1, R21, P6 ;  /* 0x00000001120d7824 */ /* 0x000fe200030e0615 */
        /* <DEDUP_REMOVED lines=9> */
[----:B0-----:R-:W-:Y:S01]  /*13bf0*/  IADD3 R16, P6, R8, R22, RZ ;  /* 0x0000001608107210 */ /* 0x001fe20007fde0ff */
[----:B------:R-:W-:Y:S01]  /*13c00*/  ULDC UR6, c[0x0][0x228] ;  /* 0x00008a0000067ab9 */ /* 0x000fe20000000800 */
[----:B------:R-:W-:Y:S01]  /*13c10*/  PRMT R19, R9, 0x7772, RZ ;  /* 0x0000777209137816 */ /* 0x000fe200000000ff */
[----:B------:R-:W-:-:S02]  /*13c20*/  ULDC UR8, c[0x0][0x228] ;  /* 0x00008a0000087ab9 */ /* 0x000fc40000000800 */
[----:B------:R-:W-:Y:S02]  /*13c30*/  IMAD.X R17, R26, 0x1, R21, P6 ;  /* 0x000000011a117824 */ /* 0x000fe400030e0615 */
[----:B-1----:R-:W-:Y:S01]  /*13c40*/  VIADD R12, R2, 0x2d ;  /* 0x0000002d020c7836 */ /* 0x002fe20000000000 */
[----:B------:R-:W-:-:S04]  /*13c50*/  PRMT R25, R9, 0x7771, RZ ;  /* 0x0000777109197816 */ /* 0x000fc800000000ff */
[----:B------:R-:W-:Y:S01]  /*13c60*/  ISETP.GE.AND P1, PT, R12, UR4, PT ;  /* 0x000000040c007c0c */ /* 0x000fe2000bf26270 */
[----:B------:R-:W-:Y:S01]  /*13c70*/  ULDC UR4, c[0x0][0x248] ;  /* 0x0000920000047ab9 */ /* 0x000fe20000000800 */
[----:B------:R0:W-:Y:S01]  /*13c80*/  @P4 STG.E.U8 desc[UR44][R14.64], R25 ;  /* 0x000000190e004986 */ /* 0x0001e2000c10112c */
[----:B------:R-:W-:Y:S01]  /*13c90*/  VIADD R18, R8, UR4 ;  /* 0x0000000408127c36 */ /* 0x000fe20008000000 */
[----:B------:R-:W-:Y:S01]  /*13ca0*/  ISETP.LT.AND P4, PT, R3, UR6, !P2 ;  /* 0x0000000603007c0c */ /* 0x000fe2000d781270 */
[----:B------:R-:W-:Y:S01]  /*13cb0*/  ULDC UR4, c[0x0][0x22c] ;  /* 0x00008b0000047ab9 */ /* 0x000fe20000000800 */
[----:B------:R1:W-:Y:S01]  /*13cc0*/  @P5 STG.E.U8 desc[UR44][R16.64], R19 ;  /* 0x0000001310005986 */ /* 0x0003e2000c10112c */
[----:B------:R-:W-:Y:S01]  /*13cd0*/  ISETP.LT.AND P5, PT, R0, UR8, !P3 ;  /* 0x0000000800007c0c */ /* 0x000fe2000dfa1270 */
[----:B------:R-:W-:Y:S01]  /*13ce0*/  ULDC UR6, c[0x0][0x228] ;  /* 0x00008a0000067ab9 */ /* 0x000fe20000000800 */
[----:B------:R-:W-:Y:S01]  /*13cf0*/  IADD3 R12, P2, R8, R23, RZ ;  /* 0x00000017080c7210 */ /* 0x000fe20007f5e0ff */
[----:B------:R-:W-:Y:S01]  /*13d00*/  ULDC UR8, c[0x0][0x228] ;  /* 0x00008a0000087ab9 */ /* 0x000fe20000000800 */
[----:B------:R-:W-:-:S02]  /*13d10*/  SHF.R.S32.HI R27, RZ, 0x1f, R18 ;  /* 0x0000001fff1b7819 */ /* 0x000fc40000011412 */
[-C--:B------:R-:W-:Y:S01]  /*13d20*/  IADD3 R8, P6, R18, R22.reuse, RZ ;  /* 0x0000001612087210 */ /* 0x080fe20007fde0ff */
[----:B0-----:R-:W-:Y:S01]  /*13d30*/  VIADD R14, R2, 0x2e ;  /* 0x0000002e020e7836 */ /* 0x001fe20000000000 */
[----:B------:R-:W-:Y:S01]  /*13d40*/  ISETP.LT.AND P3, PT, R3, UR6, !P3 ;  /* 0x0000000603007c0c */ /* 0x000fe2000df61270 */
[----:B------:R-:W-:Y:S01]  /*13d50*/  IMAD.X R13, R26, 0x1, R24, P2 ;  /* 0x000000011a0d7824 */ /* 0x000fe200010e0618 */
[C---:B------:R-:W-:Y:S01]  /*13d60*/  PRMT R25, R10.reuse, 0x7771, RZ ;  /* 0x000077710a197816 */ /* 0x040fe200000000ff */
[----:B------:R-:W-:Y:S01]  /*13d70*/  ULDC UR6, c[0x0][0x228] ;  /* 0x00008a0000067ab9 */ /* 0x000fe20000000800 */
[----:B-1----:R-:W-:Y:S01]  /*13d80*/  PRMT R19, R9, 0x7773, RZ ;  /* 0x0000777309137816 */ /* 0x002fe200000000ff */
[C---:B------:R-:W-:Y:S01]  /*13d90*/  IMAD.X R9, R27.reuse, 0x1, R21, P6 ;  /* 0x000000011b097824 */ /* 0x040fe200030e0615 */
[----:B------:R-:W-:Y:S02]  /*13da0*/  PRMT R17, R10, 0x7770, RZ ;  /* 0x000077700a117816 */ /* 0x000fe400000000ff */
[----:B------:R-:W-:Y:S01]  /*13db0*/  ISETP.GE.AND P2, PT, R14, UR4, PT ;  /* 0x000000040e007c0c */ /* 0x000fe2000bf46270 */
[----:B------:R-:W-:Y:S01]  /*13dc0*/  ULDC UR4, c[0x0][0x248] ;  /* 0x0000920000047ab9 */ /* 0x000fe20000000800 */
[----:B------:R0:W-:Y:S01]  /*13dd0*/  @P4 STG.E.U8 desc[UR44][R12.64], R19 ;  /* 0x000000130c004986 */ /* 0x0001e2000c10112c */
[C---:B------:R-:W-:Y:S01]  /*13de0*/  VIADD R16, R18.reuse, UR4 ;  /* 0x0000000412107c36 */ /* 0x040fe20008000000 */
[----:B------:R-:W-:Y:S01]  /*13df0*/  IADD3 R14, P4, R18, R23, RZ ;  /* 0x00000017120e7210 */ /* 0x000fe20007f9e0ff */
[----:B------:R-:W-:Y:S01]  /*13e00*/  ULDC UR4, c[0x0][0x22c] ;  /* 0x00008b0000047ab9 */ /* 0x000fe20000000800 */
[----:B------:R1:W-:Y:S01]  /*13e10*/  @P5 STG.E.U8 desc[UR44][R8.64], R17 ;  /* 0x0000001108005986 */ /* 0x0003e2000c10112c */
[----:B------:R-:W-:Y:S01]  /*13e20*/  ISETP.LT.AND P5, PT, R0, UR8, !P1 ;  /* 0x0000000800007c0c */ /* 0x000fe2000cfa1270 */
[----:B------:R-:W-:Y:S01]  /*13e30*/  ULDC UR8, c[0x0][0x228] ;  /* 0x00008a0000087ab9 */ /* 0x000fe20000000800 */
[----:B------:R-:W-:Y:S01]  /*13e40*/  SHF.R.S32.HI R18, RZ, 0x1f, R16 ;  /* 0x0000001fff127819 */ /* 0x000fe20000011410 */
[----:B------:R-:W-:Y:S01]  /*13e50*/  IMAD.X R15, R27, 0x1, R24, P4 ;  /* 0x000000011b0f7824 */ /* 0x000fe200020e0618 */
[----:B------:R-:W-:Y:S01]  /*13e60*/  ISETP.LT.AND P1, PT, R3, UR6, !P1 ;  /* 0x0000000603007c0c */ /* 0x000fe2000cf21270 */
[----:B------:R-:W-:Y:S01]  /*13e70*/  ULDC UR6, c[0x0][0x228] ;  /* 0x00008a0000067ab9 */ /* 0x000fe20000000800 */
[----:B0-----:R-:W-:-:S02]  /*13e80*/  IADD3 R12, P6, R16, R22, RZ ;  /* 0x00000016100c7210 */ /* 0x001fc40007fde0ff */
[----:B------:R0:W-:Y:S01]  /*13e90*/  @P3 STG.E.U8 desc[UR44][R14.64], R25 ;  /* 0x000000190e003986 */ /* 0x0001e2000c10112c */
[----:B------:R-:W-:Y:S01]  /*13ea0*/  PRMT R19, R10, 0x7772, RZ ;  /* 0x000077720a137816 */ /* 0x000fe200000000ff */
[----:B-1----:R-:W-:Y:S01]  /*13eb0*/  VIADD R8, R2, 0x2f ;  /* 0x0000002f02087836 */ /* 0x002fe20000000000 */
[----:B------:R-:W-:Y:S01]  /*13ec0*/  ISETP.LT.AND P3, PT, R0, UR8, !P2 ;  /* 0x0000000800007c0c */ /* 0x000fe2000d761270 */
[----:B------:R-:W-:Y:S01]  /*13ed0*/  IMAD.X R13, R18, 0x1, R21, P6 ;  /* 0x00000001120d7824 */ /* 0x000fe200030e0615 */
[----:B------:R-:W-:Y:S01]  /*13ee0*/  ULDC UR8, c[0x0][0x228] ;  /* 0x00008a0000087ab9 */ /* 0x000fe20000000800 */
[----:B------:R-:W-:Y:S01]  /*13ef0*/  ISETP.LT.AND P2, PT, R3, UR6, !P2 ;  /* 0x0000000603007c0c */ /* 0x000fe2000d741270 */
[----:B------:R-:W-:Y:S01]  /*13f00*/  ULDC UR6, c[0x0][0x22c] ;  /* 0x00008b0000067ab9 */ /* 0x000fe20000000800 */
[----:B------:R-:W-:Y:S01]  /*13f10*/  ISETP.GE.AND P4, PT, R8, UR4, PT ;  /* 0x0000000408007c0c */ /* 0x000fe2000bf86270 */
[----:B------:R-:W-:Y:S01]  /*13f20*/  ULDC UR4, c[0x0][0x248] ;  /* 0x0000920000047ab9 */ /* 0x000fe20000000800 */
[----:B------:R1:W-:Y:S01]  /*13f30*/  @P5 STG.E.U8 desc[UR44][R12.64], R19 ;  /* 0x000000130c005986 */ /* 0x0003e2000c10112c */
[C---:B------:R-:W-:Y:S01]  /*13f40*/  VIADD R17, R16.reuse, UR4 ;  /* 0x0000000410117c36 */ /* 0x040fe20008000000 */
[----:B------:R-:W-:Y:S01]  /*13f50*/  IADD3 R8, P5, R16, R23, RZ ;  /* 0x0000001710087210 */ /* 0x000fe20007fbe0ff */
[----:B------:R-:W-:Y:S01]  /*13f60*/  ULDC UR4, c[0x0][0x22c] ;  /* 0x00008b0000047ab9 */ /* 0x000fe20000000800 */
[----:B0-----:R-:W-:Y:S01]  /*13f70*/  PRMT R25, R10, 0x7773, RZ ;  /* 0x000077730a197816 */ /* 0x001fe200000000ff */
[----:B------:R-:W-:Y:S01]  /*13f80*/  VIADD R10, R2, 0x31 ;  /* 0x00000031020a7836 */ /* 0x000fe20000000000 */
[----:B------:R-:W-:Y:S01]  /*13f90*/  SHF.R.S32.HI R26, RZ, 0x1f, R17 ;  /* 0x0000001fff1a7819 */ /* 0x000fe20000011411 */
[----:B------:R-:W-:Y:S01]  /*13fa0*/  IMAD.X R9, R18, 0x1, R24, P5 ;  /* 0x0000000112097824 */ /* 0x000fe200028e0618 */
[----:B------:R-:W-:Y:S01]  /*13fb0*/  IADD3 R14, P6, R17, R22, RZ ;  /* 0x00000016110e7210 */ /* 0x000fe20007fde0ff */
[----:B-1----:R-:W-:Y:S01]  /*13fc0*/  VIADD R12, R2, 0x30 ;  /* 0x00000030020c7836 */ /* 0x002fe20000000000 */
[----:B------:R-:W-:-:S03]  /*13fd0*/  PRMT R19, R11, 0x7770, RZ ;  /* 0x000077700b137816 */ /* 0x000fc600000000ff */
[----:B------:R-:W-:Y:S01]  /*13fe0*/  IMAD.X R15, R26, 0x1, R21, P6 ;  /* 0x000000011a0f7824 */ /* 0x000fe200030e0615 */
[----:B------:R0:W-:Y:S01]  /*13ff0*/  @P1 STG.E.U8 desc[UR44][R8.64], R25 ;  /* 0x0000001908001986 */ /* 0x0001e2000c10112c */
        /* <DEDUP_REMOVED lines=8> */
[----:B------:R-:W-:Y:S01]  /*14080*/  ISETP.LT.AND P4, PT, R3, UR8, !P4 ;  /* 0x0000000803007c0c */ /* 0x000fe2000e781270 */
[----:B------:R-:W-:Y:S01]  /*14090*/  ULDC UR8, c[0x0][0x228] ;  /* 0x00008a0000087ab9 */ /* 0x000fe20000000800 */
[----:B------:R-:W-:Y:S01]  /*140a0*/  SHF.R.S32.HI R18, RZ, 0x1f, R16 ;  /* 0x0000001fff127819 */ /* 0x000fe20000011410 */
[----:B------:R-:W-:Y:S01]  /*140b0*/  IMAD.X R13, R26, 0x1, R24, P3 ;  /* 0x000000011a0d7824 */ /* 0x000fe200018e0618 */
[----:B0-----:R-:W-:-:S02]  /*140c0*/  IADD3 R8, P6, R16, R22, RZ ;  /* 0x0000001610087210 */ /* 0x001fc40007fde0ff */
[C---:B------:R-:W-:Y:S02]  /*140d0*/  PRMT R25, R11.reuse, 0x7771, RZ ;  /* 0x000077710b197816 */ /* 0x040fe400000000ff */
[----:B-1----:R-:W-:Y:S01]  /*140e0*/  PRMT R19, R11, 0x7772, RZ ;  /* 0x000077720b137816 */ /* 0x002fe200000000ff */
[----:B------:R-:W-:Y:S01]  /*140f0*/  IMAD.X R9, R18, 0x1, R21, P6 ;  /* 0x0000000112097824 */ /* 0x000fe200030e0615 */
[----:B------:R-:W-:Y:S01]  /*14100*/  ISETP.GE.AND P3, PT, R10, UR4, PT ;  /* 0x000000040a007c0c */ /* 0x000fe2000bf66270 */
[----:B------:R0:W-:Y:S01]  /*14110*/  @P2 STG.E.U8 desc[UR44][R12.64], R25 ;  /* 0x000000190c002986 */ /* 0x0001e2000c10112c */
[----:B------:R-:W-:Y:S01]  /*14120*/  ULDC UR4, c[0x0][0x248] ;  /* 0x0000920000047ab9 */ /* 0x000fe20000000800 */
[----:B------:R-:W-:Y:S01]  /*14130*/  ISETP.LT.AND P6, PT, R0, UR10, !P5 ;  /* 0x0000000a00007c0c */ /* 0x000fe2000efc1270 */
[C---:B------:R-:W-:Y:S01]  /*14140*/  VIADD R17, R16.reuse, UR4 ;  /* 0x0000000410117c36 */ /* 0x040fe20008000000 */
[----:B------:R1:W-:Y:S01]  /*14150*/  @P1 STG.E.U8 desc[UR44][R8.64], R19 ;  /* 0x0000001308001986 */ /* 0x0003e2000c10112c */
[----:B------:R-:W-:Y:S01]  /*14160*/  IADD3 R14, P1, R16, R23, RZ ;  /* 0x00000017100e7210 */ /* 0x000fe20007f3e0ff */
[----:B------:R-:W-:Y:S01]  /*14170*/  VIADD R10, R2, 0x32 ;  /* 0x00000032020a7836 */ /* 0x000fe20000000000 */
[----:B------:R-:W-:Y:S01]  /*14180*/  ULDC UR4, c[0x0][0x22c] ;  /* 0x00008b0000047ab9 */ /* 0x000fe20000000800 */
[----:B------:R-:W-:-:S02]  /*14190*/  ULDC UR10, c[0x0][0x228] ;  /* 0x00008a00000a7ab9 */ /* 0x000fc40000000800 */
[----:B------:R-:W-:Y:S01]  /*141a0*/  IMAD.X R15, R18, 0x1, R24, P1 ;  /* 0x00000001120f7824 */ /* 0x000fe200008e0618 */
[----:B------:R-:W-:Y:S01]  /*141b0*/  ISETP.GE.AND P2, PT, R10, UR6, PT ;  /* 0x000000060a007c0c */ /* 0x000fe2000bf46270 */
[C---:B------:R-:W-:Y:S01]  /*141c0*/  VIADD R10, R2.reuse, 0x33 ;  /* 0x00000033020a7836 */ /* 0x040fe20000000000 */
[----:B0-----:R-:W-:Y:S01]  /*141d0*/  SHF.R.S32.HI R25, RZ, 0x1f, R17 ;  /* 0x0000001fff197819 */ /* 0x001fe20000011411 */
[----:B------:R-:W-:Y:S01]  /*141e0*/  ULDC UR6, c[0x0][0x228] ;  /* 0x00008a0000067ab9 */ /* 0x000fe20000000800 */
[----:B------:R-:W-:Y:S01]  /*141f0*/  PRMT R13, R11, 0x7773, RZ ;  /* 0x000077730b0d7816 */ /* 0x000fe200000000ff */
[----:B------:R-:W-:Y:S01]  /*14200*/  VIADD R12, R2, 0x34 ;  /* 0x00000034020c7836 */ /* 0x000fe20000000000 */
[----:B-1----:R-:W-:Y:S02]  /*14210*/  IADD3 R8, P1, R17, R22, RZ ;  /* 0x0000001611087210 */ /* 0x002fe40007f3e0ff */
[----:B--2---:R-:W-:Y:S01]  /*14220*/  PRMT R19, R4, 0x7770, RZ ;  /* 0x0000777004137816 */ /* 0x004fe200000000ff */
[----:B------:R0:W-:Y:S01]  /*14230*/  @P4 STG.E.U8 desc[UR44][R14.64], R13 ;  /* 0x0000000d0e004986 */ /* 0x0001e2000c10112c */
[----:B------:R-:W-:Y:S01]  /*14240*/  ISETP.LT.AND P4, PT, R3, UR6, !P5 ;  /* 0x0000000603007c0c */ /* 0x000fe2000ef81270 */
[----:B------:R-:W-:Y:S01]  /*14250*/  IMAD.X R9, R25, 0x1, R21, P1 ;  /* 0x0000000119097824 */ /* 0x000fe200008e0615 */
[----:B------:R-:W-:Y:S01]  /*14260*/  ISETP.GE.AND P1, PT, R10, UR4, PT ;  /* 0x000000040a007c0c */ /* 0x000fe2000bf26270 */
[----:B------:R-:W-:Y:S01]  /*14270*/  ULDC UR4, c[0x0][0x248] ;  /* 0x0000920000047ab9 */ /* 0x000fe20000000800 */
[----:B------:R-:W-:Y:S01]  /*14280*/  ISETP.LT.AND P5, PT, R0, UR8, !P3 ;  /* 0x0000000800007c0c */ /* 0x000fe2000dfa1270 */
[C---:B------:R-:W-:Y:S01]  /*14290*/  VIADD R16, R17.reuse, UR4 ;  /* 0x0000000411107c36 */ /* 0x040fe20008000000 */
[----:B------:R1:W-:Y:S01]  /*142a0*/  @P6 STG.E.U8 desc[UR44][R8.64], R19 ;  /* 0x0000001308006986 */ /* 0x0003e2000c10112c */
[----:B------:R-:W-:Y:S01]  /*142b0*/  IADD3 R10, P6, R17, R23, RZ ;  /* 0x00000017110a7210 */ /* 0x000fe20007fde0ff */
[----:B------:R-:W-:Y:S01]  /*142c0*/  ULDC UR6, c[0x0][0x22c] ;  /* 0x00008b0000067ab9 */ /* 0x000fe20000000800 */
[----:B------:R-:W-:Y:S01]  /*142d0*/  ISETP.LT.AND P3, PT, R3, UR10, !P3 ;  /* 0x0000000a03007c0c */ /* 0x000fe2000df61270 */
[----:B------:R-:W-:Y:S01]  /*142e0*/  ULDC UR4, c[0x0][0x248] ;  /* 0x0000920000047ab9 */ /* 0x000fe20000000800 */
[----:B0-----:R-:W-:Y:S01]  /*142f0*/  SHF.R.S32.HI R13, RZ, 0x1f, R16 ;  /* 0x0000001fff0d7819 */ /* 0x001fe20000011410 */
[----:B------:R-:W-:Y:S01]  /*14300*/  IMAD.X R11, R25, 0x1, R24, P6 ;  /* 0x00000001190b7824 */ /* 0x000fe200030e0618 */
[C---:B------:R-:W-:Y:S01]  /*14310*/  PRMT R15, R4.reuse, 0x7772, RZ ;  /* 0x00007772040f7816 */ /* 0x040fe200000000ff */
[----:B------:R-:W-:Y:S01]  /*14320*/  ULDC UR8, c[0x0][0x228] ;  /* 0x00008a0000087ab9 */ /* 0x000fe20000000800 */
[----:B------:R-:W-:-:S02]  /*14330*/  PRMT R17, R4, 0x7773, RZ ;  /* 0x0000777304117816 */ /* 0x000fc400000000ff */
[----:B------:R-:W-:Y:S02]  /*14340*/  PRMT R25, R7, 0x7771, RZ ;  /* 0x0000777107197816 */ /* 0x000fe400000000ff */
[----:B-1----:R-:W-:Y:S01]  /*14350*/  PRMT R19, R4, 0x7771, RZ ;  /* 0x0000777104137816 */ /* 0x002fe200000000ff */
[----:B------:R-:W-:Y:S01]  /*14360*/  VIADD R4, R2, 0x35 ;  /* 0x0000003502047836 */ /* 0x000fe20000000000 */
[----:B------:R-:W-:-:S03]  /*14370*/  IADD3 R8, P6, R16, R22, RZ ;  /* 0x0000001610087210 */ /* 0x000fc60007fde0ff */
[----:B------:R0:W-:Y:S01]  /*14380*/  @P4 STG.E.U8 desc[UR44][R10.64], R19 ;  /* 0x000000130a004986 */ /* 0x0001e2000c10112c */
[----:B------:R-:W-:Y:S01]  /*14390*/  ISETP.GE.AND P4, PT, R12, UR6, PT ;  /* 0x000000060c007c0c */ /* 0x000fe2000bf86270 */
[C-C-:B------:R-:W-:Y:S01]  /*143a0*/  IMAD.X R9, R13.reuse, 0x1, R21.reuse, P6 ;  /* 0x000000010d097824 */ /* 0x140fe200030e0615 */
[CC--:B------:R-:W-:Y:S01]  /*143b0*/  IADD3 R12, P6, R16.reuse, R23.reuse, RZ ;  /* 0x00000017100c7210 */ /* 0x0c0fe20007fde0ff */
[----:B------:R-:W-:Y:S01]  /*143c0*/  ULDC UR6, c[0x0][0x228] ;  /* 0x00008a0000067ab9 */ /* 0x000fe20000000800 */
[----:B------:R-:W-:Y:S01]  /*143d0*/  VIADD R16, R16, UR4 ;  /* 0x0000000410107c36 */ /* 0x000fe20008000000 */
[----:B------:R-:W-:Y:S01]  /*143e0*/  ULDC UR4, c[0x0][0x248] ;  /* 0x0000920000047ab9 */ /* 0x000fe20000000800 */
[----:B------:R1:W-:Y:S01]  /*143f0*/  @P5 STG.E.U8 desc[UR44][R8.64], R15 ;  /* 0x0000000f08005986 */ /* 0x0003e2000c10112c */
[----:B------:R-:W-:Y:S01]  /*14400*/  IMAD.X R13, R13, 0x1, R24, P6 ;  /* 0x000000010d0d7824 */ /* 0x000fe200030e0618 */
[----:B------:R-:W-:Y:S01]  /*14410*/  ISETP.LT.AND P5, PT, R0, UR6, !P2 ;  /* 0x0000000600007c0c */ /* 0x000fe2000d7a1270 */
[----:B------:R-:W-:Y:S01]  /*14420*/  ULDC UR6, c[0x0][0x228] ;  /* 0x00008a0000067ab9 */ /* 0x000fe20000000800 */
[----:B------:R-:W-:Y:S01]  /*14430*/  SHF.R.S32.HI R18, RZ, 0x1f, R16 ;  /* 0x0000001fff127819 */ /* 0x000fe20000011410 */
[C---:B------:R-:W-:Y:S01]  /*14440*/  VIADD R14, R16.reuse, UR4 ;  /* 0x00000004100e7c36 */ /* 0x040fe20008000000 */
[----:B------:R2:W-:Y:S01]  /*14450*/  @P3 STG.E.U8 desc[UR44][R12.64], R17 ;  /* 0x000000110c003986 */ /* 0x0005e2000c10112c */
[----:B0-----:R-:W-:Y:S01]  /*14460*/  IADD3 R10, P3, R16, R22, RZ ;  /* 0x00000016100a7210 */ /* 0x001fe20007f7e0ff */
[----:B------:R-:W-:Y:S01]  /*14470*/  ULDC UR4, c[0x0][0x248] ;  /* 0x0000920000047ab9 */ /* 0x000fe20000000800 */
[----:B------:R-:W-:Y:S01]  /*14480*/  ISETP.LT.AND P2, PT, R3, UR6, !P2 ;  /* 0x0000000603007c0c */ /* 0x000fe2000d741270 */
[----:B------:R-:W-:Y:S01]  /*14490*/  ULDC UR6, c[0x0][0x228] ;  /* 0x00008a0000067ab9 */ /* 0x000fe20000000800 */
[----:B------:R-:W-:Y:S01]  /*144a0*/  ISETP.LT.AND P6, PT, R0, UR8, !P1 ;  /* 0x0000000800007c0c */ /* 0x000fe2000cfc1270 */
[----:B------:R-:W-:Y:S01]  /*144b0*/  IMAD.X R11, R18, 0x1, R21, P3 ;  /* 0x00000001120b7824 */ /* 0x000fe200018e0615 */
[----:B-1----:R-:W-:Y:S01]  /*144c0*/  PRMT R15, R5, 0x7770, RZ ;  /* 0x00007770050f7816 */ /* 0x002fe200000000ff */
[----:B------:R-:W-:Y:S01]  /*144d0*/  ULDC UR8, c[0x0][0x228] ;  /* 0x00008a0000087ab9 */ /* 0x000fe20000000800 */
[----:B------:R-:W-:-:S02]  /*144e0*/  IADD3 R8, P3, R16, R23, RZ ;  /* 0x0000001710087210 */ /* 0x000fc40007f7e0ff */
[----:B------:R-:W-:Y:S01]  /*144f0*/  SHF.R.S32.HI R16, RZ, 0x1f, R14 ;  /* 0x0000001fff107819 */ /* 0x000fe2000001140e */
[----:B------:R0:W-:Y:S01]  /*14500*/  @P5 STG.E.U8 desc[UR44][R10.64], R15 ;  /* 0x0000000f0a005986 */ /* 0x0001e2000c10112c */
[-C--:B--2---:R-:W-:Y:S01]  /*14510*/  IADD3 R12, P5, R14, R22.reuse, RZ ;  /* 0x000000160e0c7210 */ /* 0x084fe20007fbe0ff */
[--C-:B------:R-:W-:Y:S01]  /*14520*/  IMAD.X R9, R18, 0x1, R24.reuse, P3 ;  /* 0x0000000112097824 */ /* 0x100fe200018e0618 */
[----:B------:R-:W-:Y:S02]  /*14530*/  PRMT R19, R5, 0x7771, RZ ;  /* 0x0000777105137816 */ /* 0x000fe400000000ff */
[----:B------:R-:W-:Y:S01]  /*14540*/  ISETP.LT.AND P1, PT, R3, UR6, !P1 ;  /* 0x0000000603007c0c */ /* 0x000fe2000cf21270 */
[----:B------:R-:W-:Y:S01]  /*14550*/  IMAD.X R13, R16, 0x1, R21, P5 ;  /* 0x00000001100d7824 */ /* 0x000fe200028e0615 */
[----:B------:R-:W-:Y:S01]  /*14560*/  PRMT R17, R5, 0x7772, RZ ;  /* 0x0000777205117816 */ /* 0x000fe200000000ff */
[----:B------:R1:W-:Y:S01]  /*14570*/  @P2 STG.E.U8 desc[UR44][R8.64], R19 ;  /* 0x0000001308002986 */ /* 0x0003e2000c10112c */
[----:B------:R-:W-:Y:S01]  /*14580*/  ISETP.LT.AND P5, PT, R0, UR8, !P4 ;  /* 0x0000000800007c0c */ /* 0x000fe2000e7a1270 */
[----:B------:R-:W-:Y:S01]  /*14590*/  ULDC UR6, c[0x0][0x228] ;  /* 0x00008a0000067ab9 */ /* 0x000fe20000000800 */
[----:B------:R-:W-:Y:S01]  /*145a0*/  ISETP.GE.AND P3, PT, R4, UR23, PT ;  /* 0x0000001704007c0c */ /* 0x000fe2000bf66270 */
[C---:B0-----:R-:W-:Y:S01]  /*145b0*/  VIADD R15, R14.reuse, UR4 ;  /* 0x000000040e0f7c36 */ /* 0x041fe20008000000 */
[----:B------:R-:W-:Y:S01]  /*145c0*/  IADD3 R10, P2, R14, R23, RZ ;  /* 0x000000170e0a7210 */ /* 0x000fe20007f5e0ff */
[----:B------:R0:W-:Y:S01]  /*145d0*/  @P6 STG.E.U8 desc[UR44][R12.64], R17 ;  /* 0x000000110c006986 */ /* 0x0001e2000c10112c */
[----:B------:R-:W-:Y:S01]  /*145e0*/  VIADD R14, R2, 0x36 ;  /* 0x00000036020e7836 */ /* 0x000fe20000000000 */
[----:B------:R-:W-:Y:S01]  /*145f0*/  ISETP.LT.AND P4, PT, R3, UR6, !P4 ;  /* 0x0000000603007c0c */ /* 0x000fe2000e781270 */
[----:B------:R-:W-:Y:S01]  /*14600*/  ULDC UR4, c[0x0][0x248] ;  /* 0x0000920000047ab9 */ /* 0x000fe20000000800 */
[----:B------:R-:W-:Y:S01]  /*14610*/  IMAD.X R11, R16, 0x1, R24, P2 ;  /* 0x00000001100b7824 */ /* 0x000fe200010e0618 */
[----:B------:R-:W-:Y:S01]  /*14620*/  SHF.R.S32.HI R18, RZ, 0x1f, R15 ;  /* 0x0000001fff127819 */ /* 0x000fe2000001140f */
[----:B-1----:R-:W-:Y:S01]  /*14630*/  VIADD R8, R2, 0x37 ;  /* 0x0000003702087836 */ /* 0x002fe20000000000 */
[C---:B------:R-:W-:Y:S01]  /*14640*/  IADD3 R4, P6, R15.reuse, R22, RZ ;  /* 0x000000160f047210 */ /* 0x040fe20007fde0ff */
[----:B------:R-:W-:Y:S01]  /*14650*/  ULDC UR8, c[0x0][0x228] ;  /* 0x00008a0000087ab9 */ /* 0x000fe20000000800 */
[----:B------:R-:W-:Y:S01]  /*14660*/  ISETP.GE.AND P2, PT, R14, UR21, PT ;  /* 0x000000150e007c0c */ /* 0x000fe2000bf46270 */
[----:B------:R-:W-:Y:S01]  /*14670*/  VIADD R14, R15, UR4 ;  /* 0x000000040f0e7c36 */ /* 0x000fe20008000000 */
[----:B------:R-:W-:Y:S01]  /*14680*/  ULDC UR6, c[0x0][0x228] ;  /* 0x00008a0000067ab9 */ /* 0x000fe20000000800 */
[----:B0-----:R-:W-:Y:S01]  /*14690*/  PRMT R17, R5, 0x7773, RZ ;  /* 0x0000777305117816 */ /* 0x001fe200000000ff */
[----:B------:R-:W-:Y:S01]  /*146a0*/  IMAD.X R5, R18, 0x1, R21, P6 ;  /* 0x0000000112057824 */ /* 0x000fe200030e0615 */
[C---:B------:R-:W-:Y:S01]  /*146b0*/  PRMT R13, R6.reuse, 0x7770, RZ ;  /* 0x00007770060d7816 */ /* 0x040fe200000000ff */
[----:B------:R-:W-:Y:S01]  /*146c0*/  ULDC UR4, c[0x0][0x248] ;  /* 0x0000920000047ab9 */ /* 0x000fe20000000800 */
[----:B------:R-:W-:Y:S01]  /*146d0*/  PRMT R19, R6, 0x7773, RZ ;  /* 0x0000777306137816 */ /* 0x000fe200000000ff */
[----:B------:R0:W-:Y:S01]  /*146e0*/  @P1 STG.E.U8 desc[UR44][R10.64], R17 ;  /* 0x000000110a001986 */ /* 0x0001e2000c10112c */
[----:B------:R-:W-:-:S02]  /*146f0*/  ISETP.GE.AND P1, PT, R8, UR19, PT ;  /* 0x0000001308007c0c */ /* 0x000fc4000bf26270 */
[-C--:B------:R-:W-:Y:S01]  /*14700*/  IADD3 R8, P6, R15, R23.reuse, RZ ;  /* 0x000000170f087210 */ /* 0x080fe20007fde0ff */
[----:B------:R1:W-:Y:S01]  /*14710*/  @P5 STG.E.U8 desc[UR44][R4.64], R13 ;  /* 0x0000000d04005986 */ /* 0x0003e2000c10112c */
[----:B------:R-:W-:Y:S02]  /*14720*/  SHF.R.S32.HI R15, RZ, 0x1f, R14 ;  /* 0x0000001fff0f7819 */ /* 0x000fe4000001140e */
[----:B------:R-:W-:Y:S01]  /*14730*/  ISETP.LT.AND P5, PT, R0, UR8, !P3 ;  /* 0x0000000800007c0c */ /* 0x000fe2000dfa1270 */
[----:B------:R-:W-:Y:S01]  /*14740*/  IMAD.X R9, R18, 0x1, R24, P6 ;  /* 0x0000000112097824 */ /* 0x000fe200030e0618 */
[----:B------:R-:W-:Y:S01]  /*14750*/  ISETP.LT.AND P3, PT, R3, UR6, !P3 ;  /* 0x0000000603007c0c */ /* 0x000fe2000df61270 */
[----:B------:R-:W-:Y:S01]  /*14760*/  ULDC UR6, c[0x0][0x228] ;  /* 0x00008a0000067ab9 */ /* 0x000fe20000000800 */
[----:B------:R-:W-:Y:S01]  /*14770*/  ULDC UR8, c[0x0][0x228] ;  /* 0x00008a0000087ab9 */ /* 0x000fe20000000800 */
[----:B0-----:R-:W-:Y:S01]  /*14780*/  PRMT R11, R6, 0x7771, RZ ;  /* 0x00007771060b7816 */ /* 0x001fe200000000ff */
[----:B------:R-:W-:Y:S01]  /*14790*/  VIADD R10, R2, 0x38 ;  /* 0x00000038020a7836 */ /* 0x000fe20000000000 */
[----:B------:R-:W-:Y:S01]  /*147a0*/  PRMT R17, R6, 0x7772, RZ ;  /* 0x0000777206117816 */ /* 0x000fe200000000ff */
[C---:B------:R-:W-:Y:S01]  /*147b0*/  VIADD R6, R14.reuse, UR4 ;  /* 0x000000040e067c36 */ /* 0x040fe20008000000 */
[----:B-1----:R-:W-:Y:S01]  /*147c0*/  IADD3 R4, P6, R14, R22, RZ ;  /* 0x000000160e047210 */ /* 0x002fe20007fde0ff */
[----:B------:R-:W-:Y:S01]  /*147d0*/  @P4 STG.E.U8 desc[UR44][R8.64], R11 ;  /* 0x0000000b08004986 */ /* 0x000fe2000c10112c */
[----:B------:R-:W-:Y:S01]  /*147e0*/  ISETP.GE.AND P4, PT, R10, UR17, PT ;  /* 0x000000110a007c0c */ /* 0x000fe2000bf86270 */
[----:B------:R-:W-:Y:S01]  /*147f0*/  ULDC UR4, c[0x0][0x248] ;  /* 0x0000920000047ab9 */ /* 0x000fe20000000800 */
[----:B------:R-:W-:Y:S01]  /*14800*/  SHF.R.S32.HI R18, RZ, 0x1f, R6 ;  /* 0x0000001fff127819 */ /* 0x000fe20000011406 */
[----:B------:R-:W-:Y:S01]  /*14810*/  IMAD.X R5, R15, 0x1, R21, P6 ;  /* 0x000000010f057824 */ /* 0x000fe200030e0615 */
[----:B------:R-:W-:Y:S01]  /*14820*/  IADD3 R12, P6, R14, R23, RZ ;  /* 0x000000170e0c7210 */ /* 0x000fe20007fde0ff */
[----:B------:R0:W1:Y:S01]  /*14830*/  LDS.128 R8, [R20] ;  /* 0x0000000014087984 */ /* 0x0000620000000c00 */
[----:B------:R-:W-:Y:S01]  /*14840*/  VIADD R16, R6, UR4 ;  /* 0x0000000406107c36 */ /* 0x000fe20008000000 */
[----:B------:R-:W-:-:S02]  /*14850*/  ULDC UR4, c[0x0][0x248] ;  /* 0x0000920000047ab9 */ /* 0x000fc40000000800 */
[----:B------:R-:W-:Y:S01]  /*14860*/  IMAD.X R13, R15, 0x1, R24, P6 ;  /* 0x000000010f0d7824 */ /* 0x000fe200030e0618 */
[----:B------:R2:W-:Y:S01]  /*14870*/  @P5 STG.E.U8 desc[UR44][R4.64], R17 ;  /* 0x0000001104005986 */ /* 0x0005e2000c10112c */
[C---:B------:R-:W-:Y:S01]  /*14880*/  ISETP.LT.AND P5, PT, R0.reuse, UR6, !P2 ;  /* 0x0000000600007c0c */ /* 0x040fe2000d7a1270 */
[----:B------:R-:W-:Y:S01]  /*14890*/  ULDC UR6, c[0x0][0x228] ;  /* 0x00008a0000067ab9 */ /* 0x000fe20000000800 */
[----:B------:R-:W-:Y:S01]  /*148a0*/  ISETP.LT.AND P6, PT, R0, UR8, !P1 ;  /* 0x0000000800007c0c */ /* 0x000fe2000cfc1270 */
[----:B------:R3:W-:Y:S01]  /*148b0*/  @P3 STG.E.U8 desc[UR44][R12.64], R19 ;  /* 0x000000130c003986 */ /* 0x0007e2000c10112c */
[----:B------:R-:W-:Y:S01]  /*148c0*/  IADD3 R14, P3, R6, R22, RZ ;  /* 0x00000016060e7210 */ /* 0x000fe20007f7e0ff */
[----:B------:R-:W-:Y:S01]  /*148d0*/  ULDC UR8, c[0x0][0x228] ;  /* 0x00008a0000087ab9 */ /* 0x000fe20000000800 */
[C---:B------:R-:W-:Y:S01]  /*148e0*/  ISETP.LT.AND P2, PT, R3.reuse, UR6, !P2 ;  /* 0x0000000603007c0c */ /* 0x040fe2000d741270 */
[----:B------:R-:W-:Y:S01]  /*148f0*/  ULDC UR6, c[0x0][0x228] ;  /* 0x00008a0000067ab9 */ /* 0x000fe20000000800 */
[----:B0-----:R-:W-:Y:S01]  /*14900*/  SHF.R.S32.HI R20, RZ, 0x1f, R16 ;  /* 0x0000001fff147819 */ /* 0x001fe20000011410 */
[----:B------:R-:W-:Y:S01]  /*14910*/  IMAD.X R15, R18, 0x1, R21, P3 ;  /* 0x00000001120f7824 */ /* 0x000fe200018e0615 */
[----:B------:R-:W-:Y:S01]  /*14920*/  ISETP.LT.AND P1, PT, R3, UR6, !P1 ;  /* 0x0000000603007c0c */ /* 0x000fe2000cf21270 */
[----:B------:R-:W-:Y:S01]  /*14930*/  ULDC UR6, c[0x0][0x228] ;  /* 0x00008a0000067ab9 */ /* 0x000fe20000000800 */
[----:B--2---:R-:W-:-:S02]  /*14940*/  PRMT R17, R7, 0x7770, RZ ;  /* 0x0000777007117816 */ /* 0x004fc400000000ff */
[-C--:B------:R-:W-:Y:S01]  /*14950*/  IADD3 R4, P3, R6, R23.reuse, RZ ;  /* 0x0000001706047210 */ /* 0x080fe20007f7e0ff */
[----:B------:R-:W-:Y:S01]  /*14960*/  VIADD R6, R2, 0x39 ;  /* 0x0000003902067836 */ /* 0x000fe20000000000 */
[----:B---3--:R-:W-:Y:S01]  /*14970*/  PRMT R19, R7, 0x7772, RZ ;  /* 0x0000777207137816 */ /* 0x008fe200000000ff */
[----:B------:R0:W-:Y:S01]  /*14980*/  @P5 STG.E.U8 desc[UR44][R14.64], R17 ;  /* 0x000000110e005986 */ /* 0x0001e2000c10112c */
[----:B------:R-:W-:Y:S01]  /*14990*/  IADD3 R12, P5, R16, R22, RZ ;  /* 0x00000016100c7210 */ /* 0x000fe20007fbe0ff */
[----:B------:R-:W-:Y:S01]  /*149a0*/  IMAD.X R5, R18, 0x1, R24, P3 ;  /* 0x0000000112057824 */ /* 0x000fe200018e0618 */
[----:B------:R-:W-:Y:S01]  /*149b0*/  ISETP.GE.AND P3, PT, R6, UR15, PT ;  /* 0x0000000f06007c0c */ /* 0x000fe2000bf66270 */
[----:B------:R-:W-:Y:S02]  /*149c0*/  VIADD R6, R2, 0x3a ;  /* 0x0000003a02067836 */ /* 0x000fe40000000000 */
[----:B------:R-:W-:Y:S01]  /*149d0*/  IMAD.X R13, R20, 0x1, R21, P5 ;  /* 0x00000001140d7824 */ /* 0x000fe200028e0615 */
[----:B------:R2:W-:Y:S01]  /*149e0*/  @P2 STG.E.U8 desc[UR44][R4.64], R25 ;  /* 0x0000001904002986 */ /* 0x0005e2000c10112c */
[----:B------:R-:W-:Y:S01]  /*149f0*/  ISETP.LT.AND P5, PT, R0, UR8, !P4 ;  /* 0x0000000800007c0c */ /* 0x000fe2000e7a1270 */
[----:B------:R-:W-:Y:S01]  /*14a00*/  ULDC UR8, c[0x0][0x228] ;  /* 0x00008a0000087ab9 */ /* 0x000fe20000000800 */
[----:B------:R-:W-:Y:S01]  /*14a10*/  ISETP.LT.AND P4, PT, R3, UR6, !P4 ;  /* 0x0000000603007c0c */ /* 0x000fe2000e781270 */
[----:B------:R3:W-:Y:S01]  /*14a20*/  @P6 STG.E.U8 desc[UR44][R12.64], R19 ;  /* 0x000000130c006986 */ /* 0x0007e2000c10112c */
[C---:B0-----:R-:W-:Y:S01]  /*14a30*/  IADD3 R14, P2, R16.reuse, R23, RZ ;  /* 0x00000017100e7210 */ /* 0x041fe20007f5e0ff */
[----:B------:R-:W-:Y:S01]  /*14a40*/  VIADD R17, R16, UR4 ;  /* 0x0000000410117c36 */ /* 0x000fe20008000000 */
[----:B------:R-:W-:Y:S01]  /*14a50*/  ULDC UR4, c[0x0][0x248] ;  /* 0x0000920000047ab9 */ /* 0x000fe20000000800 */
[----:B------:R-:W-:-:S02]  /*14a60*/  ULDC UR6, c[0x0][0x228] ;  /* 0x00008a0000067ab9 */ /* 0x000fc40000000800 */
[----:B------:R-:W-:Y:S01]  /*14a70*/  IMAD.X R15, R20, 0x1, R24, P2 ;  /* 0x00000001140f7824 */ /* 0x000fe200010e0618 */
[----:B------:R-:W-:Y:S01]  /*14a80*/  ISETP.GE.AND P2, PT, R6, UR13, PT ;  /* 0x0000000d06007c0c */ /* 0x000fe2000bf46270 */
[C---:B------:R-:W-:Y:S01]  /*14a90*/  VIADD R6, R2.reuse, 0x3b ;  /* 0x0000003b02067836 */ /* 0x040fe20000000000 */
[----:B------:R-:W-:Y:S01]  /*14aa0*/  SHF.R.S32.HI R18, RZ, 0x1f, R17 ;  /* 0x0000001fff127819 */ /* 0x000fe20000011411 */
[C---:B------:R-:W-:Y:S01]  /*14ab0*/  VIADD R16, R17.reuse, UR4 ;  /* 0x0000000411107c36 */ /* 0x040fe20008000000 */
[----:B--2---:R-:W-:Y:S01]  /*14ac0*/  IADD3 R4, P6, R17, R22, RZ ;  /* 0x0000001611047210 */ /* 0x004fe20007fde0ff */
[----:B---3--:R-:W-:Y:S01]  /*14ad0*/  VIADD R12, R2, 0x3c ;  /* 0x0000003c020c7836 */ /* 0x008fe20000000000 */
[----:B------:R-:W-:Y:S01]  /*14ae0*/  PRMT R13, R7, 0x7773, RZ ;  /* 0x00007773070d7816 */ /* 0x000fe200000000ff */
[----:B------:R-:W-:Y:S01]  /*14af0*/  ULDC UR4, c[0x0][0x248] ;  /* 0x0000920000047ab9 */ /* 0x000fe20000000800 */
[----:B-1----:R-:W-:Y:S01]  /*14b00*/  PRMT R19, R8, 0x7770, RZ ;  /* 0x0000777008137816 */ /* 0x002fe200000000ff */
[----:B------:R-:W-:Y:S01]  /*14b10*/  IMAD.X R5, R18, 0x1, R21, P6 ;  /* 0x0000000112057824 */ /* 0x000fe200030e0615 */
[----:B------:R-:W-:Y:S01]  /*14b20*/  PRMT R25, R10, 0x7772, RZ ;  /* 0x000077720a197816 */ /* 0x000fe200000000ff */
[----:B------:R0:W-:Y:S01]  /*14b30*/  @P1 STG.E.U8 desc[UR44][R14.64], R13 ;  /* 0x0000000d0e001986 */ /* 0x0001e2000c10112c */
[----:B------:R-:W-:-:S02]  /*14b40*/  ISETP.GE.AND P1, PT, R6, UR11, PT ;  /* 0x0000000b06007c0c */ /* 0x000fc4000bf26270 */
[----:B------:R-:W-:Y:S01]  /*14b50*/  IADD3 R6, P6, R17, R23, RZ ;  /* 0x0000001711067210 */ /* 0x000fe20007fde0ff */
[----:B------:R1:W-:Y:S01]  /*14b60*/  @P5 STG.E.U8 desc[UR44][R4.64], R19 ;  /* 0x0000001304005986 */ /* 0x0003e2000c10112c */
[----:B------:R-:W-:Y:S01]  /*14b70*/  ISETP.LT.AND P5, PT, R0, UR8, !P3 ;  /* 0x0000000800007c0c */ /* 0x000fe2000dfa1270 */
[----:B------:R-:W-:Y:S01]  /*14b80*/  ULDC UR8, c[0x0][0x228] ;  /* 0x00008a0000087ab9 */ /* 0x000fe20000000800 */
[----:B------:R-:W-:Y:S01]  /*14b90*/  ISETP.LT.AND P3, PT, R3, UR6, !P3 ;  /* 0x0000000603007c0c */ /* 0x000fe2000df61270 */
[----:B------:R-:W-:Y:S01]  /*14ba0*/  IMAD.X R7, R18, 0x1, R24, P6 ;  /* 0x0000000112077824 */ /* 0x000fe200030e0618 */
[C---:B------:R-:W-:Y:S01]  /*14bb0*/  PRMT R17, R8.reuse, 0x7773, RZ ;  /* 0x0000777308117816 */ /* 0x040fe200000000ff */
[----:B------:R-:W-:Y:S01]  /*14bc0*/  ULDC UR6, c[0x0][0x228] ;  /* 0x00008a0000067ab9 */ /* 0x000fe20000000800 */
[----:B0-----:R-:W-:Y:S02]  /*14bd0*/  SHF.R.S32.HI R13, RZ, 0x1f, R16 ;  /* 0x0000001fff0d7819 */ /* 0x001fe40000011410 */
[----:B------:R-:W-:-:S02]  /*14be0*/  PRMT R15, R8, 0x7772, RZ ;  /* 0x00007772080f7816 */ /* 0x000fc400000000ff */
[----:B-1----:R-:W-:Y:S01]  /*14bf0*/  PRMT R19, R8, 0x7771, RZ ;  /* 0x0000777108137816 */ /* 0x002fe200000000ff */
[----:B------:R-:W-:Y:S01]  /*14c00*/  VIADD R8, R2, 0x3d ;  /* 0x0000003d02087836 */ /* 0x000fe20000000000 */
[----:B------:R-:W-:Y:S01]  /*14c10*/  IADD3 R4, P6, R16, R22, RZ ;  /* 0x0000001610047210 */ /* 0x000fe20007fde0ff */
[----:B------:R-:W-:Y:S02]  /*14c20*/  VIADD R2, R2, 0x3e ;  /* 0x0000003e02027836 */ /* 0x000fe40000000000 */
[----:B------:R0:W-:Y:S01]  /*14c30*/  @P4 STG.E.U8 desc[UR44][R6.64], R19 ;  /* 0x0000001306004986 */ /* 0x0001e2000c10112c */
[----:B------:R-:W-:Y:S01]  /*14c40*/  ISETP.GE.AND P4, PT, R12, UR9, PT ;  /* 0x000000090c007c0c */ /* 0x000fe2000bf86270 */
[----:B------:R-:W-:Y:S01]  /*14c50*/  IMAD.X R5, R13, 0x1, R21, P6 ;  /* 0x000000010d057824 */ /* 0x000fe200030e0615 */
[C---:B------:R-:W-:Y:S01]  /*14c60*/  IADD3 R12, P6, R16.reuse, R23, RZ ;  /* 0x00000017100c7210 */ /* 0x040fe20007fde0ff */
[----:B------:R-:W-:Y:S01]  /*14c70*/  VIADD R16, R16, UR4 ;  /* 0x0000000410107c36 */ /* 0x000fe20008000000 */
[----:B------:R-:W-:-:S02]  /*14c80*/  ULDC UR4, c[0x0][0x248] ;  /* 0x0000920000047ab9 */ /* 0x000fc40000000800 */
        /* <DEDUP_REMOVED lines=11> */
[C---:B------:R-:W-:Y:S01]  /*14d40*/  PRMT R19, R9.reuse, 0x7771, RZ ;  /* 0x0000777109137816 */ /* 0x040fe200000000ff */
[----:B------:R-:W-:Y:S01]  /*14d50*/  IMAD.X R7, R18, 0x1, R21, P3 ;  /* 0x0000000112077824 */ /* 0x000fe200018e0615 */
[----:B-1----:R-:W-:-:S02]  /*14d60*/  PRMT R15, R9, 0x7770, RZ ;  /* 0x00007770090f7816 */ /* 0x002fc400000000ff */
[----:B------:R-:W-:Y:S01]  /*14d70*/  ISETP.LT.AND P3, PT, R3, UR6, !P2 ;  /* 0x0000000603007c0c */ /* 0x000fe2000d761270 */
[----:B------:R-:W-:Y:S01]  /*14d80*/  ULDC UR6, c[0x0][0x228] ;  /* 0x00008a0000067ab9 */ /* 0x000fe20000000800 */
[-C--:B------:R-:W-:Y:S01]  /*14d90*/  IADD3 R4, P2, R16, R23.reuse, RZ ;  /* 0x0000001710047210 */ /* 0x080fe20007f5e0ff */
[----:B------:R0:W-:Y:S01]  /*14da0*/  @P5 STG.E.U8 desc[UR44][R6.64], R15 ;  /* 0x0000000f06005986 */ /* 0x0001e2000c10112c */
[----:B------:R-:W-:Y:S02]  /*14db0*/  SHF.R.S32.HI R16, RZ, 0x1f, R14 ;  /* 0x0000001fff107819 */ /* 0x000fe4000001140e */
[-C--:B--2---:R-:W-:Y:S01]  /*14dc0*/  IADD3 R12, P5, R14, R22.reuse, RZ ;  /* 0x000000160e0c7210 */ /* 0x084fe20007fbe0ff */
[--C-:B------:R-:W-:Y:S01]  /*14dd0*/  IMAD.X R5, R18, 0x1, R24.reuse, P2 ;  /* 0x0000000112057824 */ /* 0x100fe200010e0618 */
[----:B------:R-:W-:Y:S02]  /*14de0*/  PRMT R17, R9, 0x7772, RZ ;  /* 0x0000777209117816 */ /* 0x000fe400000000ff */
[----:B------:R-:W-:Y:S01]  /*14df0*/  ISETP.GE.AND P2, PT, R8, UR7, PT ;  /* 0x0000000708007c0c */ /* 0x000fe2000bf46270 */
[----:B------:R-:W-:Y:S01]  /*14e00*/  IMAD.X R13, R16, 0x1, R21, P5 ;  /* 0x00000001100d7824 */ /* 0x000fe200028e0615 */
[----:B------:R-:W-:Y:S01]  /*14e10*/  ULDC UR7, c[0x0][0x228] ;  /* 0x00008a0000077ab9 */ /* 0x000fe20000000800 */
[----:B------:R1:W-:Y:S01]  /*14e20*/  @P3 STG.E.U8 desc[UR44][R4.64], R19 ;  /* 0x0000001304003986 */ /* 0x0003e2000c10112c */
[C---:B------:R-:W-:Y:S01]  /*14e30*/  ISETP.LT.AND P1, PT, R3.reuse, UR6, !P1 ;  /* 0x0000000603007c0c */ /* 0x040fe2000cf21270 */
[----:B0-----:R-:W-:Y:S01]  /*14e40*/  VIADD R15, R14, UR4 ;  /* 0x000000040e0f7c36 */ /* 0x001fe20008000000 */
[----:B------:R-:W-:Y:S01]  /*14e50*/  ISETP.LT.AND P5, PT, R0, UR7, !P4 ;  /* 0x0000000700007c0c */ /* 0x000fe2000e7a1270 */
[----:B------:R0:W-:Y:S01]  /*14e60*/  @P6 STG.E.U8 desc[UR44][R12.64], R17 ;  /* 0x000000110c006986 */ /* 0x0001e2000c10112c */
[-C--:B------:R-:W-:Y:S01]  /*14e70*/  IADD3 R6, P6, R14, R23.reuse, RZ ;  /* 0x000000170e067210 */ /* 0x080fe20007fde0ff */
[----:B------:R-:W-:Y:S01]  /*14e80*/  ULDC UR4, c[0x0][0x248] ;  /* 0x0000920000047ab9 */ /* 0x000fe20000000800 */
[----:B------:R-:W-:Y:S01]  /*14e90*/  SHF.R.S32.HI R14, RZ, 0x1f, R15 ;  /* 0x0000001fff0e7819 */ /* 0x000fe2000001140f */
[----:B------:R-:W-:Y:S01]  /*14ea0*/  ULDC UR6, c[0x0][0x228] ;  /* 0x00008a0000067ab9 */ /* 0x000fe20000000800 */
[----:B------:R-:W-:Y:S01]  /*14eb0*/  ISETP.LT.AND P4, PT, R3, UR8, !P4 ;  /* 0x0000000803007c0c */ /* 0x000fe2000e781270 */
[--C-:B------:R-:W-:Y:S01]  /*14ec0*/  IMAD.X R7, R16, 0x1, R24.reuse, P6 ;  /* 0x0000000110077824 */ /* 0x100fe200030e0618 */
[----:B------:R-:W-:Y:S01]  /*14ed0*/  ISETP.GE.AND P6, PT, R2, UR5, PT ;  /* 0x0000000502007c0c */ /* 0x000fe2000bfc6270 */
[----:B------:R-:W-:Y:S01]  /*14ee0*/  ULDC UR5, c[0x0][0x248] ;  /* 0x0000920000057ab9 */ /* 0x000fe20000000800 */
[----:B-1----:R-:W-:Y:S01]  /*14ef0*/  IADD3 R4, P3, R15, R22, RZ ;  /* 0x000000160f047210 */ /* 0x002fe20007f7e0ff */
[----:B------:R-:W-:Y:S01]  /*14f00*/  ULDC UR7, c[0x0][0x228] ;  /* 0x00008a0000077ab9 */ /* 0x000fe20000000800 */
[----:B------:R-:W-:Y:S01]  /*14f10*/  PRMT R19, R9, 0x7773, RZ ;  /* 0x0000777309137816 */ /* 0x000fe200000000ff */
[----:B------:R-:W-:Y:S01]  /*14f20*/  ULDC UR8, c[0x0][0x228] ;  /* 0x00008a0000087ab9 */ /* 0x000fe20000000800 */
[----:B0-----:R-:W-:Y:S01]  /*14f30*/  PRMT R17, R10, 0x7770, RZ ;  /* 0x000077700a117816 */ /* 0x001fe200000000ff */
[----:B------:R-:W-:Y:S01]  /*14f40*/  IMAD.X R5, R14, 0x1, R21, P3 ;  /* 0x000000010e057824 */ /* 0x000fe200018e0615 */
[C---:B------:R-:W-:Y:S01]  /*14f50*/  IADD3 R8, P3, R15.reuse, R23, RZ ;  /* 0x000000170f087210 */ /* 0x040fe20007f7e0ff */
[----:B------:R-:W-:Y:S01]  /*14f60*/  VIADD R15, R15, UR4 ;  /* 0x000000040f0f7c36 */ /* 0x000fe20008000000 */
[----:B------:R-:W-:Y:S01]  /*14f70*/  PRMT R13, R10, 0x7771, RZ ;  /* 0x000077710a0d7816 */ /* 0x000fe200000000ff */
[----:B------:R0:W-:Y:S01]  /*14f80*/  @P1 STG.E.U8 desc[UR44][R6.64], R19 ;  /* 0x0000001306001986 */ /* 0x0001e2000c10112c */
[----:B------:R-:W-:Y:S01]  /*14f90*/  ULDC UR4, c[0x0][0x248] ;  /* 0x0000920000047ab9 */ /* 0x000fe20000000800 */
[----:B------:R-:W-:Y:S01]  /*14fa0*/  IMAD.X R9, R14, 0x1, R24, P3 ;  /* 0x000000010e097824 */ /* 0x000fe200018e0618 */
[----:B------:R-:W-:Y:S01]  /*14fb0*/  ISETP.LT.AND P1, PT, R0, UR8, !P0 ;  /* 0x0000000800007c0c */ /* 0x000fe2000c721270 */
[----:B------:R1:W-:Y:S01]  /*14fc0*/  @P5 STG.E.U8 desc[UR44][R4.64], R17 ;  /* 0x0000001104005986 */ /* 0x0003e2000c10112c */
[----:B------:R-:W-:Y:S01]  /*14fd0*/  VIADD R12, R15, UR5 ;  /* 0x000000050f0c7c36 */ /* 0x000fe20008000000 */
[----:B------:R-:W-:-:S02]  /*14fe0*/  ULDC UR5, c[0x0][0x228] ;  /* 0x00008a0000057ab9 */ /* 0x000fc40000000800 */
[----:B------:R2:W-:Y:S01]  /*14ff0*/  @P4 STG.E.U8 desc[UR44][R8.64], R13 ;  /* 0x0000000d08004986 */ /* 0x0005e2000c10112c */
[----:B------:R-:W-:Y:S01]  /*15000*/  VIADD R2, R12, UR4 ;  /* 0x000000040c027c36 */ /* 0x000fe20008000000 */
[----:B------:R-:W-:Y:S01]  /*15010*/  ULDC UR4, c[0x0][0x228] ;  /* 0x00008a0000047ab9 */ /* 0x000fe20000000800 */
[----:B------:R-:W-:Y:S02]  /*15020*/  ISETP.LT.AND P0, PT, R3, UR5, !P0 ;  /* 0x0000000503007c0c */ /* 0x000fe4000c701270 */
[----:B0-----:R-:W-:Y:S02]  /*15030*/  SHF.R.S32.HI R7, RZ, 0x1f, R15 ;  /* 0x0000001fff077819 */ /* 0x001fe4000001140f */
[C---:B------:R-:W-:Y:S02]  /*15040*/  IADD3 R6, P4, R15.reuse, R23, RZ ;  /* 0x000000170f067210 */ /* 0x040fe40007f9e0ff */
[----:B-1----:R-:W-:Y:S02]  /*15050*/  IADD3 R4, P3, R15, R22, RZ ;  /* 0x000000160f047210 */ /* 0x002fe40007f7e0ff */
[----:B------:R-:W-:-:S02]  /*15060*/  SHF.R.S32.HI R16, RZ, 0x1f, R2 ;  /* 0x0000001fff107819 */ /* 0x000fc40000011402 */
[----:B--2---:R-:W-:Y:S01]  /*15070*/  SHF.R.S32.HI R13, RZ, 0x1f, R12 ;  /* 0x0000001fff0d7819 */ /* 0x004fe2000001140c */
[C-C-:B------:R-:W-:Y:S01]  /*15080*/  IMAD.X R5, R7.reuse, 0x1, R21.reuse, P3 ;  /* 0x0000000107057824 */ /* 0x140fe200018e0615 */
[CC--:B------:R-:W-:Y:S01]  /*15090*/  IADD3 R8, P5, R12.reuse, R22.reuse, RZ ;  /* 0x000000160c087210 */ /* 0x0c0fe20007fbe0ff */
[--C-:B------:R-:W-:Y:S01]  /*150a0*/  IMAD.X R7, R7, 0x1, R24.reuse, P4 ;  /* 0x0000000107077824 */ /* 0x100fe200020e0618 */
[----:B------:R-:W-:Y:S02]  /*150b0*/  IADD3 R12, P4, R12, R23, RZ ;  /* 0x000000170c0c7210 */ /* 0x000fe40007f9e0ff */
[----:B------:R-:W-:Y:S01]  /*150c0*/  IADD3 R14, P3, R2, R22, RZ ;  /* 0x00000016020e7210 */ /* 0x000fe20007f7e0ff */
[C-C-:B------:R-:W-:Y:S01]  /*150d0*/  IMAD.X R9, R13.reuse, 0x1, R21.reuse, P5 ;  /* 0x000000010d097824 */ /* 0x140fe200028e0615 */
[C---:B------:R-:W-:Y:S01]  /*150e0*/  ISETP.LT.AND P5, PT, R0.reuse, UR6, !P2 ;  /* 0x0000000600007c0c */ /* 0x040fe2000d7a1270 */
[----:B------:R-:W-:Y:S01]  /*150f0*/  IMAD.X R13, R13, 0x1, R24, P4 ;  /* 0x000000010d0d7824 */ /* 0x000fe200020e0618 */
[C---:B------:R-:W-:Y:S01]  /*15100*/  ISETP.LT.AND P2, PT, R3.reuse, UR4, !P2 ;  /* 0x0000000403007c0c */ /* 0x040fe2000d741270 */
[----:B------:R-:W-:Y:S01]  /*15110*/  ULDC UR4, c[0x0][0x228] ;  /* 0x00008a0000047ab9 */ /* 0x000fe20000000800 */
[----:B------:R-:W-:Y:S01]  /*15120*/  ISETP.LT.AND P4, PT, R0, UR7, !P6 ;  /* 0x0000000700007c0c */ /* 0x000fe2000f781270 */
[----:B------:R-:W-:Y:S01]  /*15130*/  IMAD.X R15, R16, 0x1, R21, P3 ;  /* 0x00000001100f7824 */ /* 0x000fe200018e0615 */
[----:B------:R-:W-:-:S02]  /*15140*/  ISETP.LT.AND P6, PT, R3, UR4, !P6 ;  /* 0x0000000403007c0c */ /* 0x000fc4000f7c1270 */
[----:B------:R-:W-:Y:S02]  /*15150*/  IADD3 R2, P3, R2, R23, RZ ;  /* 0x0000001702027210 */ /* 0x000fe40007f7e0ff */
[----:B------:R-:W-:Y:S02]  /*15160*/  PRMT R23, R10, 0x7773, RZ ;  /* 0x000077730a177816 */ /* 0x000fe400000000ff */
[C---:B------:R-:W-:Y:S01]  /*15170*/  PRMT R17, R11.reuse, 0x7773, RZ ;  /* 0x000077730b117816 */ /* 0x040fe200000000ff */
[----:B------:R0:W-:Y:S01]  /*15180*/  @P5 STG.E.U8 desc[UR44][R4.64], R25 ;  /* 0x0000001904005986 */ /* 0x0001e2000c10112c */
[C---:B------:R-:W-:Y:S01]  /*15190*/  PRMT R19, R11.reuse, 0x7772, RZ ;  /* 0x000077720b137816 */ /* 0x040fe200000000ff */
[----:B------:R-:W-:Y:S01]  /*151a0*/  IMAD.X R3, R16, 0x1, R24, P3 ;  /* 0x0000000110037824 */ /* 0x000fe200018e0618 */
[C---:B------:R-:W-:Y:S01]  /*151b0*/  PRMT R21, R11.reuse, 0x7771, RZ ;  /* 0x000077710b157816 */ /* 0x040fe200000000ff */
[----:B------:R0:W-:Y:S01]  /*151c0*/  @P2 STG.E.U8 desc[UR44][R6.64], R23 ;  /* 0x0000001706002986 */ /* 0x0001e2000c10112c */
[----:B------:R-:W-:-:S05]  /*151d0*/  PRMT R11, R11, 0x7770, RZ ;  /* 0x000077700b0b7816 */ /* 0x000fca00000000ff */
[----:B------:R0:W-:Y:S04]  /*151e0*/  @P4 STG.E.U8 desc[UR44][R8.64], R11 ;  /* 0x0000000b08004986 */ /* 0x0001e8000c10112c */
[----:B------:R0:W-:Y:S04]  /*151f0*/  @P6 STG.E.U8 desc[UR44][R12.64], R21 ;  /* 0x000000150c006986 */ /* 0x0001e8000c10112c */
[----:B------:R0:W-:Y:S01]  /*15200*/  @P1 STG.E.U8 desc[UR44][R14.64], R19 ;  /* 0x000000130e001986 */ /* 0x0001e2000c10112c */
[----:B------:R-:W-:Y:S05]  /*15210*/  @!P0 EXIT ;  /* 0x000000000000894d */ /* 0x000fea0003800000 */
[----:B------:R-:W-:Y:S01]  /*15220*/  STG.E.U8 desc[UR44][R2.64], R17 ;  /* 0x0000001102007986 */ /* 0x000fe2000c10112c */
[----:B------:R-:W-:Y:S05]  /*15230*/  EXIT ;  /* 0x000000000000794d */ /* 0x000fea0003800000 */
.L_x_3:
[----:B------:R-:W-:-:S00]  /*15240*/  BRA `(.L_x_3) ;  /* 0xfffffffc00fc7947 */ /* 0x000fc0000383ffff */
[----:B------:R-:W-:-:S00]  /*15250*/  NOP ;  /* 0x0000000000007918 */ /* 0x000fc00000000000 */
        /* <DEDUP_REMOVED lines=10> */
.L_x_4:


//--------------------- .nv.shared.matmul_kernel  --------------------------
	.section	.nv.shared.matmul_kernel,"aw",@nobits
	.sectionflags	@""
	.align	16
	.zero		1024


//--------------------- .nv.shared.reserved.0     --------------------------
	.section	.nv.shared.reserved.0,"aw",@nobits
	.weak		__nv_reservedSMEM_offset_0_alias
	.size		__nv_reservedSMEM_offset_0_alias, 0, 0
	.other		__nv_reservedSMEM_offset_0_alias,@"STO_CUDA_RESERVED_SHARED STV_DEFAULT"
__nv_reservedSMEM_offset_0_alias:
	.zero		0


//--------------------- .nv.constant0.matmul_kernel --------------------------
	.section	.nv.constant0.matmul_kernel,"a",@progbits
	.sectionflags	@""
	.align	4
.nv.constant0.matmul_kernel:
	.zero		608


//--------------------- SYMBOLS --------------------------

	.type		.nv.reservedSmem.offset0,@object
	.size		.nv.reservedSmem.offset0,0x4
